def matmul_kernel(
    a_ptr,
    b_ptr,
    c_ptr,
    M,
    N,
    K,
    stride_am,
    stride_ak,
    stride_bk,
    stride_bn,
    stride_cm,
    stride_cn,
    BLOCK_M: tl.constexpr,
    BLOCK_N: tl.constexpr,
    BLOCK_K: tl.constexpr,
    GROUP_M: tl.constexpr,
):
    pid = tl.program_id(axis=0)
    num_pid_m = tl.cdiv(M, BLOCK_M)
    num_pid_n = tl.cdiv(N, BLOCK_N)
    num_pid_in_group = GROUP_M * num_pid_n
    group_id = pid // num_pid_in_group
    first_pid_m = group_id * GROUP_M
    group_size_m = min(num_pid_m - first_pid_m, GROUP_M)
    pid_m = first_pid_m + ((pid % num_pid_in_group) % group_size_m)
    pid_n = (pid % num_pid_in_group) // group_size_m

    offs_am = (pid_m * BLOCK_M + tl.arange(0, BLOCK_M)) % M
    offs_bn = (pid_n * BLOCK_N + tl.arange(0, BLOCK_N)) % N
    offs_k = tl.arange(0, BLOCK_K)
    a_ptrs = a_ptr + offs_am[:, None] * stride_am + offs_k[None, :] * stride_ak
    b_ptrs = b_ptr + offs_k[:, None] * stride_bk + offs_bn[None, :] * stride_bn

    acc = tl.zeros((BLOCK_M, BLOCK_N), dtype=tl.float32)
    for kk in range(0, tl.cdiv(K, BLOCK_K)):
        a = tl.load(a_ptrs, mask=offs_k[None, :] < K - kk * BLOCK_K, other=0.0)
        b = tl.load(b_ptrs, mask=offs_k[:, None] < K - kk * BLOCK_K, other=0.0)
        acc = tl.dot(a, b, acc)
        a_ptrs += BLOCK_K * stride_ak
        b_ptrs += BLOCK_K * stride_bk

    c = acc.to(c_ptr.dtype.element_ty)
    offs_cm = pid_m * BLOCK_M + tl.arange(0, BLOCK_M)
    offs_cn = pid_n * BLOCK_N + tl.arange(0, BLOCK_N)
    c_ptrs = c_ptr + offs_cm[:, None] * stride_cm + offs_cn[None, :] * stride_cn
    mask = (offs_cm[:, None] < M) & (offs_cn[None, :] < N)
    tl.store(c_ptrs, c, mask=mask)

# config = {"BLOCK_K": 64, "BLOCK_M": 512, "BLOCK_N": 128, "GROUP_M": 8, "arch": "sm_100", "dtype": "fp8e5m2", "num_ctas": 1, "num_stages": 3, "num_warps": 2}
# arch = sm_100


// ===== COMPILED SASS (sm_100a) =====

	.target	sm_100a

	.elftype	@"ET_EXEC"


//--------------------- .note.nv.tkinfo           --------------------------
	.section	.note.nv.tkinfo,"",@"SHT_NOTE"
	.sectionflags	@"SHF_NOTE_NV_TKINFO"
	.tkinfo
        /*0018*/ 	.word	0x00000081
        /*0030*/ 	.string	""
        /*0030*/ 	.string	"ptxas-blackwell"
        /*0030*/ 	.string	"Cuda compilation tools, release 12.9, V12.9.86"
        /*0030*/ 	.string	"Build cuda_12.9.r12.9/compiler.36037853_0"
        /*0030*/ 	.string	"-v  -suppress-debug-info  -lineinfo  -arch sm_100a "



//--------------------- .note.nv.cuver            --------------------------
	.section	.note.nv.cuver,"",@"SHT_NOTE"
	.sectionflags	@"SHF_NOTE_NV_CUVER"
        /*0018*/ 	.short	0x0001
        /*001a*/ 	.short	0x0064
        /*001c*/ 	.short	0x0001
        /*001e*/ 	.short	0x0000
        /*0020*/ 	.short	0x0001
        /*0022*/ 	.short	0x0000


//--------------------- .nv.info                  --------------------------
	.section	.nv.info,"",@"SHT_CUDA_INFO"
	.align	4


	//----- nvinfo : EIATTR_REGCOUNT
	.align		4
        /*0000*/ 	.byte	0x04, 0x2f
        /*0002*/ 	.short	(.L_1 - .L_0)
	.align		4
.L_0:
        /*0004*/ 	.word	index@(matmul_kernel)
        /*0008*/ 	.word	0x00000020


	//----- nvinfo : EIATTR_FRAME_SIZE
	.align		4
.L_1:
        /*000c*/ 	.byte	0x04, 0x11
        /*000e*/ 	.short	(.L_3 - .L_2)
	.align		4
.L_2:
        /*0010*/ 	.word	index@(matmul_kernel)
        /*0014*/ 	.word	0x000067c8


	//----- nvinfo : EIATTR_MIN_STACK_SIZE
	.align		4
.L_3:
        /*0018*/ 	.byte	0x04, 0x12
        /*001a*/ 	.short	(.L_5 - .L_4)
	.align		4
.L_4:
        /*001c*/ 	.word	index@(matmul_kernel)
        /*0020*/ 	.word	0x000067c8
.L_5:


//--------------------- .nv.info.matmul_kernel    --------------------------
	.section	.nv.info.matmul_kernel,"",@"SHT_CUDA_INFO"
	.sectionflags	@""
	.align	4


	//----- nvinfo : EIATTR_CUDA_API_VERSION
	.align		4
        /*0000*/ 	.byte	0x04, 0x37
        /*0002*/ 	.short	(.L_7 - .L_6)
.L_6:
        /*0004*/ 	.word	0x00000081


	//----- nvinfo : EIATTR_KPARAM_INFO
	.align		4
.L_7:
        /*0008*/ 	.byte	0x04, 0x17
        /*000a*/ 	.short	(.L_9 - .L_8)
.L_8:
        /*000c*/ 	.word	0x00000000
        /*0010*/ 	.short	0x000d
        /*0012*/ 	.short	0x0048
        /*0014*/ 	.byte	0x00, 0xf4, 0x21, 0x00


	//----- nvinfo : EIATTR_KPARAM_INFO
	.align		4
.L_9:
        /*0018*/ 	.byte	0x04, 0x17
        /*001a*/ 	.short	(.L_11 - .L_10)
.L_10:
        /*001c*/ 	.word	0x00000000
        /*0020*/ 	.short	0x000c
        /*0022*/ 	.short	0x0040
        /*0024*/ 	.byte	0x00, 0xf4, 0x21, 0x00


	//----- nvinfo : EIATTR_KPARAM_INFO
	.align		4
.L_11:
        /*0028*/ 	.byte	0x04, 0x17
        /*002a*/ 	.short	(.L_13 - .L_12)
.L_12:
        /*002c*/ 	.word	0x00000000
        /*0030*/ 	.short	0x000b
        /*0032*/ 	.short	0x0038
        /*0034*/ 	.byte	0x00, 0xf0, 0x11, 0x00


	//----- nvinfo : EIATTR_KPARAM_INFO
	.align		4
.L_13:
        /*0038*/ 	.byte	0x04, 0x17
        /*003a*/ 	.short	(.L_15 - .L_14)
.L_14:
        /*003c*/ 	.word	0x00000000
        /*0040*/ 	.short	0x000a
        /*0042*/ 	.short	0x0034
        /*0044*/ 	.byte	0x00, 0xf0, 0x11, 0x00


	//----- nvinfo : EIATTR_KPARAM_INFO
	.align		4
.L_15:
        /*0048*/ 	.byte	0x04, 0x17
        /*004a*/ 	.short	(.L_17 - .L_16)
.L_16:
        /*004c*/ 	.word	0x00000000
        /*0050*/ 	.short	0x0009
        /*0052*/ 	.short	0x0030
        /*0054*/ 	.byte	0x00, 0xf0, 0x11, 0x00


	//----- nvinfo : EIATTR_KPARAM_INFO
	.align		4
.L_17:
        /*0058*/ 	.byte	0x04, 0x17
        /*005a*/ 	.short	(.L_19 - .L_18)
.L_18:
        /*005c*/ 	.word	0x00000000
        /*0060*/ 	.short	0x0008
        /*0062*/ 	.short	0x002c
        /*0064*/ 	.byte	0x00, 0xf0, 0x11, 0x00


	//----- nvinfo : EIATTR_KPARAM_INFO
	.align		4
.L_19:
        /*0068*/ 	.byte	0x04, 0x17
        /*006a*/ 	.short	(.L_21 - .L_20)
.L_20:
        /*006c*/ 	.word	0x00000000
        /*0070*/ 	.short	0x0007
        /*0072*/ 	.short	0x0028
        /*0074*/ 	.byte	0x00, 0xf0, 0x11, 0x00


	//----- nvinfo : EIATTR_KPARAM_INFO
	.align		4
.L_21:
        /*0078*/ 	.byte	0x04, 0x17
        /*007a*/ 	.short	(.L_23 - .L_22)
.L_22:
        /*007c*/ 	.word	0x00000000
        /*0080*/ 	.short	0x0006
        /*0082*/ 	.short	0x0024
        /*0084*/ 	.byte	0x00, 0xf0, 0x11, 0x00


	//----- nvinfo : EIATTR_KPARAM_INFO
	.align		4
.L_23:
        /*0088*/ 	.byte	0x04, 0x17
        /*008a*/ 	.short	(.L_25 - .L_24)
.L_24:
        /*008c*/ 	.word	0x00000000
        /*0090*/ 	.short	0x0005
        /*0092*/ 	.short	0x0020
        /*0094*/ 	.byte	0x00, 0xf0, 0x11, 0x00


	//----- nvinfo : EIATTR_KPARAM_INFO
	.align		4
.L_25:
        /*0098*/ 	.byte	0x04, 0x17
        /*009a*/ 	.short	(.L_27 - .L_26)
.L_26:
        /*009c*/ 	.word	0x00000000
        /*00a0*/ 	.short	0x0004
        /*00a2*/ 	.short	0x001c
        /*00a4*/ 	.byte	0x00, 0xf0, 0x11, 0x00


	//----- nvinfo : EIATTR_KPARAM_INFO
	.align		4
.L_27:
        /*00a8*/ 	.byte	0x04, 0x17
        /*00aa*/ 	.short	(.L_29 - .L_28)
.L_28:
        /*00ac*/ 	.word	0x00000000
        /*00b0*/ 	.short	0x0003
        /*00b2*/ 	.short	0x0018
        /*00b4*/ 	.byte	0x00, 0xf0, 0x11, 0x00


	//----- nvinfo : EIATTR_KPARAM_INFO
	.align		4
.L_29:
        /*00b8*/ 	.byte	0x04, 0x17
        /*00ba*/ 	.short	(.L_31 - .L_30)
.L_30:
        /*00bc*/ 	.word	0x00000000
        /*00c0*/ 	.short	0x0002
        /*00c2*/ 	.short	0x0010
        /*00c4*/ 	.byte	0x00, 0xf4, 0x21, 0x00


	//----- nvinfo : EIATTR_KPARAM_INFO
	.align		4
.L_31:
        /*00c8*/ 	.byte	0x04, 0x17
        /*00ca*/ 	.short	(.L_33 - .L_32)
.L_32:
        /*00cc*/ 	.word	0x00000000
        /*00d0*/ 	.short	0x0001
        /*00d2*/ 	.short	0x0008
        /*00d4*/ 	.byte	0x00, 0xf4, 0x21, 0x00


	//----- nvinfo : EIATTR_KPARAM_INFO
	.align		4
.L_33:
        /*00d8*/ 	.byte	0x04, 0x17
        /*00da*/ 	.short	(.L_35 - .L_34)
.L_34:
        /*00dc*/ 	.word	0x00000000
        /*00e0*/ 	.short	0x0000
        /*00e2*/ 	.short	0x0000
        /*00e4*/ 	.byte	0x00, 0xf4, 0x21, 0x00


	//----- nvinfo : EIATTR_SPARSE_MMA_MASK
	.align		4
.L_35:
        /*00e8*/ 	.byte	0x03, 0x50
        /*00ea*/ 	.short	0x0000


	//----- nvinfo : EIATTR_MAXREG_COUNT
	.align		4
        /*00ec*/ 	.byte	0x03, 0x1b
        /*00ee*/ 	.short	0x00ff


	//----- nvinfo : EIATTR_NUM_BARRIERS
	.align		4
        /*00f0*/ 	.byte	0x02, 0x4c
        /*00f2*/ 	.byte	0x01
	.zero		1


	//----- nvinfo : EIATTR_ANNOTATIONS
	.align		4
        /*00f4*/ 	.byte	0x04, 0x55
        /*00f6*/ 	.short	(.L_37 - .L_36)


	//   ....[0]....
.L_36:
        /*00f8*/ 	.word	0x00000001
        /*00fc*/ 	.byte	0x10, 0x05, 0x00, 0x00, 0x01, 0x00, 0x00, 0x00, 0x60, 0x05, 0x00, 0x00, 0x01, 0x00, 0x00, 0x00
        /* <DEDUP_REMOVED lines=2210> */
        /*8b2c*/ 	.byte	0xc0, 0xe7, 0x01, 0x00, 0x01, 0x00, 0x00, 0x00, 0xf0, 0xe7, 0x01, 0x00


	//----- nvinfo : EIATTR_VRC_CTA_INIT_COUNT
	.align		4
.L_37:
        /*8b38*/ 	.byte	0x02, 0x4a
	.zero		1
	.zero		1


	//----- nvinfo : EIATTR_EXIT_INSTR_OFFSETS
	.align		4
        /*8b3c*/ 	.byte	0x04, 0x1c
        /*8b3e*/ 	.short	(.L_39 - .L_38)


	//   ....[0]....
.L_38:
        /*8b40*/ 	.word	0x000ce270


	//   ....[1]....
        /*8b44*/ 	.word	0x000ce2a0


	//----- nvinfo : EIATTR_REQNTID
	.align		4
.L_39:
        /*8b48*/ 	.byte	0x04, 0x10
        /*8b4a*/ 	.short	(.L_41 - .L_40)
.L_40:
        /*8b4c*/ 	.word	0x00000040
        /*8b50*/ 	.word	0x00000001
        /*8b54*/ 	.word	0x00000001


	//----- nvinfo : EIATTR_CBANK_PARAM_SIZE
	.align		4
.L_41:
        /*8b58*/ 	.byte	0x03, 0x19
        /*8b5a*/ 	.short	0x0050


	//----- nvinfo : EIATTR_PARAM_CBANK
	.align		4
        /*8b5c*/ 	.byte	0x04, 0x0a
        /*8b5e*/ 	.short	(.L_43 - .L_42)
	.align		4
.L_42:
        /*8b60*/ 	.word	index@(.nv.constant0.matmul_kernel)
        /*8b64*/ 	.short	0x0380
        /*8b66*/ 	.short	0x0050


	//----- nvinfo : EIATTR_SW_WAR
	.align		4
.L_43:
        /*8b68*/ 	.byte	0x04, 0x36
        /*8b6a*/ 	.short	(.L_45 - .L_44)
.L_44:
        /*8b6c*/ 	.word	0x00000008
.L_45:


//--------------------- .nv.compat                --------------------------
	.section	.nv.compat,"",@"SHT_CUDA_COMPAT_INFO"
	.align	4
        /*0000*/ 	.byte	0x02, 0x02, 0x02, 0x00, 0x02, 0x05, 0x05, 0x00, 0x02, 0x03, 0x00, 0x00, 0x02, 0x06, 0x01, 0x00


//--------------------- .nv.callgraph             --------------------------
	.section	.nv.callgraph,"",@"SHT_CUDA_CALLGRAPH"
	.align	4
	.sectionentsize	8
	.align		4
        /*0000*/ 	.word	0x00000000
	.align		4
        /*0004*/ 	.word	0xffffffff
	.align		4
        /*0008*/ 	.word	0x00000000
	.align		4
        /*000c*/ 	.word	0xfffffffe
	.align		4
        /*0010*/ 	.word	0x00000000
	.align		4
        /*0014*/ 	.word	0xfffffffd
	.align		4
        /*0018*/ 	.word	0x00000000
	.align		4
        /*001c*/ 	.word	0xfffffffc


//--------------------- .text.matmul_kernel       --------------------------
	.section	.text.matmul_kernel,"ax",@progbits
	.align	128
        .global         matmul_kernel
        .type           matmul_kernel,@function
        .size           matmul_kernel,(.L_x_4 - matmul_kernel)
        .other          matmul_kernel,@"STO_CUDA_ENTRY STV_DEFAULT"
matmul_kernel:
.text.matmul_kernel:
[----:B------:R-:W0:Y:S08]  /*0000*/  LDC R1, c[0x0][0x37c] ;  /* 0x0000df00ff017b82 */ /* 0x000e300000000800 */
[----:B------:R-:W1:Y:S01]  /*0010*/  LDC.64 R4, c[0x0][0x398] ;  /* 0x0000e600ff047b82 */ /* 0x000e620000000a00 */
[----:B0-----:R-:W-:Y:S01]  /*0020*/  VIADD R1, R1, 0xffff9838 ;  /* 0xffff983801017836 */ /* 0x001fe20000000000 */
[----:B------:R-:W0:Y:S01]  /*0030*/  S2R R14, SR_TID.X ;  /* 0x00000000000e7919 */ /* 0x000e220000002100 */
[----:B------:R-:W2:Y:S01]  /*0040*/  LDCU UR40, c[0x0][0x3a0] ;  /* 0x00007400ff2877ac */ /* 0x000ea20008000800 */
[----:B------:R-:W-:-:S04]  /*0050*/  UMOV UR4, 0x400 ;  /* 0x0000040000047882 */ /* 0x000fc80000000000 */
[----:B------:R-:W3:Y:S01]  /*0060*/  S2UR UR5, SR_CgaCtaId ;  /* 0x00000000000579c3 */ /* 0x000ee20000008800 */
[----:B------:R-:W4:Y:S01]  /*0070*/  LDCU.64 UR34, c[0x0][0x358] ;  /* 0x00006b00ff2277ac */ /* 0x000f220008000a00 */
[----:B--2---:R-:W-:Y:S01]  /*0080*/  UIADD3 UR40, UPT, UPT, UR40, 0x3f, URZ ;  /* 0x0000003f28287890 */ /* 0x004fe2000fffe0ff */
[----:B-1----:R-:W-:-:S03]  /*0090*/  VIADD R0, R5, 0x7f ;  /* 0x0000007f05007836 */ /* 0x002fc60000000000 */
[----:B------:R-:W-:Y:S02]  /*00a0*/  UISETP.GT.AND UP0, UPT, UR40, 0x3f, UPT ;  /* 0x0000003f2800788c */ /* 0x000fe4000bf04270 */
[----:B------:R-:W-:Y:S01]  /*00b0*/  SHF.R.S32.HI R3, RZ, 0x1f, R0 ;  /* 0x0000001fff037819 */ /* 0x000fe20000011400 */
[----:B---3--:R-:W-:-:S03]  /*00c0*/  ULEA UR4, UR5, UR4, 0x18 ;  /* 0x0000000405047291 */ /* 0x008fc6000f8ec0ff */
[----:B------:R-:W-:Y:S02]  /*00d0*/  LEA.HI R3, R3, R0, RZ, 0x7 ;  /* 0x0000000003037211 */ /* 0x000fe400078f38ff */
[----:B0-----:R-:W-:Y:S02]  /*00e0*/  LOP3.LUT R17, R14, 0x3f, RZ, 0xc0, !PT ;  /* 0x0000003f0e117812 */ /* 0x001fe400078ec0ff */
[----:B------:R-:W-:Y:S02]  /*00f0*/  SHF.R.S32.HI R0, RZ, 0x7, R3 ;  /* 0x00000007ff007819 */ /* 0x000fe40000011403 */
[----:B------:R-:W0:Y:S03]  /*0100*/  S2R R3, SR_CTAID.X ;  /* 0x0000000000037919 */ /* 0x000e260000002500 */
[----:B------:R-:W-:-:S05]  /*0110*/  IMAD.SHL.U32 R0, R0, 0x8, RZ ;  /* 0x0000000800007824 */ /* 0x000fca00078e00ff */
[-C--:B------:R-:W-:Y:S02]  /*0120*/  IABS R9, R0.reuse ;  /* 0x0000000000097213 */ /* 0x080fe40000000000 */
[----:B------:R-:W-:Y:S02]  /*0130*/  IABS R12, R0 ;  /* 0x00000000000c7213 */ /* 0x000fe40000000000 */
[----:B------:R-:W1:Y:S08]  /*0140*/  I2F.RP R2, R9 ;  /* 0x0000000900027306 */ /* 0x000e700000209400 */
[----:B-1----:R-:W1:Y:S01]  /*0150*/  MUFU.RCP R2, R2 ;  /* 0x0000000200027308 */ /* 0x002e620000001000 */
[----:B0-----:R-:W-:Y:S01]  /*0160*/  IABS R10, R3 ;  /* 0x00000003000a7213 */ /* 0x001fe20000000000 */
[----:B-1----:R-:W-:-:S02]  /*0170*/  VIADD R6, R2, 0xffffffe ;  /* 0x0ffffffe02067836 */ /* 0x002fc40000000000 */
[----:B------:R-:W-:-:S04]  /*0180*/  IMAD.MOV R2, RZ, RZ, -R12 ;  /* 0x000000ffff027224 */ /* 0x000fc800078e0a0c */
[----:B------:R0:W1:Y:S02]  /*0190*/  F2I.FTZ.U32.TRUNC.NTZ R7, R6 ;  /* 0x0000000600077305 */ /* 0x000064000021f000 */
[----:B0-----:R-:W-:Y:S02]  /*01a0*/  IMAD.MOV.U32 R6, RZ, RZ, RZ ;  /* 0x000000ffff067224 */ /* 0x001fe400078e00ff */
[----:B-1----:R-:W-:-:S04]  /*01b0*/  IMAD.MOV R8, RZ, RZ, -R7 ;  /* 0x000000ffff087224 */ /* 0x002fc800078e0a07 */
[----:B------:R-:W-:Y:S02]  /*01c0*/  IMAD R11, R8, R9, RZ ;  /* 0x00000009080b7224 */ /* 0x000fe400078e02ff */
[----:B------:R-:W-:Y:S02]  /*01d0*/  IMAD.MOV.U32 R8, RZ, RZ, R10 ;  /* 0x000000ffff087224 */ /* 0x000fe400078e000a */
[----:B------:R-:W-:-:S06]  /*01e0*/  IMAD.HI.U32 R7, R7, R11, R6 ;  /* 0x0000000b07077227 */ /* 0x000fcc00078e0006 */
[----:B------:R-:W-:-:S04]  /*01f0*/  IMAD.HI.U32 R7, R7, R8, RZ ;  /* 0x0000000807077227 */ /* 0x000fc800078e00ff */
[----:B------:R-:W-:-:S05]  /*0200*/  IMAD R2, R7, R2, R8 ;  /* 0x0000000207027224 */ /* 0x000fca00078e0208 */
[----:B------:R-:W-:-:S13]  /*0210*/  ISETP.GT.U32.AND P1, PT, R9, R2, PT ;  /* 0x000000020900720c */ /* 0x000fda0003f24070 */
[----:B------:R-:W-:Y:S02]  /*0220*/  @!P1 IMAD.IADD R2, R2, 0x1, -R9 ;  /* 0x0000000102029824 */ /* 0x000fe400078e0a09 */
[----:B------:R-:W-:Y:S01]  /*0230*/  @!P1 VIADD R7, R7, 0x1 ;  /* 0x0000000107079836 */ /* 0x000fe20000000000 */
[----:B------:R-:W-:Y:S02]  /*0240*/  ISETP.NE.AND P1, PT, R0, RZ, PT ;  /* 0x000000ff0000720c */ /* 0x000fe40003f25270 */
[----:B------:R-:W-:Y:S02]  /*0250*/  ISETP.GE.U32.AND P0, PT, R2, R9, PT ;  /* 0x000000090200720c */ /* 0x000fe40003f06070 */
[----:B------:R-:W-:-:S04]  /*0260*/  LOP3.LUT R2, R3, R0, RZ, 0x3c, !PT ;  /* 0x0000000003027212 */ /* 0x000fc800078e3cff */
[----:B------:R-:W-:Y:S01]  /*0270*/  ISETP.GE.AND P2, PT, R2, RZ, PT ;  /* 0x000000ff0200720c */ /* 0x000fe20003f46270 */
[----:B------:R-:W-:-:S06]  /*0280*/  VIADD R2, R4, 0x1ff ;  /* 0x000001ff04027836 */ /* 0x000fcc0000000000 */
[----:B------:R-:W-:-:S04]  /*0290*/  @P0 VIADD R7, R7, 0x1 ;  /* 0x0000000107070836 */ /* 0x000fc80000000000 */
[----:B------:R-:W-:Y:S01]  /*02a0*/  IMAD.MOV.U32 R6, RZ, RZ, R7 ;  /* 0x000000ffff067224 */ /* 0x000fe200078e0007 */
[----:B------:R-:W-:-:S03]  /*02b0*/  SHF.R.S32.HI R7, RZ, 0x1f, R2 ;  /* 0x0000001fff077819 */ /* 0x000fc60000011402 */
[----:B------:R-:W-:Y:S01]  /*02c0*/  @!P2 IMAD.MOV R6, RZ, RZ, -R6 ;  /* 0x000000ffff06a224 */ /* 0x000fe200078e0a06 */
[----:B------:R-:W-:Y:S02]  /*02d0*/  @!P1 LOP3.LUT R6, RZ, R0, RZ, 0x33, !PT ;  /* 0x00000000ff069212 */ /* 0x000fe400078e33ff */
[----:B------:R-:W-:-:S03]  /*02e0*/  LEA.HI R7, R7, R2, RZ, 0x9 ;  /* 0x0000000207077211 */ /* 0x000fc600078f48ff */
[----:B------:R-:W-:Y:S02]  /*02f0*/  IMAD.SHL.U32 R2, R6, 0x8, RZ ;  /* 0x0000000806027824 */ /* 0x000fe400078e00ff */
[----:B------:R-:W-:-:S03]  /*0300*/  IMAD.MOV R6, RZ, RZ, -R6 ;  /* 0x000000ffff067224 */ /* 0x000fc600078e0a06 */
[----:B------:R-:W-:Y:S01]  /*0310*/  LEA.HI.SX32 R7, R7, -R2, 0x17 ;  /* 0x8000000207077211 */ /* 0x000fe200078fbaff */
[----:B------:R-:W-:Y:S02]  /*0320*/  IMAD R15, R0, R6, R3 ;  /* 0x00000006000f7224 */ /* 0x000fe400078e0203 */
[----:B------:R-:W-:Y:S01]  /*0330*/  IMAD.MOV.U32 R6, RZ, RZ, RZ ;  /* 0x000000ffff067224 */ /* 0x000fe200078e00ff */
[----:B------:R-:W-:Y:S02]  /*0340*/  VIMNMX R8, PT, PT, R7, 0x8, PT ;  /* 0x0000000807087848 */ /* 0x000fe40003fe0100 */
[----:B------:R-:W-:Y:S02]  /*0350*/  IABS R13, R15 ;  /* 0x0000000f000d7213 */ /* 0x000fe40000000000 */
[----:B------:R-:W-:-:S04]  /*0360*/  IABS R11, R8 ;  /* 0x00000008000b7213 */ /* 0x000fc80000000000 */
[----:B------:R-:W0:Y:S08]  /*0370*/  I2F.RP R9, R11 ;  /* 0x0000000b00097306 */ /* 0x000e300000209400 */
[----:B0-----:R-:W0:Y:S02]  /*0380*/  MUFU.RCP R9, R9 ;  /* 0x0000000900097308 */ /* 0x001e240000001000 */
[----:B0-----:R-:W-:-:S06]  /*0390*/  VIADD R7, R9, 0xffffffe ;  /* 0x0ffffffe09077836 */ /* 0x001fcc0000000000 */
[----:B------:R-:W0:Y:S02]  /*03a0*/  F2I.FTZ.U32.TRUNC.NTZ R7, R7 ;  /* 0x0000000700077305 */ /* 0x000e24000021f000 */
[----:B0-----:R-:W-:-:S04]  /*03b0*/  IMAD.MOV R10, RZ, RZ, -R7 ;  /* 0x000000ffff0a7224 */ /* 0x001fc800078e0a07 */
[----:B------:R-:W-:-:S04]  /*03c0*/  IMAD.MOV.U32 R0, RZ, RZ, R10 ;  /* 0x000000ffff007224 */ /* 0x000fc800078e000a */
[----:B------:R-:W-:Y:S01]  /*03d0*/  IMAD R3, R0, R11, RZ ;  /* 0x0000000b00037224 */ /* 0x000fe200078e02ff */
[----:B------:R-:W-:-:S03]  /*03e0*/  IABS R0, R8 ;  /* 0x0000000800007213 */ /* 0x000fc60000000000 */
[----:B------:R-:W-:-:S04]  /*03f0*/  IMAD.HI.U32 R6, R7, R3, R6 ;  /* 0x0000000307067227 */ /* 0x000fc800078e0006 */
[----:B------:R-:W-:Y:S02]  /*0400*/  IMAD.MOV R0, RZ, RZ, -R0 ;  /* 0x000000ffff007224 */ /* 0x000fe400078e0a00 */
        /* <DEDUP_REMOVED lines=8> */
[----:B------:R-:W-:-:S07]  /*0490*/  ISETP.GE.AND P2, PT, R0, RZ, PT ;  /* 0x000000ff0000720c */ /* 0x000fce0003f46270 */
[----:B------:R-:W-:-:S06]  /*04a0*/  @P0 VIADD R6, R6, 0x1 ;  /* 0x0000000106060836 */ /* 0x000fcc0000000000 */
[----:B------:R-:W-:Y:S01]  /*04b0*/  @!P2 IMAD.MOV R6, RZ, RZ, -R6 ;  /* 0x000000ffff06a224 */ /* 0x000fe200078e0a06 */
[----:B------:R-:W-:-:S05]  /*04c0*/  @!P1 LOP3.LUT R6, RZ, R8, RZ, 0x33, !PT ;  /* 0x00000008ff069212 */ /* 0x000fca00078e33ff */
[----:B------:R-:W-:Y:S02]  /*04d0*/  IMAD.MOV R3, RZ, RZ, -R6 ;  /* 0x000000ffff037224 */ /* 0x000fe400078e0a06 */
[----:B------:R-:W-:Y:S02]  /*04e0*/  IMAD.SHL.U32 R16, R6, 0x80, RZ ;  /* 0x0000008006107824 */ /* 0x000fe400078e00ff */
[----:B------:R-:W-:Y:S02]  /*04f0*/  IMAD R3, R8, R3, R15 ;  /* 0x0000000308037224 */ /* 0x000fe400078e020f */
[----:B------:R-:W-:Y:S01]  /*0500*/  VIADD R6, R16, 0x3 ;  /* 0x0000000310067836 */ /* 0x000fe20000000000 */
[----:B------:R-:W-:Y:S01]  /*0510*/  STL [R1+0x2044], R16 ;  /* 0x0020441001007387 */ /* 0x000fe20000100800 */
[----:B------:R-:W-:Y:S02]  /*0520*/  IMAD.IADD R0, R2, 0x1, R3 ;  /* 0x0000000102007824 */ /* 0x000fe400078e0203 */
[----:B------:R-:W-:-:S02]  /*0530*/  VIADD R3, R16, 0x1 ;  /* 0x0000000110037836 */ /* 0x000fc40000000000 */
[----:B------:R-:W-:Y:S02]  /*0540*/  VIADD R2, R16, 0x2 ;  /* 0x0000000210027836 */ /* 0x000fe40000000000 */
[----:B------:R-:W-:Y:S01]  /*0550*/  IMAD R12, R0, 0x200, R17 ;  /* 0x00000200000c7824 */ /* 0x000fe200078e0211 */
[----:B------:R0:W-:Y:S01]  /*0560*/  STL [R1+0x248], R3 ;  /* 0x0002480301007387 */ /* 0x0001e20000100800 */
[----:B------:R-:W-:Y:S02]  /*0570*/  VIADD R28, R16, 0x75 ;  /* 0x00000075101c7836 */ /* 0x000fe40000000000 */
[----:B------:R-:W-:Y:S01]  /*0580*/  VIADD R0, R12, 0x40 ;  /* 0x000000400c007836 */ /* 0x000fe20000000000 */
[----:B------:R1:W-:Y:S01]  /*0590*/  STL [R1+0x244], R2 ;  /* 0x0002440201007387 */ /* 0x0003e20000100800 */
[C---:B------:R-:W-:Y:S02]  /*05a0*/  VIADD R27, R16.reuse, 0x76 ;  /* 0x00000076101b7836 */ /* 0x040fe40000000000 */
[C---:B------:R-:W-:Y:S01]  /*05b0*/  VIADD R26, R16.reuse, 0x77 ;  /* 0x00000077101a7836 */ /* 0x040fe20000000000 */
[----:B------:R2:W-:Y:S01]  /*05c0*/  STL [R1+0x240], R6 ;  /* 0x0002400601007387 */ /* 0x0005e20000100800 */
[----:B------:R-:W-:-:S02]  /*05d0*/  VIADD R25, R16, 0x78 ;  /* 0x0000007810197836 */ /* 0x000fc40000000000 */
[C---:B0-----:R-:W-:Y:S02]  /*05e0*/  VIADD R3, R16.reuse, 0x4 ;  /* 0x0000000410037836 */ /* 0x041fe40000000000 */
[C---:B------:R-:W-:Y:S02]  /*05f0*/  VIADD R24, R16.reuse, 0x79 ;  /* 0x0000007910187836 */ /* 0x040fe40000000000 */
[C---:B-1----:R-:W-:Y:S01]  /*0600*/  VIADD R2, R16.reuse, 0x5 ;  /* 0x0000000510027836 */ /* 0x042fe20000000000 */
[----:B------:R0:W-:Y:S01]  /*0610*/  STL [R1+0x23c], R3 ;  /* 0x00023c0301007387 */ /* 0x0001e20000100800 */
[C---:B------:R-:W-:Y:S02]  /*0620*/  VIADD R23, R16.reuse, 0x7a ;  /* 0x0000007a10177836 */ /* 0x040fe40000000000 */
[C---:B--2---:R-:W-:Y:S01]  /*0630*/  VIADD R6, R16.reuse, 0x6 ;  /* 0x0000000610067836 */ /* 0x044fe20000000000 */
[----:B------:R1:W-:Y:S01]  /*0640*/  STL [R1+0x238], R2 ;  /* 0x0002380201007387 */ /* 0x0003e20000100800 */
[----:B------:R-:W-:-:S02]  /*0650*/  VIADD R22, R16, 0x7b ;  /* 0x0000007b10167836 */ /* 0x000fc40000000000 */
[C---:B------:R-:W-:Y:S01]  /*0660*/  VIADD R21, R16.reuse, 0x7c ;  /* 0x0000007c10157836 */ /* 0x040fe20000000000 */
[----:B------:R2:W-:Y:S01]  /*0670*/  STL [R1+0x234], R6 ;  /* 0x0002340601007387 */ /* 0x0005e20000100800 */
[C---:B------:R-:W-:Y:S02]  /*0680*/  VIADD R20, R16.reuse, 0x7d ;  /* 0x0000007d10147836 */ /* 0x040fe40000000000 */
[C---:B0-----:R-:W-:Y:S02]  /*0690*/  VIADD R3, R16.reuse, 0x7 ;  /* 0x0000000710037836 */ /* 0x041fe40000000000 */
[C---:B------:R-:W-:Y:S02]  /*06a0*/  VIADD R9, R16.reuse, 0x7f ;  /* 0x0000007f10097836 */ /* 0x040fe40000000000 */
[C---:B-1----:R-:W-:Y:S01]  /*06b0*/  VIADD R2, R16.reuse, 0x8 ;  /* 0x0000000810027836 */ /* 0x042fe20000000000 */
[----:B------:R0:W-:Y:S01]  /*06c0*/  STL [R1+0x230], R3 ;  /* 0x0002300301007387 */ /* 0x0001e20000100800 */
[----:B--2---:R-:W-:-:S03]  /*06d0*/  VIADD R6, R16, 0x9 ;  /* 0x0000000910067836 */ /* 0x004fc60000000000 */
[----:B------:R1:W-:Y:S04]  /*06e0*/  STL [R1+0x22c], R2 ;  /* 0x00022c0201007387 */ /* 0x0003e80000100800 */
[----:B------:R2:W-:Y:S01]  /*06f0*/  STL [R1+0x228], R6 ;  /* 0x0002280601007387 */ /* 0x0005e20000100800 */
[C---:B0-----:R-:W-:Y:S02]  /*0700*/  VIADD R3, R16.reuse, 0xa ;  /* 0x0000000a10037836 */ /* 0x041fe40000000000 */
[----:B-1----:R-:W-:-:S03]  /*0710*/  VIADD R2, R16, 0xb ;  /* 0x0000000b10027836 */ /* 0x002fc60000000000 */
        /* <DEDUP_REMOVED lines=213> */
[----:B------:R-:W-:Y:S01]  /*1470*/  STL [R1+0x2054], R12 ;  /* 0x0020540c01007387 */ /* 0x000fe20000100800 */
[----:B0-----:R-:W-:-:S03]  /*1480*/  VIADD R3, R16, 0x7e ;  /* 0x0000007e10037836 */ /* 0x001fc60000000000 */
[----:B------:R0:W-:Y:S01]  /*1490*/  STL [R1+0x20b0], R0 ;  /* 0x0020b00001007387 */ /* 0x0001e20000100800 */
[----:B-1----:R-:W-:-:S03]  /*14a0*/  VIADD R2, R12, 0xc0 ;  /* 0x000000c00c027836 */ /* 0x002fc60000000000 */
[----:B------:R1:W-:Y:S04]  /*14b0*/  STL [R1+0x20ac], R6 ;  /* 0x0020ac0601007387 */ /* 0x0003e80000100800 */
[----:B------:R2:W-:Y:S01]  /*14c0*/  STL [R1+0x20a8], R2 ;  /* 0x0020a80201007387 */ /* 0x0005e20000100800 */
[C---:B0-----:R-:W-:Y:S02]  /*14d0*/  VIADD R0, R12.reuse, 0x100 ;  /* 0x000001000c007836 */ /* 0x041fe40000000000 */
[----:B-1----:R-:W-:-:S03]  /*14e0*/  VIADD R6, R12, 0x140 ;  /* 0x000001400c067836 */ /* 0x002fc60000000000 */
[----:B------:R0:W-:Y:S01]  /*14f0*/  STL [R1+0x20a4], R0 ;  /* 0x0020a40001007387 */ /* 0x0001e20000100800 */
[----:B--2---:R-:W-:-:S03]  /*1500*/  VIADD R2, R12, 0x180 ;  /* 0x000001800c027836 */ /* 0x004fc60000000000 */
[----:B------:R1:W-:Y:S01]  /*1510*/  STL [R1+0x20a0], R6 ;  /* 0x0020a00601007387 */ /* 0x0003e20000100800 */
[----:B0-----:R-:W-:-:S05]  /*1520*/  VIADD R0, R12, 0x1c0 ;  /* 0x000001c00c007836 */ /* 0x001fca0000000000 */
[----:B------:R1:W-:Y:S04]  /*1530*/  STL [R1+0x2098], R0 ;  /* 0x0020980001007387 */ /* 0x0003e80000100800 */
[----:B------:R1:W-:Y:S01]  /*1540*/  STL [R1+0x209c], R2 ;  /* 0x00209c0201007387 */ /* 0x0003e20000100800 */
[----:B----4-:R-:W-:Y:S05]  /*1550*/  BRA.U UP0, `(.L_x_0) ;  /* 0x00000041000c7547 */ /* 0x010fea000b800000 */
[----:B-1----:R-:W-:Y:S01]  /*1560*/  IMAD.SHL.U32 R0, R14, 0x8, RZ ;  /* 0x000000080e007824 */ /* 0x002fe200078e00ff */
[----:B------:R0:W-:Y:S04]  /*1570*/  STL [R1+0x20], RZ ;  /* 0x000020ff01007387 */ /* 0x0001e80000100800 */
[----:B------:R0:W-:Y:S04]  /*1580*/  STL [R1+0x3af8], R0 ;  /* 0x003af80001007387 */ /* 0x0001e80000100800 */
[----:B------:R0:W-:Y:S04]  /*1590*/  STL [R1+0x24], RZ ;  /* 0x000024ff01007387 */ /* 0x0001e80000100800 */
        /* <DEDUP_REMOVED lines=1021> */
[----:B------:R0:W-:Y:S01]  /*5570*/  STL [R1+0x30c], RZ ;  /* 0x00030cff01007387 */ /* 0x0001e20000100800 */
[----:B------:R-:W-:Y:S05]  /*5580*/  BRA `(.L_x_1) ;  /* 0x000007e000d47947 */ /* 0x000fea0003800000 */
.L_x_0:
[----:B------:R0:W-:Y:S01]  /*5590*/  STL [R1+0x3cd8], R23 ;  /* 0x003cd81701007387 */ /* 0x0001e20000100800 */
[----:B------:R-:W-:Y:S01]  /*55a0*/  IABS R8, R4 ;  /* 0x0000000400087213 */ /* 0x000fe20000000000 */
[----:B------:R-:W2:Y:S01]  /*55b0*/  LDCU UR64, c[0x0][0x3ac] ;  /* 0x00007580ff4077ac */ /* 0x000ea20008000800 */
[----:B-1----:R-:W-:Y:S02]  /*55c0*/  IABS R2, R5 ;  /* 0x0000000500027213 */ /* 0x002fe40000000000 */
[----:B------:R-:W-:Y:S01]  /*55d0*/  IABS R19, R12 ;  /* 0x0000000c00137213 */ /* 0x000fe20000000000 */
[----:B------:R-:W1:Y:S01]  /*55e0*/  LDCU.128 UR20, c[0x0][0x380] ;  /* 0x00007000ff1477ac */ /* 0x000e620008000c00 */
[----:B0-----:R-:W3:Y:S01]  /*55f0*/  LDL R23, [R1+0x20ac] ;  /* 0x0020ac0001177983 */ /* 0x001ee20000100800 */
[----:B------:R-:W-:Y:S01]  /*5600*/  ISETP.GE.AND P1, PT, R9, RZ, PT ;  /* 0x000000ff0900720c */ /* 0x000fe20003f26270 */
[----:B------:R-:W0:Y:S02]  /*5610*/  LDCU UR66, c[0x0][0x3b0] ;  /* 0x00007600ff4277ac */ /* 0x000e240008000800 */
[----:B------:R4:W-:Y:S01]  /*5620*/  STL [R1+0x3cd4], R24 ;  /* 0x003cd41801007387 */ /* 0x0009e20000100800 */
[----:B------:R-:W-:Y:S01]  /*5630*/  ISETP.GE.AND P4, PT, R3, RZ, PT ;  /* 0x000000ff0300720c */ /* 0x000fe20003f86270 */
[----:B------:R-:W5:Y:S01]  /*5640*/  LDCU UR65, c[0x0][0x3a4] ;  /* 0x00007480ff4177ac */ /* 0x000f620008000800 */
[----:B------:R-:W0:Y:S01]  /*5650*/  LDCU UR5, c[0x0][0x3a8] ;  /* 0x00007500ff0577ac */ /* 0x000e220008000800 */
[----:B----4-:R-:W4:Y:S01]  /*5660*/  LDL R24, [R1+0x20a8] ;  /* 0x0020a80001187983 */ /* 0x010f220000100800 */
[----:B------:R-:W0:Y:S03]  /*5670*/  LDCU UR52, c[0x0][0x3a8] ;  /* 0x00007500ff3477ac */ /* 0x000e260008000800 */
[----:B------:R1:W-:Y:S01]  /*5680*/  STL [R1+0x3cd0], R25 ;  /* 0x003cd01901007387 */ /* 0x0003e20000100800 */
[----:B------:R-:W0:Y:S01]  /*5690*/  LDCU UR55, c[0x0][0x3a8] ;  /* 0x00007500ff3777ac */ /* 0x000e220008000800 */
[----:B------:R-:W0:Y:S01]  /*56a0*/  LDCU UR41, c[0x0][0x3a8] ;  /* 0x00007500ff2977ac */ /* 0x000e220008000800 */
[----:B------:R-:W0:Y:S01]  /*56b0*/  LDCU UR42, c[0x0][0x3a8] ;  /* 0x00007500ff2a77ac */ /* 0x000e220008000800 */
[----:B-1----:R-:W2:Y:S01]  /*56c0*/  LDL R25, [R1+0x20a4] ;  /* 0x0020a40001197983 */ /* 0x002ea20000100800 */
[----:B------:R-:W1:Y:S03]  /*56d0*/  LDCU UR43, c[0x0][0x3a8] ;  /* 0x00007500ff2b77ac */ /* 0x000e660008000800 */
[----:B------:R0:W-:Y:S01]  /*56e0*/  STL [R1+0x3ccc], R26 ;  /* 0x003ccc1a01007387 */ /* 0x0001e20000100800 */
[----:B------:R-:W1:Y:S01]  /*56f0*/  LDCU UR44, c[0x0][0x3a8] ;  /* 0x00007500ff2c77ac */ /* 0x000e620008000800 */
[----:B------:R-:W1:Y:S02]  /*5700*/  LDCU UR45, c[0x0][0x3a8] ;  /* 0x00007500ff2d77ac */ /* 0x000e640008000800 */
[----:B0-----:R-:W5:Y:S01]  /*5710*/  LDL R26, [R1+0x20a0] ;  /* 0x0020a000011a7983 */ /* 0x001f620000100800 */
[----:B------:R-:W0:Y:S03]  /*5720*/  LDCU UR46, c[0x0][0x3a8] ;  /* 0x00007500ff2e77ac */ /* 0x000e260008000800 */
[----:B------:R1:W-:Y:S01]  /*5730*/  STL [R1+0x3cc8], R27 ;  /* 0x003cc81b01007387 */ /* 0x0003e20000100800 */
[----:B------:R-:W0:Y:S01]  /*5740*/  LDCU UR47, c[0x0][0x3a8] ;  /* 0x00007500ff2f77ac */ /* 0x000e220008000800 */
[----:B------:R-:W0:Y:S01]  /*5750*/  LDCU UR48, c[0x0][0x3a8] ;  /* 0x00007500ff3077ac */ /* 0x000e220008000800 */
[----:B------:R-:W0:Y:S01]  /*5760*/  LDCU UR49, c[0x0][0x3a8] ;  /* 0x00007500ff3177ac */ /* 0x000e220008000800 */
[----:B-1----:R-:W5:Y:S01]  /*5770*/  LDL R27, [R1+0x209c] ;  /* 0x00209c00011b7983 */ /* 0x002f620000100800 */
        /* <DEDUP_REMOVED lines=16> */
[----:B------:R-:W0:Y:S01]  /*5880*/  I2F.RP R6, R8 ;  /* 0x0000000800067306 */ /* 0x000e220000209400 */
[----:B------:R-:W-:Y:S01]  /*5890*/  IABS R9, R9 ;  /* 0x0000000900097213 */ /* 0x000fe20000000000 */
[----:B------:R-:W1:Y:S01]  /*58a0*/  LDCU UR10, c[0x0][0x3a8] ;  /* 0x00007500ff0a77ac */ /* 0x000e620008000800 */
[----:B------:R-:W-:Y:S01]  /*58b0*/  IABS R3, R3 ;  /* 0x0000000300037213 */ /* 0x000fe20000000000 */
[----:B------:R-:W1:Y:S04]  /*58c0*/  LDCU UR11, c[0x0][0x3a8] ;  /* 0x00007500ff0b77ac */ /* 0x000e680008000800 */
[----:B------:R-:W1:Y:S01]  /*58d0*/  I2F.RP R0, R2 ;  /* 0x0000000200007306 */ /* 0x000e620000209400 */
[----:B------:R-:W2:Y:S01]  /*58e0*/  LDCU UR12, c[0x0][0x3a8] ;  /* 0x00007500ff0c77ac */ /* 0x000ea20008000800 */
[----:B------:R-:W2:Y:S06]  /*58f0*/  LDCU UR13, c[0x0][0x3a8] ;  /* 0x00007500ff0d77ac */ /* 0x000eac0008000800 */
[----:B0-----:R-:W0:Y:S01]  /*5900*/  MUFU.RCP R6, R6 ;  /* 0x0000000600067308 */ /* 0x001e220000001000 */
[----:B------:R-:W2:Y:S01]  /*5910*/  LDCU UR14, c[0x0][0x3a8] ;  /* 0x00007500ff0e77ac */ /* 0x000ea20008000800 */
[----:B------:R-:W2:Y:S06]  /*5920*/  LDCU UR15, c[0x0][0x3a8] ;  /* 0x00007500ff0f77ac */ /* 0x000eac0008000800 */
[----:B-1----:R-:W1:Y:S01]  /*5930*/  MUFU.RCP R0, R0 ;  /* 0x0000000000007308 */ /* 0x002e620000001000 */
[----:B------:R-:W2:Y:S01]  /*5940*/  LDCU UR16, c[0x0][0x3a8] ;  /* 0x00007500ff1077ac */ /* 0x000ea20008000800 */
[----:B------:R-:W2:Y:S01]  /*5950*/  LDCU UR17, c[0x0][0x3a8] ;  /* 0x00007500ff1177ac */ /* 0x000ea20008000800 */
[----:B0-----:R-:W-:Y:S01]  /*5960*/  VIADD R6, R6, 0xffffffe ;  /* 0x0ffffffe06067836 */ /* 0x001fe20000000000 */
[----:B------:R-:W0:Y:S04]  /*5970*/  LDCU UR18, c[0x0][0x3a8] ;  /* 0x00007500ff1277ac */ /* 0x000e280008000800 */
[----:B------:R0:W0:Y:S01]  /*5980*/  F2I.FTZ.U32.TRUNC.NTZ R7, R6 ;  /* 0x0000000600077305 */ /* 0x000022000021f000 */
[----:B------:R-:W2:Y:S01]  /*5990*/  LDCU UR19, c[0x0][0x3a8] ;  /* 0x00007500ff1377ac */ /* 0x000ea20008000800 */
[----:B-1----:R-:W-:Y:S01]  /*59a0*/  VIADD R0, R0, 0xffffffe ;  /* 0x0ffffffe00007836 */ /* 0x002fe20000000000 */
[----:B------:R-:W1:Y:S05]  /*59b0*/  LDCU UR24, c[0x0][0x3a8] ;  /* 0x00007500ff1877ac */ /* 0x000e6a0008000800 */
[----:B------:R-:W1:Y:S01]  /*59c0*/  F2I.FTZ.U32.TRUNC.NTZ R11, R0 ;  /* 0x00000000000b7305 */ /* 0x000e62000021f000 */
[----:B0-----:R-:W-:Y:S01]  /*59d0*/  IMAD.MOV.U32 R6, RZ, RZ, RZ ;  /* 0x000000ffff067224 */ /* 0x001fe200078e00ff */
[----:B------:R-:W0:Y:S01]  /*59e0*/  LDCU UR25, c[0x0][0x3a8] ;  /* 0x00007500ff1977ac */ /* 0x000e220008000800 */
[----:B------:R-:W0:Y:S01]  /*59f0*/  LDCU UR26, c[0x0][0x3a8] ;  /* 0x00007500ff1a77ac */ /* 0x000e220008000800 */
[--C-:B------:R-:W-:Y:S01]  /*5a00*/  IMAD.MOV R10, RZ, RZ, -R7.reuse ;  /* 0x000000ffff0a7224 */ /* 0x100fe200078e0a07 */
[----:B------:R-:W0:Y:S03]  /*5a10*/  LDCU UR27, c[0x0][0x3a8] ;  /* 0x00007500ff1b77ac */ /* 0x000e260008000800 */
[----:B------:R-:W-:Y:S01]  /*5a20*/  IMAD R10, R10, R8, RZ ;  /* 0x000000080a0a7224 */ /* 0x000fe200078e02ff */
[----:B------:R-:W0:Y:S03]  /*5a30*/  LDCU UR28, c[0x0][0x3a8] ;  /* 0x00007500ff1c77ac */ /* 0x000e260008000800 */
[----:B------:R-:W-:Y:S01]  /*5a40*/  IMAD.HI.U32 R7, R7, R10, R6 ;  /* 0x0000000a07077227 */ /* 0x000fe200078e0006 */
[----:B------:R-:W0:Y:S03]  /*5a50*/  LDCU UR29, c[0x0][0x3a8] ;  /* 0x00007500ff1d77ac */ /* 0x000e260008000800 */
[----:B-1----:R-:W-:-:S02]  /*5a60*/  IMAD.MOV R0, RZ, RZ, -R11 ;  /* 0x000000ffff007224 */ /* 0x002fc400078e0a0b */
[----:B------:R-:W-:Y:S01]  /*5a70*/  IMAD.HI.U32 R13, R7, R19, RZ ;  /* 0x00000013070d7227 */ /* 0x000fe200078e00ff */
[----:B------:R-:W1:Y:S03]  /*5a80*/  LDCU UR30, c[0x0][0x3a8] ;  /* 0x00007500ff1e77ac */ /* 0x000e660008000800 */
[----:B------:R-:W-:Y:S01]  /*5a90*/  IMAD.MOV R13, RZ, RZ, -R13 ;  /* 0x000000ffff0d7224 */ /* 0x000fe200078e0a0d */
[----:B------:R-:W0:Y:S01]  /*5aa0*/  LDCU UR31, c[0x0][0x3a8] ;  /* 0x00007500ff1f77ac */ /* 0x000e220008000800 */
[----:B------:R-:W-:Y:S02]  /*5ab0*/  IMAD R0, R0, R2, RZ ;  /* 0x0000000200007224 */ /* 0x000fe400078e02ff */
[----:B------:R-:W-:Y:S01]  /*5ac0*/  IMAD R19, R8, R13, R19 ;  /* 0x0000000d08137224 */ /* 0x000fe200078e0213 */
[----:B------:R-:W0:Y:S01]  /*5ad0*/  LDCU UR32, c[0x0][0x3a8] ;  /* 0x00007500ff2077ac */ /* 0x000e220008000800 */
[----:B------:R-:W-:-:S03]  /*5ae0*/  IMAD.MOV.U32 R10, RZ, RZ, RZ ;  /* 0x000000ffff0a7224 */ /* 0x000fc600078e00ff */
[----:B------:R-:W-:Y:S01]  /*5af0*/  ISETP.GT.U32.AND P0, PT, R8, R19, PT ;  /* 0x000000130800720c */ /* 0x000fe20003f04070 */
[----:B------:R-:W-:Y:S01]  /*5b00*/  IMAD.HI.U32 R0, R11, R0, R10 ;  /* 0x000000000b007227 */ /* 0x000fe200078e000a */
[----:B------:R-:W0:Y:S01]  /*5b10*/  LDCU UR33, c[0x0][0x3a8] ;  /* 0x00007500ff2177ac */ /* 0x000e220008000800 */
[----:B------:R-:W0:Y:S01]  /*5b20*/  LDCU UR36, c[0x0][0x3a8] ;  /* 0x00007500ff2477ac */ /* 0x000e220008000800 */
[----:B------:R-:W0:Y:S09]  /*5b30*/  LDCU UR37, c[0x0][0x3a8] ;  /* 0x00007500ff2577ac */ /* 0x000e320008000800 */
[----:B------:R-:W-:Y:S01]  /*5b40*/  @!P0 IMAD.IADD R19, R19, 0x1, -R8 ;  /* 0x0000000113138824 */ /* 0x000fe200078e0a08 */
[----:B------:R-:W0:Y:S01]  /*5b50*/  LDCU UR38, c[0x0][0x3a8] ;  /* 0x00007500ff2677ac */ /* 0x000e220008000800 */
[----:B------:R-:W0:Y:S01]  /*5b60*/  LDCU UR39, c[0x0][0x3a8] ;  /* 0x00007500ff2777ac */ /* 0x000e220008000800 */
[----:B------:R-:W0:Y:S01]  /*5b70*/  LDCU UR58, c[0x0][0x3a8] ;  /* 0x00007500ff3a77ac */ /* 0x000e220008000800 */
[----:B------:R-:W0:Y:S01]  /*5b80*/  LDCU UR59, c[0x0][0x3a8] ;  /* 0x00007500ff3b77ac */ /* 0x000e220008000800 */
[----:B------:R-:W0:Y:S01]  /*5b90*/  LDCU UR60, c[0x0][0x3a8] ;  /* 0x00007500ff3c77ac */ /* 0x000e220008000800 */
[----:B------:R-:W0:Y:S01]  /*5ba0*/  LDCU UR61, c[0x0][0x3a8] ;  /* 0x00007500ff3d77ac */ /* 0x000e220008000800 */
[----:B------:R-:W0:Y:S01]  /*5bb0*/  LDCU UR62, c[0x0][0x3a8] ;  /* 0x00007500ff3e77ac */ /* 0x000e220008000800 */
[----:B------:R-:W0:Y:S01]  /*5bc0*/  LDCU UR63, c[0x0][0x3a8] ;  /* 0x00007500ff3f77ac */ /* 0x000e220008000800 */
[----:B---3--:R-:W-:-:S02]  /*5bd0*/  IABS R17, R23 ;  /* 0x0000001700117213 */ /* 0x008fc40000000000 */
[----:B----4-:R-:W-:-:S03]  /*5be0*/  IABS R16, R24 ;  /* 0x0000001800107213 */ /* 0x010fc60000000000 */
[----:B------:R-:W-:-:S04]  /*5bf0*/  IMAD.HI.U32 R11, R7, R17, RZ ;  /* 0x00000011070b7227 */ /* 0x000fc800078e00ff */
[----:B------:R-:W-:-:S04]  /*5c00*/  IMAD.HI.U32 R10, R7, R16, RZ ;  /* 0x00000010070a7227 */ /* 0x000fc800078e00ff */
[----:B------:R-:W-:Y:S01]  /*5c10*/  IMAD.MOV R10, RZ, RZ, -R10 ;  /* 0x000000ffff0a7224 */ /* 0x000fe200078e0a0a */
[----:B--2---:R-:W-:-:S03]  /*5c20*/  IABS R15, R25 ;  /* 0x00000019000f7213 */ /* 0x004fc60000000000 */
[C---:B------:R-:W-:Y:S01]  /*5c30*/  IMAD R16, R8.reuse, R10, R16 ;  /* 0x0000000a08107224 */ /* 0x040fe200078e0210 */
[----:B-----5:R-:W-:Y:S01]  /*5c40*/  IABS R14, R26 ;  /* 0x0000001a000e7213 */ /* 0x020fe20000000000 */
[----:B------:R-:W-:Y:S01]  /*5c50*/  IMAD.MOV R11, RZ, RZ, -R11 ;  /* 0x000000ffff0b7224 */ /* 0x000fe200078e0a0b */
[----:B------:R-:W-:Y:S01]  /*5c60*/  STL [R1+0x3ce0], R4 ;  /* 0x003ce00401007387 */ /* 0x000fe20000100800 */
[C---:B------:R-:W-:Y:S02]  /*5c70*/  ISETP.GT.U32.AND P3, PT, R8.reuse, R19, PT ;  /* 0x000000130800720c */ /* 0x040fe40003f64070 */
[C---:B------:R-:W-:Y:S01]  /*5c80*/  IMAD.HI.U32 R10, R7.reuse, R14, RZ ;  /* 0x0000000e070a7227 */ /* 0x040fe200078e00ff */
[----:B------:R-:W-:Y:S01]  /*5c90*/  IABS R18, R4 ;  /* 0x0000000400127213 */ /* 0x000fe20000000000 */
[----:B------:R2:W-:Y:S01]  /*5ca0*/  STL [R1+0x3ce4], R23 ;  /* 0x003ce41701007387 */ /* 0x0005e20000100800 */
[----:B------:R-:W-:Y:S01]  /*5cb0*/  IABS R13, R27 ;  /* 0x0000001b000d7213 */ /* 0x000fe20000000000 */
[----:B------:R-:W-:Y:S01]  /*5cc0*/  IMAD.MOV R10, RZ, RZ, -R10 ;  /* 0x000000ffff0a7224 */ /* 0x000fe200078e0a0a */
[----:B------:R-:W-:Y:S01]  /*5cd0*/  ISETP.GT.U32.AND P6, PT, R8, R16, PT ;  /* 0x000000100800720c */ /* 0x000fe20003fc4070 */
[----:B------:R-:W-:-:S04]  /*5ce0*/  IMAD.HI.U32 R6, R7, R15, RZ ;  /* 0x0000000f07067227 */ /* 0x000fc800078e00ff */
[C---:B------:R-:W-:Y:S01]  /*5cf0*/  IMAD R14, R8.reuse, R10, R14 ;  /* 0x0000000a080e7224 */ /* 0x040fe200078e020e */
[----:B--2---:R-:W2:Y:S01]  /*5d00*/  LDL R23, [R1+0x2054] ;  /* 0x0020540001177983 */ /* 0x004ea20000100800 */
[----:B------:R-:W-:Y:S02]  /*5d10*/  @!P3 IMAD.IADD R19, R19, 0x1, -R8 ;  /* 0x000000011313b824 */ /* 0x000fe400078e0a08 */
[C---:B------:R-:W-:Y:S01]  /*5d20*/  IMAD R17, R8.reuse, R11, R17 ;  /* 0x0000000b08117224 */ /* 0x040fe200078e0211 */
[C---:B------:R-:W-:Y:S01]  /*5d30*/  ISETP.GT.U32.AND P3, PT, R8.reuse, R14, PT ;  /* 0x0000000e0800720c */ /* 0x040fe20003f64070 */
[----:B------:R-:W-:Y:S01]  /*5d40*/  IMAD.MOV R6, RZ, RZ, -R6 ;  /* 0x000000ffff067224 */ /* 0x000fe200078e0a06 */
[----:B------:R-:W-:Y:S01]  /*5d50*/  IABS R11, R5 ;  /* 0x00000005000b7213 */ /* 0x000fe20000000000 */
[----:B------:R-:W-:Y:S02]  /*5d60*/  IMAD.MOV.U32 R4, RZ, RZ, R9 ;  /* 0x000000ffff047224 */ /* 0x000fe400078e0009 */
[----:B------:R-:W-:-:S02]  /*5d70*/  IMAD R15, R8, R6, R15 ;  /* 0x00000006080f7224 */ /* 0x000fc400078e020f */
[----:B------:R-:W-:-:S04]  /*5d80*/  IMAD.HI.U32 R6, R0, R11, RZ ;  /* 0x0000000b00067227 */ /* 0x000fc800078e00ff */
[----:B------:R-:W-:Y:S02]  /*5d90*/  @!P6 IMAD.IADD R16, R16, 0x1, -R8 ;  /* 0x000000011010e824 */ /* 0x000fe400078e0a08 */
[----:B------:R-:W-:Y:S02]  /*5da0*/  IMAD.MOV R6, RZ, RZ, -R6 ;  /* 0x000000ffff067224 */ /* 0x000fe400078e0a06 */
[----:B------:R-:W-:-:S04]  /*5db0*/  IMAD.HI.U32 R29, R0, R4, RZ ;  /* 0x00000004001d7227 */ /* 0x000fc800078e00ff */
[----:B------:R-:W-:Y:S01]  /*5dc0*/  @!P3 IMAD.IADD R14, R14, 0x1, -R8 ;  /* 0x000000010e0eb824 */ /* 0x000fe200078e0a08 */
[----:B------:R-:W-:Y:S01]  /*5dd0*/  ISETP.GT.U32.AND P3, PT, R8, R16, PT ;  /* 0x000000100800720c */ /* 0x000fe20003f64070 */
[----:B------:R-:W-:Y:S01]  /*5de0*/  IMAD R11, R2, R6, R11 ;  /* 0x00000006020b7224 */ /* 0x000fe200078e020b */
[----:B------:R-:W-:Y:S01]  /*5df0*/  IABS R6, R21 ;  /* 0x0000001500067213 */ /* 0x000fe20000000000 */
[----:B------:R-:W-:Y:S02]  /*5e00*/  IMAD.MOV R29, RZ, RZ, -R29 ;  /* 0x000000ffff1d7224 */ /* 0x000fe400078e0a1d */
[----:B------:R-:W-:-:S04]  /*5e10*/  IMAD.HI.U32 R12, R7, R18, RZ ;  /* 0x00000012070c7227 */ /* 0x000fc800078e00ff */
[----:B------:R-:W-:Y:S02]  /*5e20*/  IMAD R10, R2, R29, R4 ;  /* 0x0000001d020a7224 */ /* 0x000fe400078e0204 */
[----:B------:R-:W-:-:S04]  /*5e30*/  IMAD.HI.U32 R4, R0, R6, RZ ;  /* 0x0000000600047227 */ /* 0x000fc800078e00ff */
[----:B------:R-:W-:Y:S02]  /*5e40*/  IMAD.MOV R4, RZ, RZ, -R4 ;  /* 0x000000ffff047224 */ /* 0x000fe400078e0a04 */
[----:B------:R-:W-:Y:S02]  /*5e50*/  @!P3 IMAD.IADD R16, R16, 0x1, -R8 ;  /* 0x000000011010b824 */ /* 0x000fe400078e0a08 */
[----:B------:R-:W-:Y:S02]  /*5e60*/  IMAD R6, R2, R4, R6 ;  /* 0x0000000402067224 */ /* 0x000fe400078e0206 */
[----:B------:R-:W-:Y:S02]  /*5e70*/  IMAD.MOV R12, RZ, RZ, -R12 ;  /* 0x000000ffff0c7224 */ /* 0x000fe400078e0a0c */
[----:B------:R-:W-:-:S04]  /*5e80*/  IMAD.HI.U32 R9, R7, R13, RZ ;  /* 0x0000000d07097227 */ /* 0x000fc800078e00ff */
[C---:B------:R-:W-:Y:S01]  /*5e90*/  IMAD R18, R8.reuse, R12, R18 ;  /* 0x0000000c08127224 */ /* 0x040fe200078e0212 */
[C---:B------:R-:W-:Y:S01]  /*5ea0*/  ISETP.GT.U32.AND P2, PT, R8.reuse, R15, PT ;  /* 0x0000000f0800720c */ /* 0x040fe20003f44070 */
[----:B------:R-:W-:Y:S01]  /*5eb0*/  IMAD.MOV R9, RZ, RZ, -R9 ;  /* 0x000000ffff097224 */ /* 0x000fe200078e0a09 */
[----:B------:R-:W-:Y:S02]  /*5ec0*/  IABS R12, R28 ;  /* 0x0000001c000c7213 */ /* 0x000fe40000000000 */
[----:B--2---:R-:W-:Y:S01]  /*5ed0*/  ISETP.GE.AND P3, PT, R23, RZ, PT ;  /* 0x000000ff1700720c */ /* 0x004fe20003f66270 */
[C---:B------:R-:W-:Y:S01]  /*5ee0*/  IMAD R13, R8.reuse, R9, R13 ;  /* 0x00000009080d7224 */ /* 0x040fe200078e020d */
[----:B------:R-:W2:Y:S01]  /*5ef0*/  LDL.LU R23, [R1+0x3ce4] ;  /* 0x003ce40001177983 */ /* 0x000ea20000300800 */
[----:B------:R-:W-:-:S06]  /*5f00*/  ISETP.GT.U32.AND P0, PT, R8, R18, PT ;  /* 0x000000120800720c */ /* 0x000fcc0003f04070 */
[----:B------:R-:W-:Y:S01]  /*5f10*/  @!P2 IMAD.IADD R15, R15, 0x1, -R8 ;  /* 0x000000010f0fa824 */ /* 0x000fe200078e0a08 */
[----:B------:R-:W3:Y:S01]  /*5f20*/  LDL.LU R4, [R1+0x3ce0] ;  /* 0x003ce00001047983 */ /* 0x000ee20000300800 */
[----:B------:R-:W-:Y:S01]  /*5f30*/  ISETP.GT.U32.AND P5, PT, R8, R17, PT ;  /* 0x000000110800720c */ /* 0x000fe20003fa4070 */
[----:B------:R-:W-:-:S04]  /*5f40*/  IMAD.HI.U32 R7, R7, R12, RZ ;  /* 0x0000000c07077227 */ /* 0x000fc800078e00ff */
[----:B------:R-:W-:Y:S02]  /*5f50*/  IMAD.MOV R7, RZ, RZ, -R7 ;  /* 0x000000ffff077224 */ /* 0x000fe400078e0a07 */
[----:B------:R-:W-:Y:S01]  /*5f60*/  @!P0 IMAD.IADD R18, R18, 0x1, -R8 ;  /* 0x0000000112128824 */ /* 0x000fe200078e0a08 */
[C---:B------:R-:W-:Y:S01]  /*5f70*/  ISETP.GT.U32.AND P0, PT, R8.reuse, R13, PT ;  /* 0x0000000d0800720c */ /* 0x040fe20003f04070 */
[----:B------:R-:W-:-:S12]  /*5f80*/  IMAD R12, R8, R7, R12 ;  /* 0x00000007080c7224 */ /* 0x000fd800078e020c */
[--C-:B------:R-:W-:Y:S01]  /*5f90*/  @!P0 IMAD.IADD R13, R13, 0x1, -R8.reuse ;  /* 0x000000010d0d8824 */ /* 0x100fe200078e0a08 */
[C---:B------:R-:W-:Y:S01]  /*5fa0*/  ISETP.GT.U32.AND P0, PT, R8.reuse, R15, PT ;  /* 0x0000000f0800720c */ /* 0x040fe20003f04070 */
[----:B------:R-:W-:Y:S01]  /*5fb0*/  @!P5 IMAD.IADD R17, R17, 0x1, -R8 ;  /* 0x000000011111d824 */ /* 0x000fe200078e0a08 */
[----:B------:R-:W-:-:S11]  /*5fc0*/  ISETP.GT.U32.AND P5, PT, R8, R12, PT ;  /* 0x0000000c0800720c */ /* 0x000fd60003fa4070 */
[--C-:B------:R-:W-:Y:S01]  /*5fd0*/  @!P0 IMAD.IADD R15, R15, 0x1, -R8.reuse ;  /* 0x000000010f0f8824 */ /* 0x100fe200078e0a08 */
[----:B------:R-:W-:Y:S01]  /*5fe0*/  ISETP.GT.U32.AND P2, PT, R8, R17, PT ;  /* 0x000000110800720c */ /* 0x000fe20003f44070 */
[----:B------:R-:W-:Y:S01]  /*5ff0*/  @!P5 IMAD.IADD R12, R12, 0x1, -R8 ;  /* 0x000000010c0cd824 */ /* 0x000fe200078e0a08 */
[C---:B------:R-:W-:Y:S02]  /*6000*/  ISETP.GT.U32.AND P5, PT, R8.reuse, R14, PT ;  /* 0x0000000e0800720c */ /* 0x040fe40003fa4070 */
[----:B------:R-:W-:-:S09]  /*6010*/  ISETP.GT.U32.AND P6, PT, R8, R18, PT ;  /* 0x000000120800720c */ /* 0x000fd20003fc4070 */
[--C-:B------:R-:W-:Y:S01]  /*6020*/  @!P2 IMAD.IADD R17, R17, 0x1, -R8.reuse ;  /* 0x000000011111a824 */ /* 0x100fe200078e0a08 */
[----:B------:R-:W-:Y:S01]  /*6030*/  ISETP.GT.U32.AND P2, PT, R8, R13, PT ;  /* 0x0000000d0800720c */ /* 0x000fe20003f44070 */
[--C-:B------:R-:W-:Y:S02]  /*6040*/  @!P5 IMAD.IADD R14, R14, 0x1, -R8.reuse ;  /* 0x000000010e0ed824 */ /* 0x100fe400078e0a08 */
[----:B------:R-:W-:Y:S01]  /*6050*/  @!P6 IMAD.IADD R18, R18, 0x1, -R8 ;  /* 0x000000011212e824 */ /* 0x000fe200078e0a08 */
[----:B------:R-:W-:-:S09]  /*6060*/  ISETP.GT.U32.AND P6, PT, R8, R12, PT ;  /* 0x0000000c0800720c */ /* 0x000fd20003fc4070 */
[----:B------:R-:W-:Y:S01]  /*6070*/  @!P2 IMAD.IADD R13, R13, 0x1, -R8 ;  /* 0x000000010d0da824 */ /* 0x000fe200078e0a08 */
[----:B------:R-:W-:-:S03]  /*6080*/  ISETP.GE.AND P2, PT, R24, RZ, PT ;  /* 0x000000ff1800720c */ /* 0x000fc60003f46270 */
[----:B------:R-:W-:Y:S01]  /*6090*/  @!P6 IMAD.IADD R12, R12, 0x1, -R8 ;  /* 0x000000010c0ce824 */ /* 0x000fe200078e0a08 */
[----:B------:R-:W-:Y:S02]  /*60a0*/  ISETP.GE.AND P6, PT, R25, RZ, PT ;  /* 0x000000ff1900720c */ /* 0x000fe40003fc6270 */
[----:B---3--:R-:W-:Y:S02]  /*60b0*/  ISETP.GE.AND P0, PT, R4, RZ, PT ;  /* 0x000000ff0400720c */ /* 0x008fe40003f06270 */
[----:B------:R-:W3:Y:S01]  /*60c0*/  LDL.LU R4, [R1+0x3cdc] ;  /* 0x003cdc0001047983 */ /* 0x000ee20000300800 */
[----:B--2---:R-:W-:-:S03]  /*60d0*/  ISETP.GE.AND P5, PT, R23, RZ, PT ;  /* 0x000000ff1700720c */ /* 0x004fc60003fa6270 */
[----:B------:R-:W2:Y:S04]  /*60e0*/  LDL.LU R23, [R1+0x3cd8] ;  /* 0x003cd80001177983 */ /* 0x000ea80000300800 */
[----:B------:R-:W4:Y:S04]  /*60f0*/  LDL.LU R24, [R1+0x3cd4] ;  /* 0x003cd40001187983 */ /* 0x000f280000300800 */
[----:B------:R-:W5:Y:S01]  /*6100*/  LDL.LU R25, [R1+0x3cd0] ;  /* 0x003cd00001197983 */ /* 0x000f620000300800 */
[----:B------:R-:W-:-:S04]  /*6110*/  IMAD.MOV.U32 R29, RZ, RZ, R3 ;  /* 0x000000ffff1d7224 */ /* 0x000fc800078e0003 */
[----:B------:R-:W-:Y:S01]  /*6120*/  IMAD.HI.U32 R9, R0, R29, RZ ;  /* 0x0000001d00097227 */ /* 0x000fe200078e00ff */
[----:B------:R-:W-:-:S03]  /*6130*/  IABS R7, R20 ;  /* 0x0000001400077213 */ /* 0x000fc60000000000 */
[----:B------:R-:W-:-:S04]  /*6140*/  IMAD.MOV R9, RZ, RZ, -R9 ;  /* 0x000000ffff097224 */ /* 0x000fc800078e0a09 */
[----:B------:R-:W-:Y:S02]  /*6150*/  IMAD R9, R2, R9, R29 ;  /* 0x0000000902097224 */ /* 0x000fe400078e021d */
[----:B------:R-:W-:Y:S01]  /*6160*/  IMAD.HI.U32 R29, R0, R7, RZ ;  /* 0x00000007001d7227 */ /* 0x000fe200078e00ff */
[----:B------:R-:W-:-:S03]  /*6170*/  IABS R3, R22 ;  /* 0x0000001600037213 */ /* 0x000fc60000000000 */
[----:B------:R-:W-:Y:S02]  /*6180*/  IMAD.MOV R29, RZ, RZ, -R29 ;  /* 0x000000ffff1d7224 */ /* 0x000fe400078e0a1d */
[----:B------:R-:W-:Y:S01]  /*6190*/  @!P3 IMAD.MOV R19, RZ, RZ, -R19 ;  /* 0x000000ffff13b224 */ /* 0x000fe200078e0a13 */
[----:B------:R-:W-:Y:S01]  /*61a0*/  ISETP.GE.AND P3, PT, R26, RZ, PT ;  /* 0x000000ff1a00720c */ /* 0x000fe20003f66270 */
[----:B------:R-:W-:Y:S01]  /*61b0*/  @!P5 IMAD.MOV R17, RZ, RZ, -R17 ;  /* 0x000000ffff11d224 */ /* 0x000fe200078e0a11 */
[C---:B------:R-:W-:Y:S01]  /*61c0*/  ISETP.GT.U32.AND P5, PT, R2.reuse, R11, PT ;  /* 0x0000000b0200720c */ /* 0x040fe20003fa4070 */
[----:B------:R-:W-:Y:S01]  /*61d0*/  @!P0 IMAD.MOV R18, RZ, RZ, -R18 ;  /* 0x000000ffff128224 */ /* 0x000fe200078e0a12 */
[----:B------:R-:W-:Y:S01]  /*61e0*/  ISETP.GE.AND P0, PT, R27, RZ, PT ;  /* 0x000000ff1b00720c */ /* 0x000fe20003f06270 */
[----:B------:R-:W-:Y:S01]  /*61f0*/  IMAD R7, R2, R29, R7 ;  /* 0x0000001d02077224 */ /* 0x000fe200078e0207 */
[----:B------:R-:W4:Y:S01]  /*6200*/  LDL.LU R26, [R1+0x3ccc] ;  /* 0x003ccc00011a7983 */ /* 0x000f220000300800 */
[----:B------:R-:W-:-:S03]  /*6210*/  IMAD.HI.U32 R29, R0, R3, RZ ;  /* 0x00000003001d7227 */ /* 0x000fc600078e00ff */
[----:B------:R-:W4:Y:S01]  /*6220*/  LDL.LU R27, [R1+0x3cc8] ;  /* 0x003cc800011b7983 */ /* 0x000f220000300800 */
[----:B------:R-:W-:Y:S02]  /*6230*/  IMAD.MOV R29, RZ, RZ, -R29 ;  /* 0x000000ffff1d7224 */ /* 0x000fe400078e0a1d */
[----:B------:R-:W-:Y:S01]  /*6240*/  @!P2 IMAD.MOV R16, RZ, RZ, -R16 ;  /* 0x000000ffff10a224 */ /* 0x000fe200078e0a10 */
[----:B------:R-:W-:Y:S01]  /*6250*/  ISETP.GE.AND P2, PT, R28, RZ, PT ;  /* 0x000000ff1c00720c */ /* 0x000fe20003f46270 */
[C---:B------:R-:W-:Y:S01]  /*6260*/  IMAD R3, R2.reuse, R29, R3 ;  /* 0x0000001d02037224 */ /* 0x040fe200078e0203 */
[----:B------:R-:W4:Y:S01]  /*6270*/  LDL.LU R28, [R1+0x3cc4] ;  /* 0x003cc400011c7983 */ /* 0x000f220000300800 */
[----:B------:R-:W-:Y:S02]  /*6280*/  @!P6 IMAD.MOV R15, RZ, RZ, -R15 ;  /* 0x000000ffff0fe224 */ /* 0x000fe400078e0a0f */
[----:B------:R-:W-:Y:S01]  /*6290*/  @!P3 IMAD.MOV R14, RZ, RZ, -R14 ;  /* 0x000000ffff0eb224 */ /* 0x000fe200078e0a0e */
[----:B------:R-:W-:Y:S01]  /*62a0*/  ISETP.GT.U32.AND P3, PT, R2, R10, PT ;  /* 0x0000000a0200720c */ /* 0x000fe20003f64070 */
[----:B------:R-:W-:-:S02]  /*62b0*/  @!P5 IMAD.IADD R11, R11, 0x1, -R2 ;  /* 0x000000010b0bd824 */ /* 0x000fc400078e0a02 */
[----:B------:R-:W-:Y:S01]  /*62c0*/  @!P0 IMAD.MOV R13, RZ, RZ, -R13 ;  /* 0x000000ffff0d8224 */ /* 0x000fe200078e0a0d */
[C---:B------:R-:W-:Y:S02]  /*62d0*/  ISETP.GT.U32.AND P0, PT, R2.reuse, R9, PT ;  /* 0x000000090200720c */ /* 0x040fe40003f04070 */
[C---:B------:R-:W-:Y:S01]  /*62e0*/  ISETP.GT.U32.AND P5, PT, R2.reuse, R11, PT ;  /* 0x0000000b0200720c */ /* 0x040fe20003fa4070 */
[----:B------:R-:W-:Y:S01]  /*62f0*/  @!P2 IMAD.MOV R12, RZ, RZ, -R12 ;  /* 0x000000ffff0ca224 */ /* 0x000fe200078e0a0c */
[----:B------:R-:W-:-:S05]  /*6300*/  ISETP.GT.U32.AND P2, PT, R2, R7, PT ;  /* 0x000000070200720c */ /* 0x000fca0003f44070 */
[----:B------:R-:W-:Y:S01]  /*6310*/  @!P3 IMAD.IADD R10, R10, 0x1, -R2 ;  /* 0x000000010a0ab824 */ /* 0x000fe200078e0a02 */
[----:B------:R-:W-:-:S03]  /*6320*/  ISETP.GT.U32.AND P3, PT, R2, R3, PT ;  /* 0x000000030200720c */ /* 0x000fc60003f64070 */
[--C-:B------:R-:W-:Y:S01]  /*6330*/  @!P0 IMAD.IADD R9, R9, 0x1, -R2.reuse ;  /* 0x0000000109098824 */ /* 0x100fe200078e0a02 */
[----:B------:R-:W-:Y:S01]  /*6340*/  ISETP.GE.AND P0, PT, R5, RZ, PT ;  /* 0x000000ff0500720c */ /* 0x000fe20003f06270 */
[--C-:B------:R-:W-:Y:S01]  /*6350*/  @!P5 IMAD.IADD R11, R11, 0x1, -R2.reuse ;  /* 0x000000010b0bd824 */ /* 0x100fe200078e0a02 */
[----:B------:R-:W-:Y:S01]  /*6360*/  ISETP.GT.U32.AND P5, PT, R2, R10, PT ;  /* 0x0000000a0200720c */ /* 0x000fe20003fa4070 */
[----:B------:R-:W-:Y:S02]  /*6370*/  @!P2 IMAD.IADD R7, R7, 0x1, -R2 ;  /* 0x000000010707a824 */ /* 0x000fe400078e0a02 */
[----:B------:R-:W-:-:S04]  /*6380*/  IMAD.MOV.U32 R5, RZ, RZ, R11 ;  /* 0x000000ffff057224 */ /* 0x000fc800078e000b */
[----:B------:R-:W-:Y:S01]  /*6390*/  @!P3 IMAD.IADD R3, R3, 0x1, -R2 ;  /* 0x000000010303b824 */ /* 0x000fe200078e0a02 */
[----:B------:R-:W-:-:S03]  /*63a0*/  ISETP.GT.U32.AND P3, PT, R2, R7, PT ;  /* 0x000000070200720c */ /* 0x000fc60003f64070 */
[----:B------:R-:W-:Y:S02]  /*63b0*/  @!P0 IMAD.MOV R5, RZ, RZ, -R5 ;  /* 0x000000ffff058224 */ /* 0x000fe400078e0a05 */
[----:B------:R-:W-:Y:S01]  /*63c0*/  @!P5 IMAD.IADD R10, R10, 0x1, -R2 ;  /* 0x000000010a0ad824 */ /* 0x000fe200078e0a02 */
[----:B------:R-:W-:-:S07]  /*63d0*/  ISETP.GE.AND P2, PT, R20, RZ, PT ;  /* 0x000000ff1400720c */ /* 0x000fce0003f46270 */
[----:B------:R-:W-:Y:S01]  /*63e0*/  @!P3 IMAD.IADD R7, R7, 0x1, -R2 ;  /* 0x000000010707b824 */ /* 0x000fe200078e0a02 */
[----:B------:R-:W-:Y:S02]  /*63f0*/  ISETP.GE.AND P3, PT, R22, RZ, PT ;  /* 0x000000ff1600720c */ /* 0x000fe40003f66270 */
[----:B------:R-:W-:-:S13]  /*6400*/  ISETP.GT.U32.AND P0, PT, R2, R3, PT ;  /* 0x000000030200720c */ /* 0x000fda0003f04070 */
[----:B------:R-:W-:-:S04]  /*6410*/  @!P0 IMAD.IADD R3, R3, 0x1, -R2 ;  /* 0x0000000103038824 */ /* 0x000fc800078e0a02 */
[----:B------:R-:W-:Y:S01]  /*6420*/  @!P3 IMAD.MOV R3, RZ, RZ, -R3 ;  /* 0x000000ffff03b224 */ /* 0x000fe200078e0a03 */
[----:B---3--:R-:W-:Y:S02]  /*6430*/  ISETP.NE.AND P6, PT, R4, RZ, PT ;  /* 0x000000ff0400720c */ /* 0x008fe40003fc5270 */
[----:B------:R-:W-:-:S04]  /*6440*/  LOP3.LUT R29, RZ, R4, RZ, 0x33, !PT ;  /* 0x00000004ff1d7212 */ /* 0x000fc800078e33ff */
[----:B------:R-:W-:-:S05]  /*6450*/  SEL R19, R29, R19, !P6 ;  /* 0x000000131d137207 */ /* 0x000fca0007000000 */
[----:B------:R3:W-:Y:S02]  /*6460*/  STL [R1+0x268], R19 ;  /* 0x0002681301007387 */ /* 0x0007e40000100800 */
[C---:B---3--:R-:W-:Y:S02]  /*6470*/  SEL R19, R29.reuse, R18, !P6 ;  /* 0x000000121d137207 */ /* 0x048fe40007000000 */
[C---:B------:R-:W-:Y:S02]  /*6480*/  SEL R18, R29.reuse, R17, !P6 ;  /* 0x000000111d127207 */ /* 0x040fe40007000000 */
[C---:B------:R-:W-:Y:S02]  /*6490*/  SEL R17, R29.reuse, R16, !P6 ;  /* 0x000000101d117207 */ /* 0x040fe40007000000 */
[C---:B------:R-:W-:Y:S02]  /*64a0*/  SEL R16, R29.reuse, R15, !P6 ;  /* 0x0000000f1d107207 */ /* 0x040fe40007000000 */
[----:B------:R-:W-:-:S02]  /*64b0*/  SEL R15, R29, R14, !P6 ;  /* 0x0000000e1d0f7207 */ /* 0x000fc40007000000 */
[C---:B------:R-:W-:Y:S02]  /*64c0*/  SEL R14, R29.reuse, R13, !P6 ;  /* 0x0000000d1d0e7207 */ /* 0x040fe40007000000 */
[----:B------:R-:W-:Y:S02]  /*64d0*/  SEL R13, R29, R12, !P6 ;  /* 0x0000000c1d0d7207 */ /* 0x000fe40007000000 */
[----:B------:R-:W-:Y:S01]  /*64e0*/  ISETP.GT.U32.AND P6, PT, R2, R6, PT ;  /* 0x000000060200720c */ /* 0x000fe20003fc4070 */
[----:B------:R-:W-:Y:S01]  /*64f0*/  STL [R1+0x264], R19 ;  /* 0x0002641301007387 */ /* 0x000fe20000100800 */
[----:B--2---:R-:W-:-:S03]  /*6500*/  IABS R8, R23 ;  /* 0x0000001700087213 */ /* 0x004fc60000000000 */
[----:B------:R-:W-:Y:S04]  /*6510*/  STL [R1+0x260], R18 ;  /* 0x0002601201007387 */ /* 0x000fe80000100800 */
[----:B------:R-:W-:Y:S01]  /*6520*/  STL [R1+0x25c], R17 ;  /* 0x00025c1101007387 */ /* 0x000fe20000100800 */
[----:B------:R-:W-:-:S03]  /*6530*/  IMAD.HI.U32 R4, R0, R8, RZ ;  /* 0x0000000800047227 */ /* 0x000fc600078e00ff */
[----:B------:R-:W-:Y:S01]  /*6540*/  STL [R1+0x258], R16 ;  /* 0x0002581001007387 */ /* 0x000fe20000100800 */
[----:B------:R-:W-:Y:S01]  /*6550*/  @!P6 IMAD.IADD R6, R6, 0x1, -R2 ;  /* 0x000000010606e824 */ /* 0x000fe200078e0a02 */
[----:B------:R-:W-:Y:S02]  /*6560*/  ISETP.GT.U32.AND P6, PT, R2, R9, PT ;  /* 0x000000090200720c */ /* 0x000fe40003fc4070 */
[----:B------:R-:W-:Y:S04]  /*6570*/  STL [R1+0x254], R15 ;  /* 0x0002540f01007387 */ /* 0x000fe80000100800 */
[----:B------:R-:W-:Y:S01]  /*6580*/  STL [R1+0x250], R14 ;  /* 0x0002500e01007387 */ /* 0x000fe20000100800 */
[----:B----4-:R-:W-:-:S03]  /*6590*/  IABS R12, R24 ;  /* 0x00000018000c7213 */ /* 0x010fc60000000000 */
[----:B------:R-:W-:Y:S01]  /*65a0*/  STL [R1+0x24c], R13 ;  /* 0x00024c0d01007387 */ /* 0x000fe20000100800 */
[----:B------:R-:W-:-:S03]  /*65b0*/  IMAD.MOV R4, RZ, RZ, -R4 ;  /* 0x000000ffff047224 */ /* 0x000fc600078e0a04 */
[----:B------:R2:W-:Y:S01]  /*65c0*/  STL [R1+0x1e8], R5 ;  /* 0x0001e80501007387 */ /* 0x0005e20000100800 */
[C---:B------:R-:W-:Y:S01]  /*65d0*/  IMAD R4, R2.reuse, R4, R8 ;  /* 0x0000000402047224 */ /* 0x040fe200078e0208 */
[----:B------:R-:W-:Y:S01]  /*65e0*/  ISETP.GT.U32.AND P5, PT, R2, R6, PT ;  /* 0x000000060200720c */ /* 0x000fe20003fa4070 */
[----:B------:R-:W-:Y:S01]  /*65f0*/  IMAD.HI.U32 R8, R0, R12, RZ ;  /* 0x0000000c00087227 */ /* 0x000fe200078e00ff */
[----:B------:R-:W3:Y:S03]  /*6600*/  LDL.LU R20, [R1+0x10] ;  /* 0x0000100001147983 */ /* 0x000ee60000300800 */
[----:B------:R-:W-:Y:S01]  /*6610*/  @!P6 IMAD.IADD R9, R9, 0x1, -R2 ;  /* 0x000000010909e824 */ /* 0x000fe200078e0a02 */
[----:B------:R-:W4:Y:S01]  /*6620*/  LDL.LU R29, [R1+0x14] ;  /* 0x00001400011d7983 */ /* 0x000f220000300800 */
[----:B--2---:R-:W-:-:S04]  /*6630*/  IMAD.MOV.U32 R5, RZ, RZ, R10 ;  /* 0x000000ffff057224 */ /* 0x004fc800078e000a */
[----:B------:R-:W-:Y:S01]  /*6640*/  @!P1 IMAD.MOV R5, RZ, RZ, -R5 ;  /* 0x000000ffff059224 */ /* 0x000fe200078e0a05 */
[----:B------:R-:W-:Y:S01]  /*6650*/  ISETP.GE.AND P6, PT, R21, RZ, PT ;  /* 0x000000ff1500720c */ /* 0x000fe20003fc6270 */
[----:B------:R-:W-:-:S03]  /*6660*/  IMAD.MOV R8, RZ, RZ, -R8 ;  /* 0x000000ffff087224 */ /* 0x000fc600078e0a08 */
[----:B------:R2:W-:Y:S04]  /*6670*/  STL [R1+0x1ec], R5 ;  /* 0x0001ec0501007387 */ /* 0x0005e80000100800 */
[----:B------:R-:W3:Y:S01]  /*6680*/  LDL.LU R21, [R1+0xc] ;  /* 0x00000c0001157983 */ /* 0x000ee20000300800 */
[----:B------:R-:W-:-:S03]  /*6690*/  IMAD R12, R2, R8, R12 ;  /* 0x00000008020c7224 */ /* 0x000fc600078e020c */
[----:B------:R-:W4:Y:S01]  /*66a0*/  LDL.LU R22, [R1+0x8] ;  /* 0x0000080001167983 */ /* 0x000f220000300800 */
[----:B-----5:R-:W-:Y:S01]  /*66b0*/  IABS R13, R25 ;  /* 0x00000019000d7213 */ /* 0x020fe20000000000 */
[----:B------:R-:W-:Y:S01]  /*66c0*/  @!P5 IMAD.IADD R6, R6, 0x1, -R2 ;  /* 0x000000010606d824 */ /* 0x000fe200078e0a02 */
[----:B------:R-:W-:-:S03]  /*66d0*/  ISETP.GT.U32.AND P5, PT, R2, R12, PT ;  /* 0x0000000c0200720c */ /* 0x000fc60003fa4070 */
[----:B------:R-:W-:-:S04]  /*66e0*/  IMAD.HI.U32 R8, R0, R13, RZ ;  /* 0x0000000d00087227 */ /* 0x000fc800078e00ff */
[----:B------:R-:W-:Y:S01]  /*66f0*/  IMAD.MOV R8, RZ, RZ, -R8 ;  /* 0x000000ffff087224 */ /* 0x000fe200078e0a08 */
[----:B------:R-:W-:-:S03]  /*6700*/  ISETP.GT.U32.AND P1, PT, R2, R4, PT ;  /* 0x000000040200720c */ /* 0x000fc60003f24070 */
[----:B------:R-:W-:Y:S02]  /*6710*/  IMAD R17, R2, R8, R13 ;  /* 0x0000000802117224 */ /* 0x000fe400078e020d */
[----:B------:R-:W-:-:S03]  /*6720*/  @!P5 IMAD.IADD R12, R12, 0x1, -R2 ;  /* 0x000000010c0cd824 */ /* 0x000fc600078e0a02 */
[----:B------:R-:W-:Y:S01]  /*6730*/  ISETP.GT.U32.AND P5, PT, R2, R17, PT ;  /* 0x000000110200720c */ /* 0x000fe20003fa4070 */
[----:B--2---:R-:W-:-:S04]  /*6740*/  IMAD.MOV.U32 R5, RZ, RZ, R9 ;  /* 0x000000ffff057224 */ /* 0x004fc800078e0009 */
[----:B------:R-:W-:Y:S02]  /*6750*/  @!P1 IMAD.IADD R4, R4, 0x1, -R2 ;  /* 0x0000000104049824 */ /* 0x000fe400078e0a02 */
[----:B------:R-:W-:-:S06]  /*6760*/  @!P4 IMAD.MOV R5, RZ, RZ, -R5 ;  /* 0x000000ffff05c224 */ /* 0x000fcc00078e0a05 */
[----:B------:R-:W-:Y:S01]  /*6770*/  @!P5 IMAD.IADD R17, R17, 0x1, -R2 ;  /* 0x000000011111d824 */ /* 0x000fe200078e0a02 */
[----:B------:R-:W-:Y:S01]  /*6780*/  ISETP.GT.U32.AND P5, PT, R2, R4, PT ;  /* 0x000000040200720c */ /* 0x000fe20003fa4070 */
[----:B------:R-:W-:Y:S01]  /*6790*/  IMAD.MOV.U32 R19, RZ, RZ, R7 ;  /* 0x000000ffff137224 */ /* 0x000fe200078e0007 */
[----:B------:R2:W-:Y:S01]  /*67a0*/  STL [R1+0x1dc], R5 ;  /* 0x0001dc0501007387 */ /* 0x0005e20000100800 */
[----:B------:R-:W-:Y:S02]  /*67b0*/  ISETP.GE.AND P0, PT, R23, RZ, PT ;  /* 0x000000ff1700720c */ /* 0x000fe40003f06270 */
[----:B------:R-:W-:Y:S02]  /*67c0*/  @!P2 IMAD.MOV R19, RZ, RZ, -R19 ;  /* 0x000000ffff13a224 */ /* 0x000fe400078e0a13 */
[----:B--2---:R-:W-:-:S06]  /*67d0*/  IMAD.MOV.U32 R5, RZ, RZ, R6 ;  /* 0x000000ffff057224 */ /* 0x004fcc00078e0006 */
[----:B------:R-:W-:Y:S02]  /*67e0*/  @!P5 IMAD.IADD R4, R4, 0x1, -R2 ;  /* 0x000000010404d824 */ /* 0x000fe400078e0a02 */
[----:B------:R-:W-:Y:S01]  /*67f0*/  @!P6 IMAD.MOV R5, RZ, RZ, -R5 ;  /* 0x000000ffff05e224 */ /* 0x000fe200078e0a05 */
[----:B------:R-:W-:Y:S04]  /*6800*/  STL [R1+0x1d8], R19 ;  /* 0x0001d81301007387 */ /* 0x000fe80000100800 */
[----:B------:R2:W-:Y:S02]  /*6810*/  STL [R1+0x1d4], R5 ;  /* 0x0001d40501007387 */ /* 0x0005e40000100800 */
[----:B--2---:R-:W-:Y:S02]  /*6820*/  IMAD.MOV.U32 R5, RZ, RZ, R4 ;  /* 0x000000ffff057224 */ /* 0x004fe400078e0004 */
[----:B------:R-:W-:Y:S02]  /*6830*/  STL [R1+0x1d0], R3 ;  /* 0x0001d00301007387 */ /* 0x000fe40000100800 */
[----:B------:R-:W-:-:S02]  /*6840*/  @!P0 IMAD.MOV R5, RZ, RZ, -R5 ;  /* 0x000000ffff058224 */ /* 0x000fc400078e0a05 */
[----:B------:R-:W2:Y:S04]  /*6850*/  LDL.LU R19, [R1+0x18] ;  /* 0x0000180001137983 */ /* 0x000ea80000300800 */
[----:B------:R5:W-:Y:S04]  /*6860*/  STL [R1+0x1cc], R5 ;  /* 0x0001cc0501007387 */ /* 0x000be80000100800 */
[----:B-----5:R-:W5:Y:S01]  /*6870*/  LDL.LU R5, [R1+0x1c] ;  /* 0x00001c0001057983 */ /* 0x020f620000300800 */
[----:B------:R-:W-:Y:S02]  /*6880*/  IABS R16, R26 ;  /* 0x0000001a00107213 */ /* 0x000fe40000000000 */
[----:B------:R-:W-:-:S03]  /*6890*/  IABS R15, R27 ;  /* 0x0000001b000f7213 */ /* 0x000fc60000000000 */
[----:B------:R-:W-:Y:S01]  /*68a0*/  IMAD.HI.U32 R8, R0, R16, RZ ;  /* 0x0000001000087227 */ /* 0x000fe200078e00ff */
[C---:B------:R-:W-:Y:S02]  /*68b0*/  ISETP.GT.U32.AND P2, PT, R2.reuse, R12, PT ;  /* 0x0000000c0200720c */ /* 0x040fe40003f44070 */
[----:B------:R-:W-:Y:S01]  /*68c0*/  ISETP.GT.U32.AND P4, PT, R2, R17, PT ;  /* 0x000000110200720c */ /* 0x000fe20003f84070 */
[----:B------:R-:W-:Y:S02]  /*68d0*/  IMAD.MOV R8, RZ, RZ, -R8 ;  /* 0x000000ffff087224 */ /* 0x000fe400078e0a08 */
[----:B------:R-:W-:Y:S01]  /*68e0*/  IMAD.HI.U32 R18, R0, R15, RZ ;  /* 0x0000000f00127227 */ /* 0x000fe200078e00ff */
[----:B------:R-:W-:-:S03]  /*68f0*/  IABS R14, R28 ;  /* 0x0000001c000e7213 */ /* 0x000fc60000000000 */
[----:B------:R-:W-:Y:S02]  /*6900*/  IMAD R16, R2, R8, R16 ;  /* 0x0000000802107224 */ /* 0x000fe400078e0210 */
[----:B------:R-:W-:Y:S01]  /*6910*/  IMAD.MOV R18, RZ, RZ, -R18 ;  /* 0x000000ffff127224 */ /* 0x000fe200078e0a12 */
[----:B------:R-:W-:Y:S01]  /*6920*/  ISETP.GE.AND P1, PT, R24, RZ, PT ;  /* 0x000000ff1800720c */ /* 0x000fe20003f26270 */
[----:B------:R-:W-:Y:S01]  /*6930*/  IMAD.HI.U32 R11, R0, R14, RZ ;  /* 0x0000000e000b7227 */ /* 0x000fe200078e00ff */
[----:B------:R-:W-:Y:S02]  /*6940*/  ISETP.GE.AND P3, PT, R25, RZ, PT ;  /* 0x000000ff1900720c */ /* 0x000fe40003f66270 */
[C---:B------:R-:W-:Y:S01]  /*6950*/  ISETP.GT.U32.AND P6, PT, R2.reuse, R16, PT ;  /* 0x000000100200720c */ /* 0x040fe20003fc4070 */
[----:B------:R-:W-:Y:S02]  /*6960*/  IMAD R15, R2, R18, R15 ;  /* 0x00000012020f7224 */ /* 0x000fe400078e020f */
[----:B------:R-:W-:-:S02]  /*6970*/  IMAD.MOV R11, RZ, RZ, -R11 ;  /* 0x000000ffff0b7224 */ /* 0x000fc400078e0a0b */
[--C-:B------:R-:W-:Y:S01]  /*6980*/  @!P2 IMAD.IADD R12, R12, 0x1, -R2.reuse ;  /* 0x000000010c0ca824 */ /* 0x100fe200078e0a02 */
[C---:B------:R-:W-:Y:S01]  /*6990*/  ISETP.GT.U32.AND P5, PT, R2.reuse, R15, PT ;  /* 0x0000000f0200720c */ /* 0x040fe20003fa4070 */
[----:B------:R-:W-:Y:S02]  /*69a0*/  @!P4 IMAD.IADD R17, R17, 0x1, -R2 ;  /* 0x000000011111c824 */ /* 0x000fe400078e0a02 */
[C---:B------:R-:W-:Y:S02]  /*69b0*/  IMAD R11, R2.reuse, R11, R14 ;  /* 0x0000000b020b7224 */ /* 0x040fe400078e020e */
[----:B------:R-:W-:Y:S02]  /*69c0*/  IMAD.MOV.U32 R9, RZ, RZ, R12 ;  /* 0x000000ffff097224 */ /* 0x000fe400078e000c */
[----:B------:R-:W-:Y:S01]  /*69d0*/  IMAD.MOV.U32 R4, RZ, RZ, R17 ;  /* 0x000000ffff047224 */ /* 0x000fe200078e0011 */
[----:B------:R-:W-:Y:S01]  /*69e0*/  ISETP.GT.U32.AND P2, PT, R2, R11, PT ;  /* 0x0000000b0200720c */ /* 0x000fe20003f44070 */
[----:B------:R-:W-:-:S02]  /*69f0*/  @!P1 IMAD.MOV R9, RZ, RZ, -R9 ;  /* 0x000000ffff099224 */ /* 0x000fc400078e0a09 */
[----:B------:R-:W-:Y:S02]  /*6a00*/  @!P3 IMAD.MOV R4, RZ, RZ, -R4 ;  /* 0x000000ffff04b224 */ /* 0x000fe400078e0a04 */
[--C-:B------:R-:W-:Y:S01]  /*6a10*/  @!P6 IMAD.IADD R16, R16, 0x1, -R2.reuse ;  /* 0x000000011010e824 */ /* 0x100fe200078e0a02 */
[----:B------:R-:W-:Y:S01]  /*6a20*/  STL [R1+0x1c8], R9 ;  /* 0x0001c80901007387 */ /* 0x000fe20000100800 */
[----:B------:R-:W-:-:S03]  /*6a30*/  @!P5 IMAD.IADD R15, R15, 0x1, -R2 ;  /* 0x000000010f0fd824 */ /* 0x000fc600078e0a02 */
[----:B------:R-:W-:Y:S01]  /*6a40*/  STL [R1+0x1c4], R4 ;  /* 0x0001c40401007387 */ /* 0x000fe20000100800 */
[----:B------:R-:W-:-:S03]  /*6a50*/  ISETP.GT.U32.AND P5, PT, R2, R16, PT ;  /* 0x000000100200720c */ /* 0x000fc60003fa4070 */
[----:B------:R-:W2:Y:S01]  /*6a60*/  LDL.LU R18, [R1+0x20] ;  /* 0x0000200001127983 */ /* 0x000ea20000300800 */
[----:B------:R-:W-:Y:S01]  /*6a70*/  @!P2 IMAD.IADD R11, R11, 0x1, -R2 ;  /* 0x000000010b0ba824 */ /* 0x000fe200078e0a02 */
[----:B------:R-:W-:Y:S02]  /*6a80*/  ISETP.GE.AND P4, PT, R26, RZ, PT ;  /* 0x000000ff1a00720c */ /* 0x000fe40003f86270 */
[C---:B------:R-:W-:Y:S01]  /*6a90*/  ISETP.GT.U32.AND P0, PT, R2.reuse, R15, PT ;  /* 0x0000000f0200720c */ /* 0x040fe20003f04070 */
[----:B------:R-:W2:Y:S01]  /*6aa0*/  LDL.LU R25, [R1+0x24] ;  /* 0x0000240001197983 */ /* 0x000ea20000300800 */
[----:B------:R-:W-:-:S04]  /*6ab0*/  ISETP.GT.U32.AND P2, PT, R2, R11, PT ;  /* 0x0000000b0200720c */ /* 0x000fc80003f44070 */
[----:B------:R-:W-:Y:S01]  /*6ac0*/  @!P5 IMAD.IADD R16, R16, 0x1, -R2 ;  /* 0x000000011010d824 */ /* 0x000fe200078e0a02 */
[----:B------:R-:W-:Y:S02]  /*6ad0*/  ISETP.GE.AND P6, PT, R27, RZ, PT ;  /* 0x000000ff1b00720c */ /* 0x000fe40003fc6270 */
[----:B------:R-:W-:-:S04]  /*6ae0*/  ISETP.GE.AND P3, PT, R28, RZ, PT ;  /* 0x000000ff1c00720c */ /* 0x000fc80003f66270 */
[--C-:B------:R-:W-:Y:S02]  /*6af0*/  @!P0 IMAD.IADD R15, R15, 0x1, -R2.reuse ;  /* 0x000000010f0f8824 */ /* 0x100fe400078e0a02 */
[----:B------:R-:W-:Y:S02]  /*6b00*/  @!P2 IMAD.IADD R11, R11, 0x1, -R2 ;  /* 0x000000010b0ba824 */ /* 0x000fe400078e0a02 */
[----:B------:R-:W-:-:S04]  /*6b10*/  IMAD.MOV.U32 R12, RZ, RZ, R15 ;  /* 0x000000ffff0c7224 */ /* 0x000fc800078e000f */
[----:B------:R-:W-:Y:S01]  /*6b20*/  @!P6 IMAD.MOV R12, RZ, RZ, -R12 ;  /* 0x000000ffff0ce224 */ /* 0x000fe200078e0a0c */
[----:B---3--:R-:W-:Y:S02]  /*6b30*/  IABS R10, R21 ;  /* 0x00000015000a7213 */ /* 0x008fe40000000000 */
[----:B----4-:R-:W-:-:S03]  /*6b40*/  IABS R13, R22 ;  /* 0x00000016000d7213 */ /* 0x010fc60000000000 */
[----:B------:R-:W-:-:S04]  /*6b50*/  IMAD.HI.U32 R3, R0, R10, RZ ;  /* 0x0000000a00037227 */ /* 0x000fc800078e00ff */
[----:B------:R-:W-:-:S04]  /*6b60*/  IMAD.HI.U32 R8, R0, R13, RZ ;  /* 0x0000000d00087227 */ /* 0x000fc800078e00ff */
[----:B------:R-:W-:Y:S02]  /*6b70*/  IMAD.MOV R3, RZ, RZ, -R3 ;  /* 0x000000ffff037224 */ /* 0x000fe400078e0a03 */
[----:B------:R-:W-:Y:S02]  /*6b80*/  IMAD.MOV R8, RZ, RZ, -R8 ;  /* 0x000000ffff087224 */ /* 0x000fe400078e0a08 */
[C---:B------:R-:W-:Y:S02]  /*6b90*/  IMAD R3, R2.reuse, R3, R10 ;  /* 0x0000000302037224 */ /* 0x040fe400078e020a */
[----:B------:R-:W-:Y:S02]  /*6ba0*/  IMAD.MOV.U32 R10, RZ, RZ, R16 ;  /* 0x000000ffff0a7224 */ /* 0x000fe400078e0010 */
[----:B------:R-:W-:Y:S02]  /*6bb0*/  IMAD R8, R2, R8, R13 ;  /* 0x0000000802087224 */ /* 0x000fe400078e020d */
[----:B------:R-:W-:-:S03]  /*6bc0*/  @!P4 IMAD.MOV R10, RZ, RZ, -R10 ;  /* 0x000000ffff0ac224 */ /* 0x000fc600078e0a0a */
[----:B------:R-:W-:Y:S02]  /*6bd0*/  ISETP.GT.U32.AND P1, PT, R2, R8, PT ;  /* 0x000000080200720c */ /* 0x000fe40003f24070 */
[----:B------:R-:W-:Y:S01]  /*6be0*/  ISETP.GE.AND P2, PT, R21, RZ, PT ;  /* 0x000000ff1500720c */ /* 0x000fe20003f46270 */
[----:B------:R3:W-:Y:S04]  /*6bf0*/  STL [R1+0x1c0], R10 ;  /* 0x0001c00a01007387 */ /* 0x0007e80000100800 */
[----:B------:R-:W4:Y:S04]  /*6c00*/  LDL.LU R21, [R1+0x28] ;  /* 0x0000280001157983 */ /* 0x000f280000300800 */
[----:B------:R-:W4:Y:S01]  /*6c10*/  LDL.LU R24, [R1+0x2c] ;  /* 0x00002c0001187983 */ /* 0x000f220000300800 */
[----:B---3--:R-:W-:-:S03]  /*6c20*/  IMAD.MOV.U32 R10, RZ, RZ, R11 ;  /* 0x000000ffff0a7224 */ /* 0x008fc600078e000b */
[----:B------:R-:W3:Y:S01]  /*6c30*/  LDL.LU R23, [R1+0x30] ;  /* 0x0000300001177983 */ /* 0x000ee20000300800 */
[----:B------:R-:W-:Y:S02]  /*6c40*/  @!P1 IMAD.IADD R8, R8, 0x1, -R2 ;  /* 0x0000000108089824 */ /* 0x000fe400078e0a02 */
[----:B------:R-:W-:Y:S01]  /*6c50*/  @!P3 IMAD.MOV R10, RZ, RZ, -R10 ;  /* 0x000000ffff0ab224 */ /* 0x000fe200078e0a0a */
[----:B------:R-:W-:Y:S01]  /*6c60*/  STL [R1+0x1bc], R12 ;  /* 0x0001bc0c01007387 */ /* 0x000fe20000100800 */
[----:B------:R-:W-:Y:S02]  /*6c70*/  IABS R7, R29 ;  /* 0x0000001d00077213 */ /* 0x000fe40000000000 */
[----:B------:R-:W-:Y:S01]  /*6c80*/  ISETP.GT.U32.AND P4, PT, R2, R8, PT ;  /* 0x000000080200720c */ /* 0x000fe20003f84070 */
[----:B------:R0:W-:Y:S01]  /*6c90*/  STL [R1+0x1b8], R10 ;  /* 0x0001b80a01007387 */ /* 0x0001e20000100800 */
[----:B------:R-:W-:-:S03]  /*6ca0*/  ISETP.GE.AND P3, PT, R29, RZ, PT ;  /* 0x000000ff1d00720c */ /* 0x000fc60003f66270 */
[----:B------:R-:W3:Y:S01]  /*6cb0*/  LDL.LU R29, [R1+0x34] ;  /* 0x00003400011d7983 */ /* 0x000ee20000300800 */
[----:B------:R-:W-:Y:S01]  /*6cc0*/  ISETP.GE.AND P0, PT, R22, RZ, PT ;  /* 0x000000ff1600720c */ /* 0x000fe20003f06270 */
[----:B------:R-:W-:-:S06]  /*6cd0*/  IMAD.HI.U32 R9, R0, R7, RZ ;  /* 0x0000000700097227 */ /* 0x000fcc00078e00ff */
[----:B------:R-:W-:-:S04]  /*6ce0*/  @!P4 IMAD.IADD R8, R8, 0x1, -R2 ;  /* 0x000000010808c824 */ /* 0x000fc800078e0a02 */
[----:B------:R-:W-:Y:S02]  /*6cf0*/  IMAD.MOV.U32 R11, RZ, RZ, R8 ;  /* 0x000000ffff0b7224 */ /* 0x000fe400078e0008 */
[----:B------:R-:W-:Y:S02]  /*6d00*/  IMAD.MOV R9, RZ, RZ, -R9 ;  /* 0x000000ffff097224 */ /* 0x000fe400078e0a09 */
[----:B------:R-:W-:Y:S01]  /*6d10*/  @!P0 IMAD.MOV R11, RZ, RZ, -R11 ;  /* 0x000000ffff0b8224 */ /* 0x000fe200078e0a0b */
[----:B------:R-:W-:Y:S01]  /*6d20*/  IABS R6, R20 ;  /* 0x0000001400067213 */ /* 0x000fe20000000000 */
[----:B------:R-:W-:Y:S01]  /*6d30*/  IMAD R7, R2, R9, R7 ;  /* 0x0000000902077224 */ /* 0x000fe200078e0207 */
[----:B------:R-:W-:Y:S02]  /*6d40*/  ISETP.GE.AND P1, PT, R20, RZ, PT ;  /* 0x000000ff1400720c */ /* 0x000fe40003f26270 */
[----:B------:R-:W3:Y:S04]  /*6d50*/  LDL.LU R20, [R1+0x38] ;  /* 0x0000380001147983 */ /* 0x000ee80000300800 */
[----:B------:R-:W-:Y:S01]  /*6d60*/  STL [R1+0x1b4], R11 ;  /* 0x0001b40b01007387 */ /* 0x000fe20000100800 */
[----:B-----5:R-:W-:-:S02]  /*6d70*/  IABS R9, R5 ;  /* 0x0000000500097213 */ /* 0x020fc40000000000 */
[----:B------:R-:W-:Y:S02]  /*6d80*/  ISETP.GE.AND P0, PT, R5, RZ, PT ;  /* 0x000000ff0500720c */ /* 0x000fe40003f06270 */
[----:B------:R-:W5:Y:S01]  /*6d90*/  LDL.LU R5, [R1+0x3c] ;  /* 0x00003c0001057983 */ /* 0x000f620000300800 */
[----:B------:R-:W-:Y:S01]  /*6da0*/  ISETP.GT.U32.AND P5, PT, R2, R3, PT ;  /* 0x000000030200720c */ /* 0x000fe20003fa4070 */
[----:B------:R-:W-:-:S12]  /*6db0*/  IMAD.HI.U32 R4, R0, R6, RZ ;  /* 0x0000000600047227 */ /* 0x000fd800078e00ff */
[----:B------:R-:W-:-:S05]  /*6dc0*/  @!P5 IMAD.IADD R3, R3, 0x1, -R2 ;  /* 0x000000010303d824 */ /* 0x000fca00078e0a02 */
[----:B------:R-:W-:Y:S01]  /*6dd0*/  ISETP.GT.U32.AND P5, PT, R2, R3, PT ;  /* 0x000000030200720c */ /* 0x000fe20003fa4070 */
[----:B------:R-:W-:-:S04]  /*6de0*/  IMAD.MOV R4, RZ, RZ, -R4 ;  /* 0x000000ffff047224 */ /* 0x000fc800078e0a04 */
[----:B------:R-:W-:Y:S01]  /*6df0*/  IMAD R6, R2, R4, R6 ;  /* 0x0000000402067224 */ /* 0x000fe200078e0206 */
[----:B--2---:R-:W-:-:S07]  /*6e00*/  IABS R4, R19 ;  /* 0x0000001300047213 */ /* 0x004fce0000000000 */
[----:B------:R-:W-:Y:S01]  /*6e10*/  @!P5 IMAD.IADD R3, R3, 0x1, -R2 ;  /* 0x000000010303d824 */ /* 0x000fe200078e0a02 */
[----:B------:R-:W-:Y:S02]  /*6e20*/  ISETP.GE.AND P5, PT, R19, RZ, PT ;  /* 0x000000ff1300720c */ /* 0x000fe40003fa6270 */
[----:B------:R-:W2:Y:S01]  /*6e30*/  LDL.LU R19, [R1+0x40] ;  /* 0x0000400001137983 */ /* 0x000ea20000300800 */
[----:B------:R-:W-:Y:S01]  /*6e40*/  ISETP.GT.U32.AND P6, PT, R2, R6, PT ;  /* 0x000000060200720c */ /* 0x000fe20003fc4070 */
[----:B0-----:R-:W-:Y:S02]  /*6e50*/  IMAD.MOV.U32 R10, RZ, RZ, R9 ;  /* 0x000000ffff0a7224 */ /* 0x001fe400078e0009 */
[----:B------:R-:W-:Y:S01]  /*6e60*/  IMAD.HI.U32 R9, R0, R4, RZ ;  /* 0x0000000400097227 */ /* 0x000fe200078e00ff */
[----:B------:R-:W-:-:S09]  /*6e70*/  ISETP.GT.U32.AND P4, PT, R2, R7, PT ;  /* 0x000000070200720c */ /* 0x000fd20003f84070 */
[----:B------:R-:W-:-:S05]  /*6e80*/  @!P6 IMAD.IADD R6, R6, 0x1, -R2 ;  /* 0x000000010606e824 */ /* 0x000fca00078e0a02 */
[----:B------:R-:W-:Y:S01]  /*6e90*/  ISETP.GT.U32.AND P6, PT, R2, R6, PT ;  /* 0x000000060200720c */ /* 0x000fe20003fc4070 */
[----:B------:R-:W-:-:S04]  /*6ea0*/  IMAD.MOV R9, RZ, RZ, -R9 ;  /* 0x000000ffff097224 */ /* 0x000fc800078e0a09 */
[----:B------:R-:W-:Y:S01]  /*6eb0*/  IMAD R9, R2, R9, R4 ;  /* 0x0000000902097224 */ /* 0x000fe200078e0204 */
[----:B------:R-:W-:Y:S01]  /*6ec0*/  IABS R4, R18 ;  /* 0x0000001200047213 */ /* 0x000fe20000000000 */
[----:B------:R-:W-:-:S04]  /*6ed0*/  @!P4 IMAD.IADD R7, R7, 0x1, -R2 ;  /* 0x000000010707c824 */ /* 0x000fc800078e0a02 */
[----:B------:R-:W-:-:S04]  /*6ee0*/  IMAD.HI.U32 R13, R0, R4, RZ ;  /* 0x00000004000d7227 */ /* 0x000fc800078e00ff */
[----:B------:R-:W-:Y:S01]  /*6ef0*/  @!P6 IMAD.IADD R6, R6, 0x1, -R2 ;  /* 0x000000010606e824 */ /* 0x000fe200078e0a02 */
[C---:B------:R-:W-:Y:S01]  /*6f00*/  ISETP.GT.U32.AND P6, PT, R2.reuse, R9, PT ;  /* 0x000000090200720c */ /* 0x040fe20003fc4070 */
[----:B------:R-:W-:Y:S01]  /*6f10*/  IMAD.MOV R13, RZ, RZ, -R13 ;  /* 0x000000ffff0d7224 */ /* 0x000fe200078e0a0d */
[----:B------:R-:W-:Y:S01]  /*6f20*/  ISETP.GT.U32.AND P4, PT, R2, R7, PT ;  /* 0x000000070200720c */ /* 0x000fe20003f84070 */
[----:B------:R-:W-:-:S04]  /*6f30*/  IMAD.HI.U32 R8, R0, R10, RZ ;  /* 0x0000000a00087227 */ /* 0x000fc800078e00ff */
[----:B------:R-:W-:Y:S02]  /*6f40*/  IMAD R4, R2, R13, R4 ;  /* 0x0000000d02047224 */ /* 0x000fe400078e0204 */
[----:B------:R-:W-:-:S04]  /*6f50*/  IMAD.MOV R8, RZ, RZ, -R8 ;  /* 0x000000ffff087224 */ /* 0x000fc800078e0a08 */
[----:B------:R-:W-:Y:S01]  /*6f60*/  @!P6 IMAD.IADD R9, R9, 0x1, -R2 ;  /* 0x000000010909e824 */ /* 0x000fe200078e0a02 */
[C---:B------:R-:W-:Y:S01]  /*6f70*/  ISETP.GT.U32.AND P6, PT, R2.reuse, R4, PT ;  /* 0x000000040200720c */ /* 0x040fe20003fc4070 */
[----:B------:R-:W-:Y:S01]  /*6f80*/  IMAD R8, R2, R8, R10 ;  /* 0x0000000802087224 */ /* 0x000fe200078e020a */
[----:B------:R-:W-:Y:S01]  /*6f90*/  IABS R16, R25 ;  /* 0x0000001900107213 */ /* 0x000fe20000000000 */
[----:B------:R-:W-:-:S03]  /*6fa0*/  @!P4 IMAD.IADD R7, R7, 0x1, -R2 ;  /* 0x000000010707c824 */ /* 0x000fc600078e0a02 */
[----:B------:R-:W-:Y:S01]  /*6fb0*/  ISETP.GT.U32.AND P4, PT, R2, R8, PT ;  /* 0x000000080200720c */ /* 0x000fe20003f84070 */
[----:B------:R-:W-:-:S04]  /*6fc0*/  IMAD.HI.U32 R17, R0, R16, RZ ;  /* 0x0000001000117227 */ /* 0x000fc800078e00ff */
[----:B------:R-:W-:Y:S02]  /*6fd0*/  IMAD.MOV R17, RZ, RZ, -R17 ;  /* 0x000000ffff117224 */ /* 0x000fe400078e0a11 */
[----:B------:R-:W-:Y:S01]  /*6fe0*/  @!P6 IMAD.IADD R4, R4, 0x1, -R2 ;  /* 0x000000010404e824 */ /* 0x000fe200078e0a02 */
[C---:B------:R-:W-:Y:S01]  /*6ff0*/  ISETP.GT.U32.AND P6, PT, R2.reuse, R9, PT ;  /* 0x000000090200720c */ /* 0x040fe20003fc4070 */
[----:B------:R-:W-:-:S04]  /*7000*/  IMAD R16, R2, R17, R16 ;  /* 0x0000001102107224 */ /* 0x000fc800078e0210 */
[----:B------:R-:W-:Y:S01]  /*7010*/  @!P4 IMAD.IADD R8, R8, 0x1, -R2 ;  /* 0x000000010808c824 */ /* 0x000fe200078e0a02 */
[----:B------:R-:W-:Y:S01]  /*7020*/  ISETP.GT.U32.AND P4, PT, R2, R16, PT ;  /* 0x000000100200720c */ /* 0x000fe20003f84070 */
[----:B------:R-:W-:-:S03]  /*7030*/  @!P2 IMAD.MOV R3, RZ, RZ, -R3 ;  /* 0x000000ffff03a224 */ /* 0x000fc600078e0a03 */
[----:B------:R-:W-:-:S03]  /*7040*/  ISETP.GT.U32.AND P2, PT, R2, R8, PT ;  /* 0x000000080200720c */ /* 0x000fc60003f44070 */
[----:B------:R-:W-:Y:S01]  /*7050*/  @!P6 IMAD.IADD R9, R9, 0x1, -R2 ;  /* 0x000000010909e824 */ /* 0x000fe200078e0a02 */
[----:B------:R0:W-:Y:S01]  /*7060*/  STL [R1+0x1b0], R3 ;  /* 0x0001b00301007387 */ /* 0x0001e20000100800 */
[----:B------:R-:W-:-:S03]  /*7070*/  @!P3 IMAD.MOV R7, RZ, RZ, -R7 ;  /* 0x000000ffff07b224 */ /* 0x000fc600078e0a07 */
[----:B------:R-:W2:Y:S01]  /*7080*/  LDL.LU R22, [R1+0x44] ;  /* 0x0000440001167983 */ /* 0x000ea20000300800 */
[----:B------:R-:W-:Y:S01]  /*7090*/  @!P4 IMAD.IADD R16, R16, 0x1, -R2 ;  /* 0x000000011010c824 */ /* 0x000fe200078e0a02 */
[----:B------:R-:W-:Y:S01]  /*70a0*/  ISETP.GT.U32.AND P4, PT, R2, R4, PT ;  /* 0x000000040200720c */ /* 0x000fe20003f84070 */
[----:B0-----:R-:W-:Y:S02]  /*70b0*/  IMAD.MOV.U32 R3, RZ, RZ, R6 ;  /* 0x000000ffff037224 */ /* 0x001fe400078e0006 */
[----:B------:R-:W-:Y:S02]  /*70c0*/  @!P2 IMAD.IADD R8, R8, 0x1, -R2 ;  /* 0x000000010808a824 */ /* 0x000fe400078e0a02 */
[----:B------:R-:W-:Y:S01]  /*70d0*/  @!P1 IMAD.MOV R3, RZ, RZ, -R3 ;  /* 0x000000ffff039224 */ /* 0x000fe200078e0a03 */
[----:B------:R-:W-:-:S07]  /*70e0*/  ISETP.GT.U32.AND P1, PT, R2, R16, PT ;  /* 0x000000100200720c */ /* 0x000fce0003f24070 */
[--C-:B------:R-:W-:Y:S01]  /*70f0*/  @!P4 IMAD.IADD R4, R4, 0x1, -R2.reuse ;  /* 0x000000010404c824 */ /* 0x100fe200078e0a02 */
[----:B------:R-:W-:Y:S05]  /*7100*/  STL [R1+0x1ac], R3 ;  /* 0x0001ac0301007387 */ /* 0x000fea0000100800 */
[----:B------:R-:W-:Y:S01]  /*7110*/  @!P1 IMAD.IADD R16, R16, 0x1, -R2 ;  /* 0x0000000110109824 */ /* 0x000fe200078e0a02 */
[----:B------:R-:W-:Y:S01]  /*7120*/  ISETP.GE.AND P1, PT, R18, RZ, PT ;  /* 0x000000ff1200720c */ /* 0x000fe20003f26270 */
[----:B------:R0:W-:Y:S01]  /*7130*/  STL [R1+0x1a8], R7 ;  /* 0x0001a80701007387 */ /* 0x0001e20000100800 */
[----:B------:R-:W-:Y:S02]  /*7140*/  @!P5 IMAD.MOV R9, RZ, RZ, -R9 ;  /* 0x000000ffff09d224 */ /* 0x000fe400078e0a09 */
[----:B------:R-:W-:-:S02]  /*7150*/  @!P0 IMAD.MOV R8, RZ, RZ, -R8 ;  /* 0x000000ffff088224 */ /* 0x000fc400078e0a08 */
[----:B0-----:R-:W-:-:S07]  /*7160*/  IMAD.MOV.U32 R7, RZ, RZ, R16 ;  /* 0x000000ffff077224 */ /* 0x001fce00078e0010 */
[----:B------:R-:W-:Y:S01]  /*7170*/  @!P1 IMAD.MOV R4, RZ, RZ, -R4 ;  /* 0x000000ffff049224 */ /* 0x000fe200078e0a04 */
[----:B----4-:R-:W-:Y:S02]  /*7180*/  IABS R10, R21 ;  /* 0x00000015000a7213 */ /* 0x010fe40000000000 */
[----:B------:R-:W-:-:S03]  /*7190*/  IABS R11, R24 ;  /* 0x00000018000b7213 */ /* 0x000fc60000000000 */
[----:B------:R-:W-:Y:S01]  /*71a0*/  IMAD.HI.U32 R13, R0, R10, RZ ;  /* 0x0000000a000d7227 */ /* 0x000fe200078e00ff */
[----:B---3--:R-:W-:-:S03]  /*71b0*/  IABS R12, R23 ;  /* 0x00000017000c7213 */ /* 0x008fc60000000000 */
[----:B------:R-:W-:-:S04]  /*71c0*/  IMAD.HI.U32 R14, R0, R11, RZ ;  /* 0x0000000b000e7227 */ /* 0x000fc800078e00ff */
[----:B------:R-:W-:Y:S02]  /*71d0*/  IMAD.MOV R13, RZ, RZ, -R13 ;  /* 0x000000ffff0d7224 */ /* 0x000fe400078e0a0d */
[----:B------:R-:W-:Y:S02]  /*71e0*/  IMAD.MOV R14, RZ, RZ, -R14 ;  /* 0x000000ffff0e7224 */ /* 0x000fe400078e0a0e */
[----:B------:R-:W-:-:S04]  /*71f0*/  IMAD.HI.U32 R15, R0, R12, RZ ;  /* 0x0000000c000f7227 */ /* 0x000fc800078e00ff */
[C---:B------:R-:W-:Y:S02]  /*7200*/  IMAD R10, R2.reuse, R13, R10 ;  /* 0x0000000d020a7224 */ /* 0x040fe400078e020a */
[C---:B------:R-:W-:Y:S01]  /*7210*/  IMAD R11, R2.reuse, R14, R11 ;  /* 0x0000000e020b7224 */ /* 0x040fe200078e020b */
[----:B------:R-:W-:Y:S01]  /*7220*/  IABS R14, R29 ;  /* 0x0000001d000e7213 */ /* 0x000fe20000000000 */
[----:B------:R-:W-:Y:S01]  /*7230*/  IMAD.MOV R15, RZ, RZ, -R15 ;  /* 0x000000ffff0f7224 */ /* 0x000fe200078e0a0f */
[----:B------:R-:W-:-:S03]  /*7240*/  ISETP.GT.U32.AND P6, PT, R2, R10, PT ;  /* 0x0000000a0200720c */ /* 0x000fc60003fc4070 */
[----:B------:R-:W-:Y:S02]  /*7250*/  IMAD R12, R2, R15, R12 ;  /* 0x0000000f020c7224 */ /* 0x000fe400078e020c */
[----:B------:R-:W-:-:S04]  /*7260*/  IMAD.HI.U32 R15, R0, R14, RZ ;  /* 0x0000000e000f7227 */ /* 0x000fc800078e00ff */
[----:B------:R-:W-:Y:S01]  /*7270*/  IMAD.MOV R15, RZ, RZ, -R15 ;  /* 0x000000ffff0f7224 */ /* 0x000fe200078e0a0f */
[----:B------:R-:W-:-:S03]  /*7280*/  ISETP.GT.U32.AND P2, PT, R2, R11, PT ;  /* 0x0000000b0200720c */ /* 0x000fc60003f44070 */
[----:B------:R-:W-:Y:S02]  /*7290*/  IMAD R14, R2, R15, R14 ;  /* 0x0000000f020e7224 */ /* 0x000fe400078e020e */
[----:B------:R-:W-:-:S03]  /*72a0*/  @!P6 IMAD.IADD R10, R10, 0x1, -R2 ;  /* 0x000000010a0ae824 */ /* 0x000fc600078e0a02 */
[C---:B------:R-:W-:Y:S02]  /*72b0*/  ISETP.GT.U32.AND P6, PT, R2.reuse, R14, PT ;  /* 0x0000000e0200720c */ /* 0x040fe40003fc4070 */
[----:B------:R-:W-:-:S03]  /*72c0*/  ISETP.GT.U32.AND P4, PT, R2, R12, PT ;  /* 0x0000000c0200720c */ /* 0x000fc60003f84070 */
[----:B------:R-:W-:Y:S01]  /*72d0*/  @!P2 IMAD.IADD R11, R11, 0x1, -R2 ;  /* 0x000000010b0ba824 */ /* 0x000fe200078e0a02 */
[----:B------:R-:W-:Y:S02]  /*72e0*/  ISETP.GE.AND P2, PT, R25, RZ, PT ;  /* 0x000000ff1900720c */ /* 0x000fe40003f46270 */
[----:B-----5:R-:W-:-:S05]  /*72f0*/  IABS R6, R5 ;  /* 0x0000000500067213 */ /* 0x020fca0000000000 */
[----:B------:R-:W-:Y:S02]  /*7300*/  @!P6 IMAD.IADD R14, R14, 0x1, -R2 ;  /* 0x000000010e0ee824 */ /* 0x000fe400078e0a02 */
[----:B------:R-:W-:-:S03]  /*7310*/  IMAD.HI.U32 R17, R0, R6, RZ ;  /* 0x0000000600117227 */ /* 0x000fc600078e00ff */
[----:B------:R-:W-:Y:S01]  /*7320*/  ISETP.GT.U32.AND P6, PT, R2, R14, PT ;  /* 0x0000000e0200720c */ /* 0x000fe20003fc4070 */
[----:B------:R-:W-:Y:S02]  /*7330*/  IMAD.MOV R17, RZ, RZ, -R17 ;  /* 0x000000ffff117224 */ /* 0x000fe400078e0a11 */
[----:B------:R-:W-:Y:S01]  /*7340*/  @!P4 IMAD.IADD R12, R12, 0x1, -R2 ;  /* 0x000000010c0cc824 */ /* 0x000fe200078e0a02 */
[----:B------:R-:W-:Y:S01]  /*7350*/  ISETP.GE.AND P4, PT, R21, RZ, PT ;  /* 0x000000ff1500720c */ /* 0x000fe20003f86270 */
[----:B------:R-:W-:Y:S01]  /*7360*/  IMAD R6, R2, R17, R6 ;  /* 0x0000001102067224 */ /* 0x000fe200078e0206 */
[----:B------:R-:W3:Y:S01]  /*7370*/  LDL.LU R21, [R1+0x48] ;  /* 0x0000480001157983 */ /* 0x000ee20000300800 */
[----:B------:R-:W-:-:S03]  /*7380*/  @!P2 IMAD.MOV R7, RZ, RZ, -R7 ;  /* 0x000000ffff07a224 */ /* 0x000fc600078e0a07 */
[----:B------:R-:W-:Y:S01]  /*7390*/  ISETP.GT.U32.AND P2, PT, R2, R6, PT ;  /* 0x000000060200720c */ /* 0x000fe20003f44070 */
[----:B------:R-:W-:Y:S02]  /*73a0*/  STL [R1+0x1a4], R9 ;  /* 0x0001a40901007387 */ /* 0x000fe40000100800 */
[--C-:B------:R-:W-:Y:S01]  /*73b0*/  @!P6 IMAD.IADD R14, R14, 0x1, -R2.reuse ;  /* 0x000000010e0ee824 */ /* 0x100fe200078e0a02 */
[----:B------:R-:W-:Y:S01]  /*73c0*/  ISETP.GE.AND P6, PT, R29, RZ, PT ;  /* 0x000000ff1d00720c */ /* 0x000fe20003fc6270 */
[----:B------:R0:W-:Y:S04]  /*73d0*/  STL [R1+0x1a0], R8 ;  /* 0x0001a00801007387 */ /* 0x0001e80000100800 */
[----:B------:R-:W-:Y:S04]  /*73e0*/  STL [R1+0x19c], R4 ;  /* 0x00019c0401007387 */ /* 0x000fe80000100800 */
[----:B------:R4:W-:Y:S04]  /*73f0*/  STL [R1+0x198], R7 ;  /* 0x0001980701007387 */ /* 0x0009e80000100800 */
[----:B------:R-:W5:Y:S01]  /*7400*/  LDL.LU R29, [R1+0x60] ;  /* 0x00006000011d7983 */ /* 0x000f620000300800 */
[----:B------:R-:W-:Y:S01]  /*7410*/  @!P2 IMAD.IADD R6, R6, 0x1, -R2 ;  /* 0x000000010606a824 */ /* 0x000fe200078e0a02 */
[----:B------:R-:W-:-:S02]  /*7420*/  ISETP.GE.AND P2, PT, R5, RZ, PT ;  /* 0x000000ff0500720c */ /* 0x000fc40003f46270 */
[----:B------:R-:W5:Y:S01]  /*7430*/  LDL.LU R5, [R1+0x64] ;  /* 0x0000640001057983 */ /* 0x000f620000300800 */
[----:B------:R-:W-:Y:S02]  /*7440*/  IABS R13, R20 ;  /* 0x00000014000d7213 */ /* 0x000fe40000000000 */
[C---:B------:R-:W-:Y:S02]  /*7450*/  ISETP.GT.U32.AND P3, PT, R2.reuse, R10, PT ;  /* 0x0000000a0200720c */ /* 0x040fe40003f64070 */
[----:B------:R-:W-:Y:S01]  /*7460*/  ISETP.GT.U32.AND P5, PT, R2, R11, PT ;  /* 0x0000000b0200720c */ /* 0x000fe20003fa4070 */
[----:B------:R-:W-:-:S04]  /*7470*/  IMAD.HI.U32 R15, R0, R13, RZ ;  /* 0x0000000d000f7227 */ /* 0x000fc800078e00ff */
[----:B------:R-:W-:-:S04]  /*7480*/  IMAD.MOV R15, RZ, RZ, -R15 ;  /* 0x000000ffff0f7224 */ /* 0x000fc800078e0a0f */
[----:B------:R-:W-:Y:S02]  /*7490*/  IMAD R13, R2, R15, R13 ;  /* 0x0000000f020d7224 */ /* 0x000fe400078e020d */
[--C-:B------:R-:W-:Y:S01]  /*74a0*/  @!P3 IMAD.IADD R10, R10, 0x1, -R2.reuse ;  /* 0x000000010a0ab824 */ /* 0x100fe200078e0a02 */
[----:B------:R-:W-:Y:S01]  /*74b0*/  ISETP.GE.AND P3, PT, R24, RZ, PT ;  /* 0x000000ff1800720c */ /* 0x000fe20003f66270 */
[----:B------:R-:W-:Y:S01]  /*74c0*/  @!P5 IMAD.IADD R11, R11, 0x1, -R2 ;  /* 0x000000010b0bd824 */ /* 0x000fe200078e0a02 */
[----:B------:R-:W-:Y:S01]  /*74d0*/  ISETP.GT.U32.AND P1, PT, R2, R13, PT ;  /* 0x0000000d0200720c */ /* 0x000fe20003f24070 */
[----:B0-----:R-:W-:Y:S02]  /*74e0*/  IMAD.MOV.U32 R8, RZ, RZ, R10 ;  /* 0x000000ffff087224 */ /* 0x001fe400078e000a */
[----:B----4-:R-:W-:Y:S02]  /*74f0*/  IMAD.MOV.U32 R7, RZ, RZ, R11 ;  /* 0x000000ffff077224 */ /* 0x010fe400078e000b */
[----:B------:R-:W-:-:S06]  /*7500*/  @!P4 IMAD.MOV R8, RZ, RZ, -R8 ;  /* 0x000000ffff08c224 */ /* 0x000fcc00078e0a08 */
[----:B------:R-:W-:Y:S01]  /*7510*/  @!P3 IMAD.MOV R7, RZ, RZ, -R7 ;  /* 0x000000ffff07b224 */ /* 0x000fe200078e0a07 */
[----:B------:R0:W-:Y:S01]  /*7520*/  STL [R1+0x194], R8 ;  /* 0x0001940801007387 */ /* 0x0001e20000100800 */
[----:B------:R-:W-:Y:S01]  /*7530*/  @!P1 IMAD.IADD R13, R13, 0x1, -R2 ;  /* 0x000000010d0d9824 */ /* 0x000fe200078e0a02 */
[----:B------:R-:W-:Y:S02]  /*7540*/  ISETP.GE.AND P1, PT, R20, RZ, PT ;  /* 0x000000ff1400720c */ /* 0x000fe40003f26270 */
[----:B------:R3:W-:Y:S04]  /*7550*/  STL [R1+0x12c], R7 ;  /* 0x00012c0701007387 */ /* 0x0007e80000100800 */
[----:B------:R-:W4:Y:S01]  /*7560*/  LDL.LU R20, [R1+0x68] ;  /* 0x0000680001147983 */ /* 0x000f220000300800 */
[----:B------:R-:W-:-:S13]  /*7570*/  ISETP.GT.U32.AND P0, PT, R2, R12, PT ;  /* 0x0000000c0200720c */ /* 0x000fda0003f04070 */
[----:B------:R-:W-:Y:S01]  /*7580*/  @!P0 IMAD.IADD R12, R12, 0x1, -R2 ;  /* 0x000000010c0c8824 */ /* 0x000fe200078e0a02 */
[----:B------:R-:W-:-:S03]  /*7590*/  ISETP.GE.AND P0, PT, R23, RZ, PT ;  /* 0x000000ff1700720c */ /* 0x000fc60003f06270 */
[----:B------:R-:W-:Y:S01]  /*75a0*/  IMAD.MOV.U32 R9, RZ, RZ, R12 ;  /* 0x000000ffff097224 */ /* 0x000fe200078e000c */
[----:B--2---:R-:W-:-:S09]  /*75b0*/  IABS R3, R19 ;  /* 0x0000001300037213 */ /* 0x004fd20000000000 */
[----:B------:R-:W-:Y:S01]  /*75c0*/  @!P0 IMAD.MOV R9, RZ, RZ, -R9 ;  /* 0x000000ffff098224 */ /* 0x000fe200078e0a09 */
[----:B------:R-:W-:-:S04]  /*75d0*/  ISETP.GE.AND P0, PT, R19, RZ, PT ;  /* 0x000000ff1300720c */ /* 0x000fc80003f06270 */
[----:B------:R-:W-:Y:S04]  /*75e0*/  STL [R1+0x134], R9 ;  /* 0x0001340901007387 */ /* 0x000fe80000100800 */
[----:B------:R-:W2:Y:S01]  /*75f0*/  LDL.LU R19, [R1+0x4c] ;  /* 0x00004c0001137983 */ /* 0x000ea20000300800 */
[----:B------:R-:W-:-:S04]  /*7600*/  IMAD.HI.U32 R18, R0, R3, RZ ;  /* 0x0000000300127227 */ /* 0x000fc800078e00ff */
[----:B------:R-:W-:-:S04]  /*7610*/  IMAD.MOV R18, RZ, RZ, -R18 ;  /* 0x000000ffff127224 */ /* 0x000fc800078e0a12 */
[----:B------:R-:W-:-:S05]  /*7620*/  IMAD R3, R2, R18, R3 ;  /* 0x0000001202037224 */ /* 0x000fca00078e0203 */
[C---:B------:R-:W-:Y:S02]  /*7630*/  ISETP.GT.U32.AND P5, PT, R2.reuse, R3, PT ;  /* 0x000000030200720c */ /* 0x040fe40003fa4070 */
[----:B------:R-:W-:-:S11]  /*7640*/  ISETP.GT.U32.AND P4, PT, R2, R6, PT ;  /* 0x000000060200720c */ /* 0x000fd60003f84070 */
[----:B------:R-:W-:Y:S01]  /*7650*/  @!P5 IMAD.IADD R3, R3, 0x1, -R2 ;  /* 0x000000010303d824 */ /* 0x000fe200078e0a02 */
[----:B------:R-:W-:Y:S01]  /*7660*/  ISETP.GT.U32.AND P5, PT, R2, R13, PT ;  /* 0x0000000d0200720c */ /* 0x000fe20003fa4070 */
[----:B0-----:R-:W-:-:S03]  /*7670*/  IMAD.MOV.U32 R8, RZ, RZ, R14 ;  /* 0x000000ffff087224 */ /* 0x001fc600078e000e */
[----:B------:R-:W-:Y:S01]  /*7680*/  ISETP.GT.U32.AND P3, PT, R2, R3, PT ;  /* 0x000000030200720c */ /* 0x000fe20003f64070 */
[----:B------:R-:W-:Y:S02]  /*7690*/  @!P6 IMAD.MOV R8, RZ, RZ, -R8 ;  /* 0x000000ffff08e224 */ /* 0x000fe400078e0a08 */
[----:B------:R-:W-:-:S06]  /*76a0*/  @!P4 IMAD.IADD R6, R6, 0x1, -R2 ;  /* 0x000000010606c824 */ /* 0x000fcc00078e0a02 */
[----:B------:R-:W-:-:S04]  /*76b0*/  @!P5 IMAD.IADD R13, R13, 0x1, -R2 ;  /* 0x000000010d0dd824 */ /* 0x000fc800078e0a02 */
[----:B------:R-:W-:Y:S01]  /*76c0*/  IMAD.MOV.U32 R10, RZ, RZ, R13 ;  /* 0x000000ffff0a7224 */ /* 0x000fe200078e000d */
[----:B------:R0:W-:Y:S01]  /*76d0*/  STL [R1+0x13c], R8 ;  /* 0x00013c0801007387 */ /* 0x0001e20000100800 */
[----:B------:R-:W-:Y:S02]  /*76e0*/  @!P2 IMAD.MOV R6, RZ, RZ, -R6 ;  /* 0x000000ffff06a224 */ /* 0x000fe400078e0a06 */
[----:B------:R-:W-:Y:S02]  /*76f0*/  @!P1 IMAD.MOV R10, RZ, RZ, -R10 ;  /* 0x000000ffff0a9224 */ /* 0x000fe400078e0a0a */
[----:B------:R-:W-:-:S03]  /*7700*/  @!P3 IMAD.IADD R3, R3, 0x1, -R2 ;  /* 0x000000010303b824 */ /* 0x000fc600078e0a02 */
[----:B------:R-:W-:Y:S04]  /*7710*/  STL [R1+0x144], R10 ;  /* 0x0001440a01007387 */ /* 0x000fe80000100800 */
[----:B------:R0:W-:Y:S01]  /*7720*/  STL [R1+0x14c], R6 ;  /* 0x00014c0601007387 */ /* 0x0001e20000100800 */
[----:B------:R-:W-:-:S05]  /*7730*/  IABS R15, R22 ;  /* 0x00000016000f7213 */ /* 0x000fca0000000000 */
[----:B------:R-:W-:-:S04]  /*7740*/  IMAD.HI.U32 R4, R0, R15, RZ ;  /* 0x0000000f00047227 */ /* 0x000fc800078e00ff */
[----:B------:R-:W-:-:S04]  /*7750*/  IMAD.MOV R4, RZ, RZ, -R4 ;  /* 0x000000ffff047224 */ /* 0x000fc800078e0a04 */
[----:B------:R-:W-:Y:S02]  /*7760*/  IMAD R4, R2, R4, R15 ;  /* 0x0000000402047224 */ /* 0x000fe400078e020f */
[----:B------:R-:W-:-:S03]  /*7770*/  @!P0 IMAD.MOV R3, RZ, RZ, -R3 ;  /* 0x000000ffff038224 */ /* 0x000fc600078e0a03 */
[----:B------:R-:W-:-:S13]  /*7780*/  ISETP.GT.U32.AND P6, PT, R2, R4, PT ;  /* 0x000000040200720c */ /* 0x000fda0003fc4070 */
[----:B------:R-:W-:-:S05]  /*7790*/  @!P6 IMAD.IADD R4, R4, 0x1, -R2 ;  /* 0x000000010404e824 */ /* 0x000fca00078e0a02 */
[----:B------:R-:W-:Y:S02]  /*77a0*/  ISETP.GT.U32.AND P6, PT, R2, R4, PT ;  /* 0x000000040200720c */ /* 0x000fe40003fc4070 */
[----:B------:R-:W-:Y:S02]  /*77b0*/  ISETP.GE.AND P5, PT, R22, RZ, PT ;  /* 0x000000ff1600720c */ /* 0x000fe40003fa6270 */
[----:B---3--:R-:W-:-:S05]  /*77c0*/  IABS R7, R21 ;  /* 0x0000001500077213 */ /* 0x008fca0000000000 */
[----:B0-----:R-:W-:-:S04]  /*77d0*/  IMAD.HI.U32 R8, R0, R7, RZ ;  /* 0x0000000700087227 */ /* 0x001fc800078e00ff */
[----:B------:R-:W-:Y:S01]  /*77e0*/  IMAD.MOV R9, RZ, RZ, -R8 ;  /* 0x000000ffff097224 */ /* 0x000fe200078e0a08 */
[----:B-----5:R-:W-:Y:S02]  /*77f0*/  IABS R8, R29 ;  /* 0x0000001d00087213 */ /* 0x020fe40000000000 */
[----:B------:R-:W-:Y:S02]  /*7800*/  ISETP.GE.AND P3, PT, R29, RZ, PT ;  /* 0x000000ff1d00720c */ /* 0x000fe40003f66270 */
[----:B------:R-:W3:Y:S01]  /*7810*/  LDL.LU R29, [R1+0x50] ;  /* 0x00005000011d7983 */ /* 0x000ee20000300800 */
[----:B------:R-:W-:Y:S02]  /*7820*/  ISETP.GE.AND P1, PT, R5, RZ, PT ;  /* 0x000000ff0500720c */ /* 0x000fe40003f26270 */
[----:B------:R-:W-:Y:S02]  /*7830*/  IABS R6, R5 ;  /* 0x0000000500067213 */ /* 0x000fe40000000000 */
[----:B------:R-:W5:Y:S04]  /*7840*/  LDL.LU R5, [R1+0x54] ;  /* 0x0000540001057983 */ /* 0x000f680000300800 */
[----:B------:R-:W5:Y:S04]  /*7850*/  LDL.LU R25, [R1+0x58] ;  /* 0x0000580001197983 */ /* 0x000f680000300800 */
[----:B------:R2:W-:Y:S04]  /*7860*/  STL [R1+0x154], R3 ;  /* 0x0001540301007387 */ /* 0x0005e80000100800 */
[----:B------:R-:W5:Y:S01]  /*7870*/  LDL.LU R24, [R1+0x5c] ;  /* 0x00005c0001187983 */ /* 0x000f620000300800 */
[----:B------:R-:W-:Y:S01]  /*7880*/  IMAD R7, R2, R9, R7 ;  /* 0x0000000902077224 */ /* 0x000fe200078e0207 */
[----:B------:R-:W-:Y:S01]  /*7890*/  ISETP.GE.AND P4, PT, R21, RZ, PT ;  /* 0x000000ff1500720c */ /* 0x000fe20003f86270 */
[----:B------:R-:W-:Y:S01]  /*78a0*/  IMAD.HI.U32 R9, R0, R8, RZ ;  /* 0x0000000800097227 */ /* 0x000fe200078e00ff */
[----:B------:R-:W5:Y:S03]  /*78b0*/  LDL.LU R21, [R1+0x6c] ;  /* 0x00006c0001157983 */ /* 0x000f660000300800 */
[----:B------:R-:W-:-:S02]  /*78c0*/  IMAD.MOV R10, RZ, RZ, -R9 ;  /* 0x000000ffff0a7224 */ /* 0x000fc400078e0a09 */
[----:B------:R-:W-:-:S04]  /*78d0*/  @!P6 IMAD.IADD R4, R4, 0x1, -R2 ;  /* 0x000000010404e824 */ /* 0x000fc800078e0a02 */
[----:B------:R-:W-:Y:S01]  /*78e0*/  IMAD.MOV.U32 R13, RZ, RZ, R4 ;  /* 0x000000ffff0d7224 */ /* 0x000fe200078e0004 */
[----:B----4-:R-:W-:Y:S02]  /*78f0*/  ISETP.GE.AND P0, PT, R20, RZ, PT ;  /* 0x000000ff1400720c */ /* 0x010fe40003f06270 */
[----:B------:R-:W-:Y:S02]  /*7900*/  IABS R9, R20 ;  /* 0x0000001400097213 */ /* 0x000fe40000000000 */
[----:B------:R-:W4:Y:S01]  /*7910*/  LDL.LU R20, [R1+0x70] ;  /* 0x0000700001147983 */ /* 0x000f220000300800 */
[----:B------:R-:W-:-:S05]  /*7920*/  @!P5 IMAD.MOV R13, RZ, RZ, -R13 ;  /* 0x000000ffff0dd224 */ /* 0x000fca00078e0a0d */
[----:B------:R0:W-:Y:S04]  /*7930*/  STL [R1+0x168], R13 ;  /* 0x0001680d01007387 */ /* 0x0001e80000100800 */
[----:B------:R-:W4:Y:S01]  /*7940*/  LDL.LU R23, [R1+0x74] ;  /* 0x0000740001177983 */ /* 0x000f220000300800 */
[----:B--2---:R-:W-:Y:S02]  /*7950*/  IABS R3, R19 ;  /* 0x0000001300037213 */ /* 0x004fe40000000000 */
[----:B------:R-:W-:Y:S02]  /*7960*/  ISETP.GE.AND P5, PT, R19, RZ, PT ;  /* 0x000000ff1300720c */ /* 0x000fe40003fa6270 */
[----:B------:R-:W2:Y:S01]  /*7970*/  LDL.LU R19, [R1+0x78] ;  /* 0x0000780001137983 */ /* 0x000ea20000300800 */
[----:B------:R-:W-:-:S05]  /*7980*/  IMAD R8, R2, R10, R8 ;  /* 0x0000000a02087224 */ /* 0x000fca00078e0208 */
[C---:B------:R-:W-:Y:S02]  /*7990*/  ISETP.GT.U32.AND P6, PT, R2.reuse, R8, PT ;  /* 0x000000080200720c */ /* 0x040fe40003fc4070 */
[----:B------:R-:W-:Y:S01]  /*79a0*/  ISETP.GT.U32.AND P2, PT, R2, R7, PT ;  /* 0x000000070200720c */ /* 0x000fe20003f44070 */
[----:B------:R-:W-:-:S10]  /*79b0*/  IMAD.HI.U32 R10, R0, R3, RZ ;  /* 0x00000003000a7227 */ /* 0x000fd400078e00ff */
[--C-:B------:R-:W-:Y:S02]  /*79c0*/  @!P6 IMAD.IADD R8, R8, 0x1, -R2.reuse ;  /* 0x000000010808e824 */ /* 0x100fe400078e0a02 */
[----:B------:R-:W-:-:S03]  /*79d0*/  @!P2 IMAD.IADD R7, R7, 0x1, -R2 ;  /* 0x000000010707a824 */ /* 0x000fc600078e0a02 */
[C---:B------:R-:W-:Y:S01]  /*79e0*/  ISETP.GT.U32.AND P6, PT, R2.reuse, R8, PT ;  /* 0x000000080200720c */ /* 0x040fe20003fc4070 */
[----:B------:R-:W-:Y:S01]  /*79f0*/  IMAD.MOV R10, RZ, RZ, -R10 ;  /* 0x000000ffff0a7224 */ /* 0x000fe200078e0a0a */
[----:B------:R-:W-:-:S03]  /*7a00*/  ISETP.GT.U32.AND P2, PT, R2, R7, PT ;  /* 0x000000070200720c */ /* 0x000fc60003f44070 */
[----:B------:R-:W-:Y:S02]  /*7a10*/  IMAD R3, R2, R10, R3 ;  /* 0x0000000a02037224 */ /* 0x000fe400078e0203 */
[----:B------:R-:W-:-:S04]  /*7a20*/  IMAD.HI.U32 R11, R0, R6, RZ ;  /* 0x00000006000b7227 */ /* 0x000fc800078e00ff */
[----:B------:R-:W-:-:S04]  /*7a30*/  IMAD.HI.U32 R12, R0, R9, RZ ;  /* 0x00000009000c7227 */ /* 0x000fc800078e00ff */
[----:B------:R-:W-:Y:S01]  /*7a40*/  @!P6 IMAD.IADD R8, R8, 0x1, -R2 ;  /* 0x000000010808e824 */ /* 0x000fe200078e0a02 */
[C---:B------:R-:W-:Y:S01]  /*7a50*/  ISETP.GT.U32.AND P6, PT, R2.reuse, R3, PT ;  /* 0x000000030200720c */ /* 0x040fe20003fc4070 */
[----:B------:R-:W-:Y:S02]  /*7a60*/  IMAD.MOV R11, RZ, RZ, -R11 ;  /* 0x000000ffff0b7224 */ /* 0x000fe400078e0a0b */
[----:B------:R-:W-:Y:S02]  /*7a70*/  IMAD.MOV R4, RZ, RZ, -R12 ;  /* 0x000000ffff047224 */ /* 0x000fe400078e0a0c */
[C---:B------:R-:W-:Y:S02]  /*7a80*/  IMAD R6, R2.reuse, R11, R6 ;  /* 0x0000000b02067224 */ /* 0x040fe400078e0206 */
[----:B------:R-:W-:Y:S02]  /*7a90*/  @!P2 IMAD.IADD R7, R7, 0x1, -R2 ;  /* 0x000000010707a824 */ /* 0x000fe400078e0a02 */
[C---:B------:R-:W-:Y:S01]  /*7aa0*/  IMAD R4, R2.reuse, R4, R9 ;  /* 0x0000000402047224 */ /* 0x040fe200078e0209 */
[----:B------:R-:W-:Y:S01]  /*7ab0*/  ISETP.GT.U32.AND P2, PT, R2, R6, PT ;  /* 0x000000060200720c */ /* 0x000fe20003f44070 */
[----:B------:R-:W-:-:S02]  /*7ac0*/  IMAD.MOV.U32 R14, RZ, RZ, R7 ;  /* 0x000000ffff0e7224 */ /* 0x000fc400078e0007 */
[----:B------:R-:W-:Y:S02]  /*7ad0*/  @!P6 IMAD.IADD R3, R3, 0x1, -R2 ;  /* 0x000000010303e824 */ /* 0x000fe400078e0a02 */
[----:B------:R-:W-:Y:S01]  /*7ae0*/  @!P4 IMAD.MOV R14, RZ, RZ, -R14 ;  /* 0x000000ffff0ec224 */ /* 0x000fe200078e0a0e */
[C---:B------:R-:W-:Y:S01]  /*7af0*/  ISETP.GT.U32.AND P4, PT, R2.reuse, R4, PT ;  /* 0x000000040200720c */ /* 0x040fe20003f84070 */
[----:B------:R-:W-:Y:S01]  /*7b00*/  @!P3 IMAD.MOV R8, RZ, RZ, -R8 ;  /* 0x000000ffff08b224 */ /* 0x000fe200078e0a08 */
[----:B------:R-:W-:Y:S02]  /*7b10*/  ISETP.GT.U32.AND P3, PT, R2, R3, PT ;  /* 0x000000030200720c */ /* 0x000fe40003f64070 */
[----:B------:R-:W-:Y:S03]  /*7b20*/  STL [R1+0x170], R14 ;  /* 0x0001700e01007387 */ /* 0x000fe60000100800 */
[--C-:B------:R-:W-:Y:S01]  /*7b30*/  @!P2 IMAD.IADD R6, R6, 0x1, -R2.reuse ;  /* 0x000000010606a824 */ /* 0x100fe200078e0a02 */
[----:B------:R-:W2:Y:S05]  /*7b40*/  LDL.LU R22, [R1+0x7c] ;  /* 0x00007c0001167983 */ /* 0x000eaa0000300800 */
[--C-:B------:R-:W-:Y:S01]  /*7b50*/  @!P4 IMAD.IADD R4, R4, 0x1, -R2.reuse ;  /* 0x000000010404c824 */ /* 0x100fe200078e0a02 */
[----:B------:R-:W-:Y:S01]  /*7b60*/  ISETP.GT.U32.AND P4, PT, R2, R6, PT ;  /* 0x000000060200720c */ /* 0x000fe20003f84070 */
[--C-:B------:R-:W-:Y:S01]  /*7b70*/  @!P3 IMAD.IADD R3, R3, 0x1, -R2.reuse ;  /* 0x000000010303b824 */ /* 0x100fe200078e0a02 */
[----:B------:R-:W-:Y:S11]  /*7b80*/  STL [R1+0x178], R8 ;  /* 0x0001780801007387 */ /* 0x000ff60000100800 */
[----:B------:R-:W-:Y:S01]  /*7b90*/  @!P4 IMAD.IADD R6, R6, 0x1, -R2 ;  /* 0x000000010606c824 */ /* 0x000fe200078e0a02 */
[----:B------:R-:W-:-:S13]  /*7ba0*/  ISETP.GT.U32.AND P6, PT, R2, R4, PT ;  /* 0x000000040200720c */ /* 0x000fda0003fc4070 */
[----:B------:R-:W-:Y:S02]  /*7bb0*/  @!P6 IMAD.IADD R4, R4, 0x1, -R2 ;  /* 0x000000010404e824 */ /* 0x000fe400078e0a02 */
[----:B------:R-:W-:Y:S02]  /*7bc0*/  @!P5 IMAD.MOV R3, RZ, RZ, -R3 ;  /* 0x000000ffff03d224 */ /* 0x000fe400078e0a03 */
[----:B------:R-:W-:Y:S01]  /*7bd0*/  @!P0 IMAD.MOV R4, RZ, RZ, -R4 ;  /* 0x000000ffff048224 */ /* 0x000fe200078e0a04 */
[----:B---3--:R-:W-:-:S05]  /*7be0*/  IABS R12, R29 ;  /* 0x0000001d000c7213 */ /* 0x008fca0000000000 */
[----:B0-----:R-:W-:Y:S01]  /*7bf0*/  IMAD.HI.U32 R13, R0, R12, RZ ;  /* 0x0000000c000d7227 */ /* 0x001fe200078e00ff */
[----:B-----5:R-:W-:-:S03]  /*7c00*/  IABS R10, R25 ;  /* 0x00000019000a7213 */ /* 0x020fc60000000000 */
[----:B------:R-:W-:-:S04]  /*7c10*/  IMAD.MOV R13, RZ, RZ, -R13 ;  /* 0x000000ffff0d7224 */ /* 0x000fc800078e0a0d */
[----:B------:R-:W-:Y:S02]  /*7c20*/  IMAD R12, R2, R13, R12 ;  /* 0x0000000d020c7224 */ /* 0x000fe400078e020c */
[----:B------:R-:W-:-:S04]  /*7c30*/  IMAD.HI.U32 R13, R0, R10, RZ ;  /* 0x0000000a000d7227 */ /* 0x000fc800078e00ff */
[----:B------:R-:W-:-:S04]  /*7c40*/  IMAD.MOV R13, RZ, RZ, -R13 ;  /* 0x000000ffff0d7224 */ /* 0x000fc800078e0a0d */
[----:B------:R-:W-:-:S05]  /*7c50*/  IMAD R10, R2, R13, R10 ;  /* 0x0000000d020a7224 */ /* 0x000fca00078e020a */
[----:B------:R-:W-:Y:S02]  /*7c60*/  ISETP.GT.U32.AND P3, PT, R2, R10, PT ;  /* 0x0000000a0200720c */ /* 0x000fe40003f64070 */
[----:B------:R-:W-:Y:S02]  /*7c70*/  IABS R11, R5 ;  /* 0x00000005000b7213 */ /* 0x000fe40000000000 */
[----:B------:R-:W-:Y:S02]  /*7c80*/  ISETP.GE.AND P2, PT, R29, RZ, PT ;  /* 0x000000ff1d00720c */ /* 0x000fe40003f46270 */
[----:B------:R-:W3:Y:S07]  /*7c90*/  LDL.LU R29, [R1+0x80] ;  /* 0x00008000011d7983 */ /* 0x000eee0000300800 */
[----:B------:R-:W-:Y:S01]  /*7ca0*/  @!P3 IMAD.IADD R10, R10, 0x1, -R2 ;  /* 0x000000010a0ab824 */ /* 0x000fe200078e0a02 */
[----:B------:R-:W-:Y:S01]  /*7cb0*/  ISETP.GE.AND P3, PT, R5, RZ, PT ;  /* 0x000000ff0500720c */ /* 0x000fe20003f66270 */
[----:B------:R-:W-:-:S04]  /*7cc0*/  IMAD.MOV.U32 R5, RZ, RZ, R6 ;  /* 0x000000ffff057224 */ /* 0x000fc800078e0006 */
[----:B------:R-:W-:-:S05]  /*7cd0*/  @!P1 IMAD.MOV R5, RZ, RZ, -R5 ;  /* 0x000000ffff059224 */ /* 0x000fca00078e0a05 */
[----:B------:R0:W-:Y:S01]  /*7ce0*/  STL [R1+0x184], R5 ;  /* 0x0001840501007387 */ /* 0x0001e20000100800 */
[----:B------:R-:W-:-:S03]  /*7cf0*/  IMAD.HI.U32 R9, R0, R11, RZ ;  /* 0x0000000b00097227 */ /* 0x000fc600078e00ff */
[----:B0-----:R-:W5:Y:S01]  /*7d00*/  LDL.LU R5, [R1+0x84] ;  /* 0x0000840001057983 */ /* 0x001f620000300800 */
[----:B------:R-:W-:Y:S01]  /*7d10*/  IABS R7, R24 ;  /* 0x0000001800077213 */ /* 0x000fe20000000000 */
[----:B------:R-:W-:Y:S01]  /*7d20*/  IMAD.MOV R9, RZ, RZ, -R9 ;  /* 0x000000ffff097224 */ /* 0x000fe200078e0a09 */
[----:B------:R-:W-:-:S03]  /*7d30*/  ISETP.GT.U32.AND P4, PT, R2, R12, PT ;  /* 0x0000000c0200720c */ /* 0x000fc60003f84070 */
[----:B------:R-:W-:Y:S02]  /*7d40*/  IMAD R11, R2, R9, R11 ;  /* 0x00000009020b7224 */ /* 0x000fe400078e020b */
[----:B------:R-:W-:-:S04]  /*7d50*/  IMAD.HI.U32 R9, R0, R7, RZ ;  /* 0x0000000700097227 */ /* 0x000fc800078e00ff */
[----:B------:R-:W-:-:S04]  /*7d60*/  IMAD.MOV R9, RZ, RZ, -R9 ;  /* 0x000000ffff097224 */ /* 0x000fc800078e0a09 */
[----:B------:R-:W-:Y:S02]  /*7d70*/  IMAD R9, R2, R9, R7 ;  /* 0x0000000902097224 */ /* 0x000fe400078e0207 */
[----:B------:R-:W-:Y:S01]  /*7d80*/  @!P4 IMAD.IADD R12, R12, 0x1, -R2 ;  /* 0x000000010c0cc824 */ /* 0x000fe200078e0a02 */
[----:B------:R-:W-:Y:S02]  /*7d90*/  IABS R8, R21 ;  /* 0x0000001500087213 */ /* 0x000fe40000000000 */
[C---:B------:R-:W-:Y:S02]  /*7da0*/  ISETP.GT.U32.AND P4, PT, R2.reuse, R9, PT ;  /* 0x000000090200720c */ /* 0x040fe40003f84070 */
[----:B------:R-:W-:Y:S01]  /*7db0*/  ISETP.GT.U32.AND P6, PT, R2, R11, PT ;  /* 0x0000000b0200720c */ /* 0x000fe20003fc4070 */
[----:B------:R-:W-:Y:S01]  /*7dc0*/  IMAD.HI.U32 R15, R0, R8, RZ ;  /* 0x00000008000f7227 */ /* 0x000fe200078e00ff */
[----:B----4-:R-:W-:-:S03]  /*7dd0*/  IABS R14, R20 ;  /* 0x00000014000e7213 */ /* 0x010fc60000000000 */
[----:B------:R-:W-:Y:S02]  /*7de0*/  IMAD.MOV R15, RZ, RZ, -R15 ;  /* 0x000000ffff0f7224 */ /* 0x000fe400078e0a0f */
[----:B------:R-:W-:Y:S02]  /*7df0*/  IMAD.MOV.U32 R7, RZ, RZ, R14 ;  /* 0x000000ffff077224 */ /* 0x000fe400078e000e */
[C---:B------:R-:W-:Y:S02]  /*7e00*/  IMAD R8, R2.reuse, R15, R8 ;  /* 0x0000000f02087224 */ /* 0x040fe400078e0208 */
[----:B------:R-:W-:Y:S01]  /*7e10*/  @!P4 IMAD.IADD R9, R9, 0x1, -R2 ;  /* 0x000000010909c824 */ /* 0x000fe200078e0a02 */
[----:B------:R-:W-:Y:S01]  /*7e20*/  ISETP.GT.U32.AND P4, PT, R2, R12, PT ;  /* 0x0000000c0200720c */ /* 0x000fe20003f84070 */
[----:B------:R-:W-:Y:S01]  /*7e30*/  IMAD.HI.U32 R14, R0, R7, RZ ;  /* 0x00000007000e7227 */ /* 0x000fe200078e00ff */
[----:B------:R-:W-:-:S03]  /*7e40*/  IABS R13, R23 ;  /* 0x00000017000d7213 */ /* 0x000fc60000000000 */
[----:B------:R-:W-:Y:S01]  /*7e50*/  @!P6 IMAD.IADD R11, R11, 0x1, -R2 ;  /* 0x000000010b0be824 */ /* 0x000fe200078e0a02 */
[C---:B------:R-:W-:Y:S01]  /*7e60*/  ISETP.GT.U32.AND P6, PT, R2.reuse, R8, PT ;  /* 0x000000080200720c */ /* 0x040fe20003fc4070 */
[----:B------:R-:W-:Y:S01]  /*7e70*/  IMAD.MOV R14, RZ, RZ, -R14 ;  /* 0x000000ffff0e7224 */ /* 0x000fe200078e0a0e */
[----:B------:R-:W-:Y:S01]  /*7e80*/  ISETP.GT.U32.AND P0, PT, R2, R10, PT ;  /* 0x0000000a0200720c */ /* 0x000fe20003f04070 */
[----:B------:R-:W-:Y:S01]  /*7e90*/  IMAD.HI.U32 R15, R0, R13, RZ ;  /* 0x0000000d000f7227 */ /* 0x000fe200078e00ff */
[C---:B------:R-:W-:Y:S02]  /*7ea0*/  ISETP.GT.U32.AND P1, PT, R2.reuse, R11, PT ;  /* 0x0000000b0200720c */ /* 0x040fe40003f24070 */
[C---:B------:R-:W-:Y:S01]  /*7eb0*/  ISETP.GT.U32.AND P5, PT, R2.reuse, R9, PT ;  /* 0x000000090200720c */ /* 0x040fe20003fa4070 */
[----:B------:R-:W-:Y:S02]  /*7ec0*/  IMAD R7, R2, R14, R7 ;  /* 0x0000000e02077224 */ /* 0x000fe400078e0207 */
[----:B------:R-:W-:-:S02]  /*7ed0*/  @!P4 IMAD.IADD R12, R12, 0x1, -R2 ;  /* 0x000000010c0cc824 */ /* 0x000fc400078e0a02 */
[----:B------:R-:W-:Y:S01]  /*7ee0*/  IMAD.MOV R15, RZ, RZ, -R15 ;  /* 0x000000ffff0f7224 */ /* 0x000fe200078e0a0f */
[----:B------:R-:W-:Y:S01]  /*7ef0*/  ISETP.GT.U32.AND P4, PT, R2, R7, PT ;  /* 0x000000070200720c */ /* 0x000fe20003f84070 */
[--C-:B------:R-:W-:Y:S02]  /*7f00*/  @!P6 IMAD.IADD R8, R8, 0x1, -R2.reuse ;  /* 0x000000010808e824 */ /* 0x100fe400078e0a02 */
[----:B------:R-:W-:Y:S02]  /*7f10*/  IMAD R13, R2, R15, R13 ;  /* 0x0000000f020d7224 */ /* 0x000fe400078e020d */
[--C-:B------:R-:W-:Y:S01]  /*7f20*/  @!P1 IMAD.IADD R11, R11, 0x1, -R2.reuse ;  /* 0x000000010b0b9824 */ /* 0x100fe200078e0a02 */
[----:B------:R-:W-:Y:S01]  /*7f30*/  ISETP.GE.AND P1, PT, R25, RZ, PT ;  /* 0x000000ff1900720c */ /* 0x000fe20003f26270 */
[--C-:B------:R-:W-:Y:S01]  /*7f40*/  @!P0 IMAD.IADD R10, R10, 0x1, -R2.reuse ;  /* 0x000000010a0a8824 */ /* 0x100fe200078e0a02 */
[C---:B------:R-:W-:Y:S01]  /*7f50*/  ISETP.GT.U32.AND P0, PT, R2.reuse, R13, PT ;  /* 0x0000000d0200720c */ /* 0x040fe20003f04070 */
[----:B------:R-:W-:Y:S01]  /*7f60*/  @!P5 IMAD.IADD R9, R9, 0x1, -R2 ;  /* 0x000000010909d824 */ /* 0x000fe200078e0a02 */
[----:B------:R-:W-:-:S02]  /*7f70*/  ISETP.GT.U32.AND P6, PT, R2, R8, PT ;  /* 0x000000080200720c */ /* 0x000fc40003fc4070 */
[----:B------:R-:W-:Y:S01]  /*7f80*/  ISETP.GE.AND P5, PT, R24, RZ, PT ;  /* 0x000000ff1800720c */ /* 0x000fe20003fa6270 */
[----:B------:R-:W-:Y:S01]  /*7f90*/  @!P4 IMAD.IADD R7, R7, 0x1, -R2 ;  /* 0x000000010707c824 */ /* 0x000fe200078e0a02 */
[----:B------:R-:W-:Y:S01]  /*7fa0*/  ISETP.GE.AND P4, PT, R21, RZ, PT ;  /* 0x000000ff1500720c */ /* 0x000fe20003f86270 */
[----:B------:R-:W-:Y:S01]  /*7fb0*/  @!P2 IMAD.MOV R12, RZ, RZ, -R12 ;  /* 0x000000ffff0ca224 */ /* 0x000fe200078e0a0c */
[----:B------:R-:W-:Y:S01]  /*7fc0*/  STL [R1+0x190], R4 ;  /* 0x0001900401007387 */ /* 0x000fe20000100800 */
[----:B------:R-:W-:Y:S02]  /*7fd0*/  @!P3 IMAD.MOV R11, RZ, RZ, -R11 ;  /* 0x000000ffff0bb224 */ /* 0x000fe400078e0a0b */
[----:B------:R-:W-:Y:S01]  /*7fe0*/  @!P1 IMAD.MOV R10, RZ, RZ, -R10 ;  /* 0x000000ffff0a9224 */ /* 0x000fe200078e0a0a */
[----:B------:R0:W-:Y:S01]  /*7ff0*/  STL [R1+0x18c], R3 ;  /* 0x00018c0301007387 */ /* 0x0001e20000100800 */
[--C-:B------:R-:W-:Y:S01]  /*8000*/  @!P0 IMAD.IADD R13, R13, 0x1, -R2.reuse ;  /* 0x000000010d0d8824 */ /* 0x100fe200078e0a02 */
[----:B------:R-:W-:Y:S01]  /*8010*/  ISETP.GE.AND P0, PT, R20, RZ, PT ;  /* 0x000000ff1400720c */ /* 0x000fe20003f06270 */
[----:B------:R-:W-:Y:S01]  /*8020*/  @!P6 IMAD.IADD R8, R8, 0x1, -R2 ;  /* 0x000000010808e824 */ /* 0x000fe200078e0a02 */
[----:B------:R-:W4:Y:S01]  /*8030*/  LDL.LU R21, [R1+0x88] ;  /* 0x0000880001157983 */ /* 0x000f220000300800 */
[----:B------:R-:W-:-:S03]  /*8040*/  @!P5 IMAD.MOV R9, RZ, RZ, -R9 ;  /* 0x000000ffff09d224 */ /* 0x000fc600078e0a09 */
[----:B------:R-:W4:Y:S01]  /*8050*/  LDL.LU R20, [R1+0x8c] ;  /* 0x00008c0001147983 */ /* 0x000f220000300800 */
[----:B------:R-:W-:-:S03]  /*8060*/  @!P4 IMAD.MOV R8, RZ, RZ, -R8 ;  /* 0x000000ffff08c224 */ /* 0x000fc600078e0a08 */
[----:B------:R-:W-:Y:S01]  /*8070*/  STL [R1+0x188], R12 ;  /* 0x0001880c01007387 */ /* 0x000fe20000100800 */
[----:B--2---:R-:W-:-:S03]  /*8080*/  IABS R16, R19 ;  /* 0x0000001300107213 */ /* 0x004fc60000000000 */
[----:B------:R2:W-:Y:S01]  /*8090*/  STL [R1+0x180], R11 ;  /* 0x0001800b01007387 */ /* 0x0005e20000100800 */
[----:B------:R-:W-:-:S03]  /*80a0*/  ISETP.GE.AND P4, PT, R19, RZ, PT ;  /* 0x000000ff1300720c */ /* 0x000fc60003f86270 */
[----:B------:R-:W-:Y:S04]  /*80b0*/  STL [R1+0x17c], R10 ;  /* 0x00017c0a01007387 */ /* 0x000fe80000100800 */
[----:B------:R-:W-:Y:S04]  /*80c0*/  STL [R1+0x174], R9 ;  /* 0x0001740901007387 */ /* 0x000fe80000100800 */
[----:B------:R-:W4:Y:S01]  /*80d0*/  LDL.LU R19, [R1+0x90] ;  /* 0x0000900001137983 */ /* 0x000f220000300800 */
[----:B0-----:R-:W-:-:S05]  /*80e0*/  IABS R3, R22 ;  /* 0x0000001600037213 */ /* 0x001fca0000000000 */
[----:B------:R-:W-:-:S04]  /*80f0*/  IMAD.HI.U32 R14, R0, R3, RZ ;  /* 0x00000003000e7227 */ /* 0x000fc800078e00ff */
[----:B------:R-:W-:Y:S01]  /*8100*/  IMAD.MOV R14, RZ, RZ, -R14 ;  /* 0x000000ffff0e7224 */ /* 0x000fe200078e0a0e */
[----:B------:R-:W-:-:S03]  /*8110*/  ISETP.GT.U32.AND P2, PT, R2, R7, PT ;  /* 0x000000070200720c */ /* 0x000fc60003f44070 */
[----:B------:R-:W-:Y:S02]  /*8120*/  IMAD R3, R2, R14, R3 ;  /* 0x0000000e02037224 */ /* 0x000fe400078e0203 */
[----:B------:R-:W-:-:S03]  /*8130*/  IMAD.HI.U32 R6, R0, R16, RZ ;  /* 0x0000001000067227 */ /* 0x000fc600078e00ff */
[----:B------:R-:W-:Y:S01]  /*8140*/  ISETP.GT.U32.AND P3, PT, R2, R3, PT ;  /* 0x000000030200720c */ /* 0x000fe20003f64070 */
[----:B------:R-:W-:-:S04]  /*8150*/  IMAD.MOV R6, RZ, RZ, -R6 ;  /* 0x000000ffff067224 */ /* 0x000fc800078e0a06 */
[----:B------:R-:W-:Y:S02]  /*8160*/  IMAD R6, R2, R6, R16 ;  /* 0x0000000602067224 */ /* 0x000fe400078e0210 */
[----:B------:R-:W-:-:S03]  /*8170*/  @!P2 IMAD.IADD R7, R7, 0x1, -R2 ;  /* 0x000000010707a824 */ /* 0x000fc600078e0a02 */
[----:B------:R-:W-:-:S03]  /*8180*/  ISETP.GT.U32.AND P6, PT, R2, R6, PT ;  /* 0x000000060200720c */ /* 0x000fc60003fc4070 */
[--C-:B------:R-:W-:Y:S01]  /*8190*/  @!P3 IMAD.IADD R3, R3, 0x1, -R2.reuse ;  /* 0x000000010303b824 */ /* 0x100fe200078e0a02 */
[----:B------:R-:W-:Y:S09]  /*81a0*/  STL [R1+0x16c], R8 ;  /* 0x00016c0801007387 */ /* 0x000ff20000100800 */
[----:B------:R-:W-:Y:S01]  /*81b0*/  @!P6 IMAD.IADD R6, R6, 0x1, -R2 ;  /* 0x000000010606e824 */ /* 0x000fe200078e0a02 */
[----:B------:R-:W-:-:S04]  /*81c0*/  ISETP.GT.U32.AND P6, PT, R2, R13, PT ;  /* 0x0000000d0200720c */ /* 0x000fc80003fc4070 */
[----:B------:R-:W-:-:S09]  /*81d0*/  ISETP.GT.U32.AND P1, PT, R2, R6, PT ;  /* 0x000000060200720c */ /* 0x000fd20003f24070 */
[----:B------:R-:W-:-:S04]  /*81e0*/  @!P6 IMAD.IADD R13, R13, 0x1, -R2 ;  /* 0x000000010d0de824 */ /* 0x000fc800078e0a02 */
[----:B------:R-:W-:Y:S01]  /*81f0*/  @!P1 IMAD.IADD R6, R6, 0x1, -R2 ;  /* 0x0000000106069824 */ /* 0x000fe200078e0a02 */
[----:B------:R-:W-:Y:S02]  /*8200*/  ISETP.GE.AND P6, PT, R22, RZ, PT ;  /* 0x000000ff1600720c */ /* 0x000fe40003fc6270 */
[----:B------:R-:W-:Y:S01]  /*8210*/  ISETP.GE.AND P5, PT, R23, RZ, PT ;  /* 0x000000ff1700720c */ /* 0x000fe20003fa6270 */
[----:B--2---:R-:W-:Y:S02]  /*8220*/  IMAD.MOV.U32 R11, RZ, RZ, R13 ;  /* 0x000000ffff0b7224 */ /* 0x004fe400078e000d */
[----:B------:R-:W-:-:S10]  /*8230*/  @!P4 IMAD.MOV R6, RZ, RZ, -R6 ;  /* 0x000000ffff06c224 */ /* 0x000fd400078e0a06 */
[----:B------:R-:W-:Y:S01]  /*8240*/  @!P5 IMAD.MOV R11, RZ, RZ, -R11 ;  /* 0x000000ffff0bd224 */ /* 0x000fe200078e0a0b */
[----:B---3--:R-:W-:Y:S02]  /*8250*/  IABS R4, R29 ;  /* 0x0000001d00047213 */ /* 0x008fe40000000000 */
[----:B-----5:R-:W-:Y:S02]  /*8260*/  IABS R15, R5 ;  /* 0x00000005000f7213 */ /* 0x020fe40000000000 */
[----:B------:R-:W-:Y:S01]  /*8270*/  ISETP.GE.AND P3, PT, R5, RZ, PT ;  /* 0x000000ff0500720c */ /* 0x000fe20003f66270 */
[----:B------:R-:W-:-:S04]  /*8280*/  IMAD.MOV.U32 R5, RZ, RZ, R7 ;  /* 0x000000ffff057224 */ /* 0x000fc800078e0007 */
[----:B------:R-:W-:-:S05]  /*8290*/  @!P0 IMAD.MOV R5, RZ, RZ, -R5 ;  /* 0x000000ffff058224 */ /* 0x000fca00078e0a05 */
[----:B------:R0:W-:Y:S04]  /*82a0*/  STL [R1+0x164], R5 ;  /* 0x0001640501007387 */ /* 0x0001e80000100800 */
[----:B0-----:R-:W2:Y:S01]  /*82b0*/  LDL.LU R5, [R1+0x94] ;  /* 0x0000940001057983 */ /* 0x001ea20000300800 */
[----:B------:R-:W-:Y:S01]  /*82c0*/  ISETP.GE.AND P1, PT, R29, RZ, PT ;  /* 0x000000ff1d00720c */ /* 0x000fe20003f26270 */
[----:B------:R-:W-:Y:S02]  /*82d0*/  IMAD.HI.U32 R16, R0, R4, RZ ;  /* 0x0000000400107227 */ /* 0x000fe400078e00ff */
[----:B------:R-:W3:Y:S02]  /*82e0*/  LDL.LU R29, [R1+0x98] ;  /* 0x00009800011d7983 */ /* 0x000ee40000300800 */
[----:B------:R-:W-:-:S02]  /*82f0*/  IMAD.MOV R16, RZ, RZ, -R16 ;  /* 0x000000ffff107224 */ /* 0x000fc400078e0a10 */
[----:B------:R-:W5:Y:S02]  /*8300*/  LDL.LU R22, [R1+0x9c] ;  /* 0x00009c0001167983 */ /* 0x000f640000300800 */
[----:B------:R-:W-:-:S05]  /*8310*/  IMAD R4, R2, R16, R4 ;  /* 0x0000001002047224 */ /* 0x000fca00078e0204 */
[C---:B------:R-:W-:Y:S02]  /*8320*/  ISETP.GT.U32.AND P2, PT, R2.reuse, R4, PT ;  /* 0x000000040200720c */ /* 0x040fe40003f44070 */
[----:B------:R-:W-:-:S11]  /*8330*/  ISETP.GT.U32.AND P0, PT, R2, R3, PT ;  /* 0x000000030200720c */ /* 0x000fd60003f04070 */
[----:B------:R-:W-:-:S05]  /*8340*/  @!P2 IMAD.IADD R4, R4, 0x1, -R2 ;  /* 0x000000010404a824 */ /* 0x000fca00078e0a02 */
[----:B------:R-:W-:Y:S01]  /*8350*/  ISETP.GT.U32.AND P2, PT, R2, R4, PT ;  /* 0x000000040200720c */ /* 0x000fe20003f44070 */
[--C-:B------:R-:W-:Y:S01]  /*8360*/  @!P0 IMAD.IADD R3, R3, 0x1, -R2.reuse ;  /* 0x0000000103038824 */ /* 0x100fe200078e0a02 */
[----:B------:R-:W-:Y:S03]  /*8370*/  STL [R1+0x160], R11 ;  /* 0x0001600b01007387 */ /* 0x000fe60000100800 */
[----:B------:R-:W-:Y:S01]  /*8380*/  @!P6 IMAD.MOV R3, RZ, RZ, -R3 ;  /* 0x000000ffff03e224 */ /* 0x000fe200078e0a03 */
[----:B------:R0:W-:Y:S07]  /*8390*/  STL [R1+0x15c], R6 ;  /* 0x00015c0601007387 */ /* 0x0001ee0000100800 */
[----:B------:R-:W-:Y:S01]  /*83a0*/  @!P2 IMAD.IADD R4, R4, 0x1, -R2 ;  /* 0x000000010404a824 */ /* 0x000fe200078e0a02 */
[----:B------:R-:W-:Y:S03]  /*83b0*/  STL [R1+0x158], R3 ;  /* 0x0001580301007387 */ /* 0x000fe60000100800 */
[----:B------:R-:W-:-:S04]  /*83c0*/  IMAD.MOV.U32 R12, RZ, RZ, R4 ;  /* 0x000000ffff0c7224 */ /* 0x000fc800078e0004 */
[----:B------:R-:W-:Y:S01]  /*83d0*/  @!P1 IMAD.MOV R12, RZ, RZ, -R12 ;  /* 0x000000ffff0c9224 */ /* 0x000fe200078e0a0c */
[----:B----4-:R-:W-:Y:S02]  /*83e0*/  IABS R10, R20 ;  /* 0x00000014000a7213 */ /* 0x010fe40000000000 */
[----:B------:R-:W-:Y:S02]  /*83f0*/  ISETP.GE.AND P0, PT, R20, RZ, PT ;  /* 0x000000ff1400720c */ /* 0x000fe40003f06270 */
[----:B------:R-:W4:Y:S01]  /*8400*/  LDL.LU R20, [R1+0xa0] ;  /* 0x0000a00001147983 */ /* 0x000f220000300800 */
[----:B0-----:R-:W-:Y:S02]  /*8410*/  IABS R6, R19 ;  /* 0x0000001300067213 */ /* 0x001fe40000000000 */
[----:B------:R-:W-:Y:S02]  /*8420*/  ISETP.GE.AND P1, PT, R19, RZ, PT ;  /* 0x000000ff1300720c */ /* 0x000fe40003f26270 */
[----:B------:R-:W4:Y:S01]  /*8430*/  LDL.LU R19, [R1+0xa4] ;  /* 0x0000a40001137983 */ /* 0x000f220000300800 */
[----:B------:R-:W-:-:S04]  /*8440*/  IMAD.HI.U32 R8, R0, R15, RZ ;  /* 0x0000000f00087227 */ /* 0x000fc800078e00ff */
[----:B------:R-:W-:-:S04]  /*8450*/  IMAD.MOV R8, RZ, RZ, -R8 ;  /* 0x000000ffff087224 */ /* 0x000fc800078e0a08 */
[----:B------:R-:W-:-:S05]  /*8460*/  IMAD R8, R2, R8, R15 ;  /* 0x0000000802087224 */ /* 0x000fca00078e020f */
[----:B------:R-:W-:Y:S02]  /*8470*/  ISETP.GT.U32.AND P5, PT, R2, R8, PT ;  /* 0x000000080200720c */ /* 0x000fe40003fa4070 */
[----:B------:R-:W-:-:S11]  /*8480*/  IABS R9, R21 ;  /* 0x0000001500097213 */ /* 0x000fd60000000000 */
[----:B------:R-:W-:-:S05]  /*8490*/  @!P5 IMAD.IADD R8, R8, 0x1, -R2 ;  /* 0x000000010808d824 */ /* 0x000fca00078e0a02 */
[----:B------:R-:W-:Y:S01]  /*84a0*/  ISETP.GT.U32.AND P5, PT, R2, R8, PT ;  /* 0x000000080200720c */ /* 0x000fe20003fa4070 */
[C---:B------:R-:W-:Y:S01]  /*84b0*/  IMAD.HI.U32 R7, R0.reuse, R9, RZ ;  /* 0x0000000900077227 */ /* 0x040fe200078e00ff */
[----:B------:R0:W-:Y:S03]  /*84c0*/  STL [R1+0x150], R12 ;  /* 0x0001500c01007387 */ /* 0x0001e60000100800 */
[----:B------:R-:W-:Y:S02]  /*84d0*/  IMAD.MOV R7, RZ, RZ, -R7 ;  /* 0x000000ffff077224 */ /* 0x000fe400078e0a07 */
[----:B------:R-:W-:-:S06]  /*84e0*/  IMAD.HI.U32 R11, R0, R10, RZ ;  /* 0x0000000a000b7227 */ /* 0x000fcc00078e00ff */
[----:B------:R-:W-:Y:S02]  /*84f0*/  @!P5 IMAD.IADD R8, R8, 0x1, -R2 ;  /* 0x000000010808d824 */ /* 0x000fe400078e0a02 */
[C---:B------:R-:W-:Y:S02]  /*8500*/  IMAD R7, R2.reuse, R7, R9 ;  /* 0x0000000702077224 */ /* 0x040fe400078e0209 */
[----:B------:R-:W-:Y:S02]  /*8510*/  IMAD.MOV R11, RZ, RZ, -R11 ;  /* 0x000000ffff0b7224 */ /* 0x000fe400078e0a0b */
[----:B0-----:R-:W-:Y:S01]  /*8520*/  IMAD.MOV.U32 R12, RZ, RZ, R8 ;  /* 0x000000ffff0c7224 */ /* 0x001fe200078e0008 */
[----:B------:R-:W-:Y:S01]  /*8530*/  ISETP.GT.U32.AND P2, PT, R2, R7, PT ;  /* 0x000000070200720c */ /* 0x000fe20003f44070 */
[----:B------:R-:W-:-:S04]  /*8540*/  IMAD.HI.U32 R9, R0, R6, RZ ;  /* 0x0000000600097227 */ /* 0x000fc800078e00ff */
[C---:B------:R-:W-:Y:S02]  /*8550*/  IMAD R10, R2.reuse, R11, R10 ;  /* 0x0000000b020a7224 */ /* 0x040fe400078e020a */
[----:B------:R-:W-:Y:S02]  /*8560*/  @!P3 IMAD.MOV R12, RZ, RZ, -R12 ;  /* 0x000000ffff0cb224 */ /* 0x000fe400078e0a0c */
[----:B------:R-:W-:Y:S01]  /*8570*/  IMAD.MOV R9, RZ, RZ, -R9 ;  /* 0x000000ffff097224 */ /* 0x000fe200078e0a09 */
[----:B------:R-:W-:-:S03]  /*8580*/  ISETP.GT.U32.AND P6, PT, R2, R10, PT ;  /* 0x0000000a0200720c */ /* 0x000fc60003fc4070 */
[----:B------:R-:W-:Y:S02]  /*8590*/  IMAD R6, R2, R9, R6 ;  /* 0x0000000902067224 */ /* 0x000fe400078e0206 */
[----:B------:R-:W-:-:S03]  /*85a0*/  @!P2 IMAD.IADD R7, R7, 0x1, -R2 ;  /* 0x000000010707a824 */ /* 0x000fc600078e0a02 */
[C---:B------:R-:W-:Y:S02]  /*85b0*/  ISETP.GT.U32.AND P5, PT, R2.reuse, R6, PT ;  /* 0x000000060200720c */ /* 0x040fe40003fa4070 */
[----:B------:R-:W-:Y:S02]  /*85c0*/  ISETP.GE.AND P4, PT, R21, RZ, PT ;  /* 0x000000ff1500720c */ /* 0x000fe40003f86270 */
[----:B------:R-:W-:Y:S01]  /*85d0*/  ISETP.GT.U32.AND P2, PT, R2, R7, PT ;  /* 0x000000070200720c */ /* 0x000fe20003f44070 */
[----:B------:R-:W-:-:S05]  /*85e0*/  @!P6 IMAD.IADD R10, R10, 0x1, -R2 ;  /* 0x000000010a0ae824 */ /* 0x000fca00078e0a02 */
[----:B------:R-:W-:-:S03]  /*85f0*/  ISETP.GT.U32.AND P6, PT, R2, R10, PT ;  /* 0x0000000a0200720c */ /* 0x000fc60003fc4070 */
[----:B------:R-:W-:-:S04]  /*8600*/  @!P5 IMAD.IADD R6, R6, 0x1, -R2 ;  /* 0x000000010606d824 */ /* 0x000fc800078e0a02 */
[----:B------:R-:W-:Y:S01]  /*8610*/  @!P2 IMAD.IADD R7, R7, 0x1, -R2 ;  /* 0x000000010707a824 */ /* 0x000fe200078e0a02 */
[----:B------:R-:W-:-:S03]  /*8620*/  ISETP.GT.U32.AND P5, PT, R2, R6, PT ;  /* 0x000000060200720c */ /* 0x000fc60003fa4070 */
[----:B------:R-:W-:Y:S02]  /*8630*/  IMAD.MOV.U32 R14, RZ, RZ, R7 ;  /* 0x000000ffff0e7224 */ /* 0x000fe400078e0007 */
[----:B------:R-:W-:Y:S02]  /*8640*/  @!P6 IMAD.IADD R10, R10, 0x1, -R2 ;  /* 0x000000010a0ae824 */ /* 0x000fe400078e0a02 */
[----:B------:R-:W-:-:S06]  /*8650*/  @!P4 IMAD.MOV R14, RZ, RZ, -R14 ;  /* 0x000000ffff0ec224 */ /* 0x000fcc00078e0a0e */
[----:B------:R-:W-:Y:S02]  /*8660*/  @!P5 IMAD.IADD R6, R6, 0x1, -R2 ;  /* 0x000000010606d824 */ /* 0x000fe400078e0a02 */
[----:B------:R-:W-:Y:S02]  /*8670*/  IMAD.MOV.U32 R13, RZ, RZ, R10 ;  /* 0x000000ffff0d7224 */ /* 0x000fe400078e000a */
[----:B------:R-:W-:Y:S02]  /*8680*/  @!P1 IMAD.MOV R6, RZ, RZ, -R6 ;  /* 0x000000ffff069224 */ /* 0x000fe400078e0a06 */
[----:B------:R-:W-:Y:S01]  /*8690*/  @!P0 IMAD.MOV R13, RZ, RZ, -R13 ;  /* 0x000000ffff0d8224 */ /* 0x000fe200078e0a0d */
[----:B--2---:R-:W-:Y:S02]  /*86a0*/  IABS R11, R5 ;  /* 0x00000005000b7213 */ /* 0x004fe40000000000 */
[----:B------:R-:W-:Y:S02]  /*86b0*/  ISETP.GE.AND P3, PT, R5, RZ, PT ;  /* 0x000000ff0500720c */ /* 0x000fe40003f66270 */
[----:B------:R-:W2:Y:S04]  /*86c0*/  LDL.LU R5, [R1+0xa8] ;  /* 0x0000a80001057983 */ /* 0x000ea80000300800 */
[----:B------:R0:W-:Y:S04]  /*86d0*/  STL [R1+0x148], R12 ;  /* 0x0001480c01007387 */ /* 0x0001e80000100800 */
[----:B------:R-:W2:Y:S01]  /*86e0*/  LDL.LU R23, [R1+0xac] ;  /* 0x0000ac0001177983 */ /* 0x000ea20000300800 */
[----:B---3--:R-:W-:-:S03]  /*86f0*/  IABS R3, R29 ;  /* 0x0000001d00037213 */ /* 0x008fc60000000000 */
[----:B------:R-:W3:Y:S01]  /*8700*/  LDL.LU R21, [R1+0xb0] ;  /* 0x0000b00001157983 */ /* 0x000ee20000300800 */
[----:B------:R-:W-:Y:S01]  /*8710*/  IMAD.HI.U32 R9, R0, R11, RZ ;  /* 0x0000000b00097227 */ /* 0x000fe200078e00ff */
[----:B-----5:R-:W-:-:S03]  /*8720*/  IABS R4, R22 ;  /* 0x0000001600047213 */ /* 0x020fc60000000000 */
[----:B0-----:R-:W-:-:S04]  /*8730*/  IMAD.HI.U32 R12, R0, R3, RZ ;  /* 0x00000003000c7227 */ /* 0x001fc800078e00ff */
[----:B------:R-:W-:Y:S02]  /*8740*/  IMAD.MOV R9, RZ, RZ, -R9 ;  /* 0x000000ffff097224 */ /* 0x000fe400078e0a09 */
[----:B------:R-:W-:-:S04]  /*8750*/  IMAD.HI.U32 R8, R0, R4, RZ ;  /* 0x0000000400087227 */ /* 0x000fc800078e00ff */
[----:B------:R-:W-:Y:S02]  /*8760*/  IMAD.MOV R12, RZ, RZ, -R12 ;  /* 0x000000ffff0c7224 */ /* 0x000fe400078e0a0c */
[C---:B------:R-:W-:Y:S01]  /*8770*/  IMAD R11, R2.reuse, R9, R11 ;  /* 0x00000009020b7224 */ /* 0x040fe200078e020b */
[----:B------:R-:W-:Y:S01]  /*8780*/  ISETP.GE.AND P2, PT, R29, RZ, PT ;  /* 0x000000ff1d00720c */ /* 0x000fe20003f46270 */
[----:B------:R-:W-:Y:S01]  /*8790*/  IMAD.MOV R8, RZ, RZ, -R8 ;  /* 0x000000ffff087224 */ /* 0x000fe200078e0a08 */
[----:B------:R-:W5:Y:S01]  /*87a0*/  LDL.LU R29, [R1+0xb4] ;  /* 0x0000b400011d7983 */ /* 0x000f620000300800 */
[C---:B------:R-:W-:Y:S01]  /*87b0*/  IMAD R3, R2.reuse, R12, R3 ;  /* 0x0000000c02037224 */ /* 0x040fe200078e0203 */
[C---:B------:R-:W-:Y:S01]  /*87c0*/  ISETP.GT.U32.AND P6, PT, R2.reuse, R11, PT ;  /* 0x0000000b0200720c */ /* 0x040fe20003fc4070 */
[----:B------:R-:W-:-:S03]  /*87d0*/  IMAD R7, R2, R8, R4 ;  /* 0x0000000802077224 */ /* 0x000fc600078e0204 */
[C---:B------:R-:W-:Y:S02]  /*87e0*/  ISETP.GT.U32.AND P4, PT, R2.reuse, R3, PT ;  /* 0x000000030200720c */ /* 0x040fe40003f84070 */
[----:B------:R-:W-:-:S07]  /*87f0*/  ISETP.GT.U32.AND P5, PT, R2, R7, PT ;  /* 0x000000070200720c */ /* 0x000fce0003fa4070 */
[----:B------:R-:W-:-:S04]  /*8800*/  @!P6 IMAD.IADD R11, R11, 0x1, -R2 ;  /* 0x000000010b0be824 */ /* 0x000fc800078e0a02 */
[--C-:B------:R-:W-:Y:S01]  /*8810*/  @!P4 IMAD.IADD R3, R3, 0x1, -R2.reuse ;  /* 0x000000010303c824 */ /* 0x100fe200078e0a02 */
[----:B------:R-:W-:Y:S01]  /*8820*/  ISETP.GT.U32.AND P4, PT, R2, R11, PT ;  /* 0x0000000b0200720c */ /* 0x000fe20003f84070 */
[----:B------:R-:W-:-:S05]  /*8830*/  @!P5 IMAD.IADD R7, R7, 0x1, -R2 ;  /* 0x000000010707d824 */ /* 0x000fca00078e0a02 */
[----:B------:R-:W-:Y:S01]  /*8840*/  ISETP.GT.U32.AND P1, PT, R2, R7, PT ;  /* 0x000000070200720c */ /* 0x000fe20003f24070 */
[----:B------:R-:W-:Y:S01]  /*8850*/  STL [R1+0x140], R14 ;  /* 0x0001400e01007387 */ /* 0x000fe20000100800 */
[----:B----4-:R-:W-:-:S05]  /*8860*/  IABS R9, R20 ;  /* 0x0000001400097213 */ /* 0x010fca0000000000 */
[--C-:B------:R-:W-:Y:S01]  /*8870*/  @!P4 IMAD.IADD R11, R11, 0x1, -R2.reuse ;  /* 0x000000010b0bc824 */ /* 0x100fe200078e0a02 */
[----:B------:R-:W-:Y:S01]  /*8880*/  STL [R1+0x138], R13 ;  /* 0x0001380d01007387 */ /* 0x000fe20000100800 */
[----:B------:R-:W-:Y:S02]  /*8890*/  ISETP.GE.AND P6, PT, R20, RZ, PT ;  /* 0x000000ff1400720c */ /* 0x000fe40003fc6270 */
[----:B------:R-:W-:Y:S01]  /*88a0*/  @!P3 IMAD.MOV R11, RZ, RZ, -R11 ;  /* 0x000000ffff0bb224 */ /* 0x000fe200078e0a0b */
[----:B------:R-:W4:Y:S01]  /*88b0*/  LDL.LU R20, [R1+0xb8] ;  /* 0x0000b80001147983 */ /* 0x000f220000300800 */
[----:B------:R-:W-:Y:S01]  /*88c0*/  ISETP.GE.AND P0, PT, R22, RZ, PT ;  /* 0x000000ff1600720c */ /* 0x000fe20003f06270 */
[----:B------:R-:W-:Y:S02]  /*88d0*/  @!P1 IMAD.IADD R7, R7, 0x1, -R2 ;  /* 0x0000000107079824 */ /* 0x000fe400078e0a02 */
[----:B------:R0:W-:Y:S04]  /*88e0*/  STL [R1+0x128], R6 ;  /* 0x0001280601007387 */ /* 0x0001e80000100800 */
[----:B------:R-:W4:Y:S01]  /*88f0*/  LDL.LU R22, [R1+0xbc] ;  /* 0x0000bc0001167983 */ /* 0x000f220000300800 */
[----:B------:R-:W-:-:S02]  /*8900*/  IABS R4, R19 ;  /* 0x0000001300047213 */ /* 0x000fc40000000000 */
[----:B------:R-:W-:Y:S01]  /*8910*/  ISETP.GE.AND P1, PT, R19, RZ, PT ;  /* 0x000000ff1300720c */ /* 0x000fe20003f26270 */
[----:B------:R0:W-:Y:S04]  /*8920*/  STL [R1+0x120], R11 ;  /* 0x0001200b01007387 */ /* 0x0001e80000100800 */
[----:B------:R-:W4:Y:S01]  /*8930*/  LDL.LU R19, [R1+0xc0] ;  /* 0x0000c00001137983 */ /* 0x000f220000300800 */
[----:B------:R-:W-:-:S04]  /*8940*/  IMAD.HI.U32 R12, R0, R9, RZ ;  /* 0x00000009000c7227 */ /* 0x000fc800078e00ff */
[----:B------:R-:W-:Y:S01]  /*8950*/  IMAD.MOV R12, RZ, RZ, -R12 ;  /* 0x000000ffff0c7224 */ /* 0x000fe200078e0a0c */
[----:B------:R-:W-:-:S03]  /*8960*/  ISETP.GT.U32.AND P5, PT, R2, R3, PT ;  /* 0x000000030200720c */ /* 0x000fc60003fa4070 */
[----:B0-----:R-:W-:Y:S02]  /*8970*/  IMAD R6, R2, R12, R9 ;  /* 0x0000000c02067224 */ /* 0x001fe400078e0209 */
[----:B------:R-:W-:-:S03]  /*8980*/  IMAD.HI.U32 R10, R0, R4, RZ ;  /* 0x00000004000a7227 */ /* 0x000fc600078e00ff */
[----:B------:R-:W-:Y:S01]  /*8990*/  ISETP.GT.U32.AND P4, PT, R2, R6, PT ;  /* 0x000000060200720c */ /* 0x000fe20003f84070 */
[----:B------:R-:W-:-:S04]  /*89a0*/  IMAD.MOV R10, RZ, RZ, -R10 ;  /* 0x000000ffff0a7224 */ /* 0x000fc800078e0a0a */
[----:B------:R-:W-:Y:S02]  /*89b0*/  IMAD R4, R2, R10, R4 ;  /* 0x0000000a02047224 */ /* 0x000fe400078e0204 */
[----:B------:R-:W-:-:S03]  /*89c0*/  @!P5 IMAD.IADD R3, R3, 0x1, -R2 ;  /* 0x000000010303d824 */ /* 0x000fc600078e0a02 */
[----:B------:R-:W-:-:S03]  /*89d0*/  ISETP.GT.U32.AND P5, PT, R2, R4, PT ;  /* 0x000000040200720c */ /* 0x000fc60003fa4070 */
[----:B------:R-:W-:-:S05]  /*89e0*/  @!P4 IMAD.IADD R6, R6, 0x1, -R2 ;  /* 0x000000010606c824 */ /* 0x000fca00078e0a02 */
[----:B------:R-:W-:-:S05]  /*89f0*/  ISETP.GT.U32.AND P3, PT, R2, R6, PT ;  /* 0x000000060200720c */ /* 0x000fca0003f64070 */
[----:B------:R-:W-:Y:S02]  /*8a00*/  @!P5 IMAD.IADD R4, R4, 0x1, -R2 ;  /* 0x000000010404d824 */ /* 0x000fe400078e0a02 */
[----:B------:R-:W-:-:S06]  /*8a10*/  @!P0 IMAD.MOV R7, RZ, RZ, -R7 ;  /* 0x000000ffff078224 */ /* 0x000fcc00078e0a07 */
[----:B------:R-:W-:Y:S02]  /*8a20*/  @!P3 IMAD.IADD R6, R6, 0x1, -R2 ;  /* 0x000000010606b824 */ /* 0x000fe400078e0a02 */
[----:B------:R-:W-:Y:S01]  /*8a30*/  @!P2 IMAD.MOV R3, RZ, RZ, -R3 ;  /* 0x000000ffff03a224 */ /* 0x000fe200078e0a03 */
[----:B--2---:R-:W-:-:S05]  /*8a40*/  IABS R8, R5 ;  /* 0x0000000500087213 */ /* 0x004fca0000000000 */
[----:B------:R-:W-:-:S04]  /*8a50*/  IMAD.HI.U32 R13, R0, R8, RZ ;  /* 0x00000008000d7227 */ /* 0x000fc800078e00ff */
[----:B------:R-:W-:-:S04]  /*8a60*/  IMAD.MOV R13, RZ, RZ, -R13 ;  /* 0x000000ffff0d7224 */ /* 0x000fc800078e0a0d */
[C---:B------:R-:W-:Y:S01]  /*8a70*/  IMAD R8, R2.reuse, R13, R8 ;  /* 0x0000000d02087224 */ /* 0x040fe200078e0208 */
[----:B------:R-:W-:Y:S02]  /*8a80*/  IABS R12, R23 ;  /* 0x00000017000c7213 */ /* 0x000fe40000000000 */
[----:B---3--:R-:W-:Y:S02]  /*8a90*/  IABS R10, R21 ;  /* 0x00000015000a7213 */ /* 0x008fe40000000000 */
[----:B------:R-:W-:Y:S01]  /*8aa0*/  ISETP.GT.U32.AND P4, PT, R2, R8, PT ;  /* 0x000000080200720c */ /* 0x000fe20003f84070 */
[----:B------:R-:W-:-:S04]  /*8ab0*/  IMAD.HI.U32 R13, R0, R12, RZ ;  /* 0x0000000c000d7227 */ /* 0x000fc800078e00ff */
[----:B------:R-:W-:-:S04]  /*8ac0*/  IMAD.HI.U32 R14, R0, R10, RZ ;  /* 0x0000000a000e7227 */ /* 0x000fc800078e00ff */
[----:B------:R-:W-:Y:S02]  /*8ad0*/  IMAD.MOV R13, RZ, RZ, -R13 ;  /* 0x000000ffff0d7224 */ /* 0x000fe400078e0a0d */
[----:B------:R-:W-:Y:S02]  /*8ae0*/  IMAD.MOV R14, RZ, RZ, -R14 ;  /* 0x000000ffff0e7224 */ /* 0x000fe400078e0a0e */
[C---:B------:R-:W-:Y:S02]  /*8af0*/  IMAD R11, R2.reuse, R13, R12 ;  /* 0x0000000d020b7224 */ /* 0x040fe400078e020c */
[----:B------:R-:W-:Y:S02]  /*8b00*/  IMAD R10, R2, R14, R10 ;  /* 0x0000000e020a7224 */ /* 0x000fe400078e020a */
[----:B------:R-:W-:Y:S01]  /*8b10*/  @!P4 IMAD.IADD R8, R8, 0x1, -R2 ;  /* 0x000000010808c824 */ /* 0x000fe200078e0a02 */
[----:B------:R-:W-:Y:S02]  /*8b20*/  ISETP.GT.U32.AND P4, PT, R2, R4, PT ;  /* 0x000000040200720c */ /* 0x000fe40003f84070 */
[----:B-----5:R-:W-:-:S02]  /*8b30*/  IABS R9, R29 ;  /* 0x0000001d00097213 */ /* 0x020fc40000000000 */
[C---:B------:R-:W-:Y:S02]  /*8b40*/  ISETP.GT.U32.AND P3, PT, R2.reuse, R11, PT ;  /* 0x0000000b0200720c */ /* 0x040fe40003f64070 */
[----:B------:R-:W-:Y:S01]  /*8b50*/  ISETP.GT.U32.AND P0, PT, R2, R10, PT ;  /* 0x0000000a0200720c */ /* 0x000fe20003f04070 */
[----:B------:R-:W-:Y:S01]  /*8b60*/  IMAD.HI.U32 R13, R0, R9, RZ ;  /* 0x00000009000d7227 */ /* 0x000fe200078e00ff */
[----:B------:R-:W-:Y:S02]  /*8b70*/  ISETP.GT.U32.AND P2, PT, R2, R8, PT ;  /* 0x000000080200720c */ /* 0x000fe40003f44070 */
[----:B------:R-:W-:Y:S01]  /*8b80*/  ISETP.GE.AND P5, PT, R5, RZ, PT ;  /* 0x000000ff0500720c */ /* 0x000fe20003fa6270 */
[----:B------:R-:W-:Y:S01]  /*8b90*/  IMAD.MOV R13, RZ, RZ, -R13 ;  /* 0x000000ffff0d7224 */ /* 0x000fe200078e0a0d */
[----:B------:R-:W2:Y:S01]  /*8ba0*/  LDL.LU R5, [R1+0xc4] ;  /* 0x0000c40001057983 */ /* 0x000ea20000300800 */
[----:B------:R-:W-:-:S03]  /*8bb0*/  @!P4 IMAD.IADD R4, R4, 0x1, -R2 ;  /* 0x000000010404c824 */ /* 0x000fc600078e0a02 */
[----:B------:R0:W-:Y:S01]  /*8bc0*/  STL [R1+0x118], R3 ;  /* 0x0001180301007387 */ /* 0x0001e20000100800 */
[--C-:B------:R-:W-:Y:S02]  /*8bd0*/  @!P3 IMAD.IADD R11, R11, 0x1, -R2.reuse ;  /* 0x000000010b0bb824 */ /* 0x100fe400078e0a02 */
[----:B------:R-:W-:Y:S02]  /*8be0*/  @!P0 IMAD.IADD R10, R10, 0x1, -R2 ;  /* 0x000000010a0a8824 */ /* 0x000fe400078e0a02 */
[----:B------:R-:W-:Y:S02]  /*8bf0*/  IMAD.MOV.U32 R14, RZ, RZ, R6 ;  /* 0x000000ffff0e7224 */ /* 0x000fe400078e0006 */
[C---:B0-----:R-:W-:Y:S02]  /*8c00*/  IMAD R3, R2.reuse, R13, R9 ;  /* 0x0000000d02037224 */ /* 0x041fe400078e0209 */
[----:B------:R-:W-:Y:S01]  /*8c10*/  IMAD.MOV.U32 R13, RZ, RZ, R4 ;  /* 0x000000ffff0d7224 */ /* 0x000fe200078e0004 */
[----:B------:R-:W-:-:S03]  /*8c20*/  ISETP.GT.U32.AND P0, PT, R2, R11, PT ;  /* 0x0000000b0200720c */ /* 0x000fc60003f04070 */
[----:B------:R-:W-:Y:S01]  /*8c30*/  @!P1 IMAD.MOV R13, RZ, RZ, -R13 ;  /* 0x000000ffff0d9224 */ /* 0x000fe200078e0a0d */
[----:B------:R-:W-:Y:S01]  /*8c40*/  ISETP.GT.U32.AND P1, PT, R2, R10, PT ;  /* 0x0000000a0200720c */ /* 0x000fe20003f24070 */
[----:B------:R-:W-:Y:S01]  /*8c50*/  @!P6 IMAD.MOV R14, RZ, RZ, -R14 ;  /* 0x000000ffff0ee224 */ /* 0x000fe200078e0a0e */
[----:B------:R-:W-:Y:S01]  /*8c60*/  ISETP.GE.AND P6, PT, R23, RZ, PT ;  /* 0x000000ff1700720c */ /* 0x000fe20003fc6270 */
[--C-:B------:R-:W-:Y:S01]  /*8c70*/  @!P2 IMAD.IADD R8, R8, 0x1, -R2.reuse ;  /* 0x000000010808a824 */ /* 0x100fe200078e0a02 */
[----:B------:R-:W-:Y:S01]  /*8c80*/  ISETP.GE.AND P2, PT, R21, RZ, PT ;  /* 0x000000ff1500720c */ /* 0x000fe20003f46270 */
[----:B------:R-:W-:Y:S04]  /*8c90*/  STL [R1+0x114], R7 ;  /* 0x0001140701007387 */ /* 0x000fe80000100800 */
[----:B------:R-:W-:Y:S01]  /*8ca0*/  STL [R1+0x110], R14 ;  /* 0x0001100e01007387 */ /* 0x000fe20000100800 */
[----:B------:R-:W-:-:S03]  /*8cb0*/  @!P0 IMAD.IADD R11, R11, 0x1, -R2 ;  /* 0x000000010b0b8824 */ /* 0x000fc600078e0a02 */
[----:B------:R0:W-:Y:S01]  /*8cc0*/  STL [R1+0x10c], R13 ;  /* 0x00010c0d01007387 */ /* 0x0001e20000100800 */
[----:B------:R-:W-:Y:S01]  /*8cd0*/  @!P1 IMAD.IADD R10, R10, 0x1, -R2 ;  /* 0x000000010a0a9824 */ /* 0x000fe200078e0a02 */
[----:B------:R-:W-:Y:S01]  /*8ce0*/  ISETP.GE.AND P3, PT, R29, RZ, PT ;  /* 0x000000ff1d00720c */ /* 0x000fe20003f66270 */
[----:B------:R-:W-:Y:S01]  /*8cf0*/  @!P6 IMAD.MOV R11, RZ, RZ, -R11 ;  /* 0x000000ffff0be224 */ /* 0x000fe200078e0a0b */
[----:B------:R-:W3:Y:S01]  /*8d00*/  LDL.LU R21, [R1+0xc8] ;  /* 0x0000c80001157983 */ /* 0x000ee20000300800 */
[----:B0-----:R-:W-:-:S03]  /*8d10*/  IMAD.MOV.U32 R13, RZ, RZ, R8 ;  /* 0x000000ffff0d7224 */ /* 0x001fc600078e0008 */
[----:B------:R-:W5:Y:S01]  /*8d20*/  LDL.LU R29, [R1+0xcc] ;  /* 0x0000cc00011d7983 */ /* 0x000f620000300800 */
[----:B------:R-:W-:Y:S02]  /*8d30*/  @!P5 IMAD.MOV R13, RZ, RZ, -R13 ;  /* 0x000000ffff0dd224 */ /* 0x000fe400078e0a0d */
[----:B------:R-:W-:Y:S01]  /*8d40*/  @!P2 IMAD.MOV R10, RZ, RZ, -R10 ;  /* 0x000000ffff0aa224 */ /* 0x000fe200078e0a0a */
[----:B----4-:R-:W-:Y:S02]  /*8d50*/  IABS R12, R20 ;  /* 0x00000014000c7213 */ /* 0x010fe40000000000 */
[----:B------:R0:W-:Y:S01]  /*8d60*/  STL [R1+0x108], R13 ;  /* 0x0001080d01007387 */ /* 0x0001e20000100800 */
[----:B------:R-:W-:-:S03]  /*8d70*/  ISETP.GE.AND P0, PT, R20, RZ, PT ;  /* 0x000000ff1400720c */ /* 0x000fc60003f06270 */
[----:B------:R-:W4:Y:S01]  /*8d80*/  LDL.LU R20, [R1+0xd0] ;  /* 0x0000d00001147983 */ /* 0x000f220000300800 */
[----:B------:R-:W-:Y:S02]  /*8d90*/  IABS R9, R19 ;  /* 0x0000001300097213 */ /* 0x000fe40000000000 */
[----:B------:R-:W-:Y:S01]  /*8da0*/  ISETP.GE.AND P2, PT, R19, RZ, PT ;  /* 0x000000ff1300720c */ /* 0x000fe20003f46270 */
[----:B------:R-:W-:Y:S04]  /*8db0*/  STL [R1+0x104], R11 ;  /* 0x0001040b01007387 */ /* 0x000fe80000100800 */
[----:B------:R0:W-:Y:S04]  /*8dc0*/  STL [R1+0x100], R10 ;  /* 0x0001000a01007387 */ /* 0x0001e80000100800 */
[----:B------:R-:W4:Y:S01]  /*8dd0*/  LDL.LU R19, [R1+0xd4] ;  /* 0x0000d40001137983 */ /* 0x000f220000300800 */
[----:B------:R-:W-:Y:S01]  /*8de0*/  ISETP.GT.U32.AND P4, PT, R2, R3, PT ;  /* 0x000000030200720c */ /* 0x000fe20003f84070 */
[----:B------:R-:W-:Y:S01]  /*8df0*/  IMAD.HI.U32 R6, R0, R12, RZ ;  /* 0x0000000c00067227 */ /* 0x000fe200078e00ff */
[----:B------:R-:W-:-:S03]  /*8e00*/  IABS R7, R22 ;  /* 0x0000001600077213 */ /* 0x000fc60000000000 */
[----:B------:R-:W-:Y:S02]  /*8e10*/  IMAD.MOV R6, RZ, RZ, -R6 ;  /* 0x000000ffff067224 */ /* 0x000fe400078e0a06 */
[----:B------:R-:W-:Y:S02]  /*8e20*/  IMAD.MOV.U32 R8, RZ, RZ, R9 ;  /* 0x000000ffff087224 */ /* 0x000fe400078e0009 */
[----:B------:R-:W-:Y:S02]  /*8e30*/  IMAD R6, R2, R6, R12 ;  /* 0x0000000602067224 */ /* 0x000fe400078e020c */
[----:B------:R-:W-:-:S04]  /*8e40*/  IMAD.HI.U32 R12, R0, R7, RZ ;  /* 0x00000007000c7227 */ /* 0x000fc800078e00ff */
[----:B------:R-:W-:Y:S02]  /*8e50*/  @!P4 IMAD.IADD R3, R3, 0x1, -R2 ;  /* 0x000000010303c824 */ /* 0x000fe400078e0a02 */
[----:B------:R-:W-:-:S03]  /*8e60*/  IMAD.MOV R12, RZ, RZ, -R12 ;  /* 0x000000ffff0c7224 */ /* 0x000fc600078e0a0c */
[----:B------:R-:W-:Y:S01]  /*8e70*/  ISETP.GT.U32.AND P4, PT, R2, R3, PT ;  /* 0x000000030200720c */ /* 0x000fe20003f84070 */
[----:B------:R-:W-:Y:S01]  /*8e80*/  IMAD.HI.U32 R9, R0, R8, RZ ;  /* 0x0000000800097227 */ /* 0x000fe200078e00ff */
[----:B------:R-:W-:-:S03]  /*8e90*/  ISETP.GT.U32.AND P5, PT, R2, R6, PT ;  /* 0x000000060200720c */ /* 0x000fc60003fa4070 */
[----:B------:R-:W-:Y:S02]  /*8ea0*/  IMAD R7, R2, R12, R7 ;  /* 0x0000000c02077224 */ /* 0x000fe400078e0207 */
[----:B------:R-:W-:-:S04]  /*8eb0*/  IMAD.MOV R12, RZ, RZ, -R9 ;  /* 0x000000ffff0c7224 */ /* 0x000fc800078e0a09 */
[C---:B------:R-:W-:Y:S02]  /*8ec0*/  IMAD R8, R2.reuse, R12, R8 ;  /* 0x0000000c02087224 */ /* 0x040fe400078e0208 */
[--C-:B------:R-:W-:Y:S01]  /*8ed0*/  @!P4 IMAD.IADD R3, R3, 0x1, -R2.reuse ;  /* 0x000000010303c824 */ /* 0x100fe200078e0a02 */
[C---:B------:R-:W-:Y:S02]  /*8ee0*/  ISETP.GT.U32.AND P4, PT, R2.reuse, R7, PT ;  /* 0x000000070200720c */ /* 0x040fe40003f84070 */
[----:B------:R-:W-:Y:S01]  /*8ef0*/  ISETP.GT.U32.AND P6, PT, R2, R8, PT ;  /* 0x000000080200720c */ /* 0x000fe20003fc4070 */
[----:B------:R-:W-:-:S05]  /*8f00*/  @!P5 IMAD.IADD R6, R6, 0x1, -R2 ;  /* 0x000000010606d824 */ /* 0x000fca00078e0a02 */
[----:B------:R-:W-:-:S05]  /*8f10*/  ISETP.GT.U32.AND P5, PT, R2, R6, PT ;  /* 0x000000060200720c */ /* 0x000fca0003fa4070 */
[--C-:B------:R-:W-:Y:S02]  /*8f20*/  @!P4 IMAD.IADD R7, R7, 0x1, -R2.reuse ;  /* 0x000000010707c824 */ /* 0x100fe400078e0a02 */
[----:B------:R-:W-:-:S03]  /*8f30*/  @!P6 IMAD.IADD R8, R8, 0x1, -R2 ;  /* 0x000000010808e824 */ /* 0x000fc600078e0a02 */
[C---:B------:R-:W-:Y:S02]  /*8f40*/  ISETP.GT.U32.AND P4, PT, R2.reuse, R7, PT ;  /* 0x000000070200720c */ /* 0x040fe40003f84070 */
[----:B------:R-:W-:Y:S01]  /*8f50*/  ISETP.GT.U32.AND P6, PT, R2, R8, PT ;  /* 0x000000080200720c */ /* 0x000fe20003fc4070 */
[----:B------:R-:W-:Y:S02]  /*8f60*/  @!P5 IMAD.IADD R6, R6, 0x1, -R2 ;  /* 0x000000010606d824 */ /* 0x000fe400078e0a02 */
[----:B0-----:R-:W-:Y:S01]  /*8f70*/  IMAD.MOV.U32 R13, RZ, RZ, R3 ;  /* 0x000000ffff0d7224 */ /* 0x001fe200078e0003 */
[----:B------:R-:W-:Y:S01]  /*8f80*/  ISETP.GE.AND P1, PT, R22, RZ, PT ;  /* 0x000000ff1600720c */ /* 0x000fe20003f26270 */
[----:B------:R-:W-:Y:S02]  /*8f90*/  IMAD.MOV.U32 R10, RZ, RZ, R6 ;  /* 0x000000ffff0a7224 */ /* 0x000fe400078e0006 */
[----:B------:R-:W-:Y:S02]  /*8fa0*/  @!P3 IMAD.MOV R13, RZ, RZ, -R13 ;  /* 0x000000ffff0db224 */ /* 0x000fe400078e0a0d */
[----:B------:R-:W-:-:S02]  /*8fb0*/  @!P0 IMAD.MOV R10, RZ, RZ, -R10 ;  /* 0x000000ffff0a8224 */ /* 0x000fc400078e0a0a */
[--C-:B------:R-:W-:Y:S02]  /*8fc0*/  @!P4 IMAD.IADD R7, R7, 0x1, -R2.reuse ;  /* 0x000000010707c824 */ /* 0x100fe400078e0a02 */
[----:B------:R-:W-:Y:S01]  /*8fd0*/  @!P6 IMAD.IADD R8, R8, 0x1, -R2 ;  /* 0x000000010808e824 */ /* 0x000fe200078e0a02 */
[----:B--2---:R-:W-:Y:S02]  /*8fe0*/  IABS R4, R5 ;  /* 0x0000000500047213 */ /* 0x004fe40000000000 */
[----:B------:R-:W-:Y:S02]  /*8ff0*/  ISETP.GE.AND P3, PT, R5, RZ, PT ;  /* 0x000000ff0500720c */ /* 0x000fe40003f66270 */
[----:B------:R-:W2:Y:S04]  /*9000*/  LDL.LU R5, [R1+0xd8] ;  /* 0x0000d80001057983 */ /* 0x000ea80000300800 */
[----:B------:R0:W-:Y:S04]  /*9010*/  STL [R1+0xfc], R13 ;  /* 0x0000fc0d01007387 */ /* 0x0001e80000100800 */
[----:B------:R-:W2:Y:S04]  /*9020*/  LDL.LU R27, [R1+0xdc] ;  /* 0x0000dc00011b7983 */ /* 0x000ea80000300800 */
[----:B------:R-:W2:Y:S01]  /*9030*/  LDL.LU R17, [R1+0xe0] ;  /* 0x0000e00001117983 */ /* 0x000ea20000300800 */
[----:B0-----:R-:W-:-:S03]  /*9040*/  IMAD.MOV.U32 R13, RZ, RZ, R7 ;  /* 0x000000ffff0d7224 */ /* 0x001fc600078e0007 */
[----:B------:R0:W-:Y:S01]  /*9050*/  STL [R1+0x130], R10 ;  /* 0x0001300a01007387 */ /* 0x0001e20000100800 */
[----:B------:R-:W-:Y:S02]  /*9060*/  @!P1 IMAD.MOV R13, RZ, RZ, -R13 ;  /* 0x000000ffff0d9224 */ /* 0x000fe400078e0a0d */
[----:B0-----:R-:W-:-:S04]  /*9070*/  IMAD.MOV.U32 R10, RZ, RZ, R8 ;  /* 0x000000ffff0a7224 */ /* 0x001fc800078e0008 */
[----:B------:R-:W-:Y:S01]  /*9080*/  @!P2 IMAD.MOV R10, RZ, RZ, -R10 ;  /* 0x000000ffff0aa224 */ /* 0x000fe200078e0a0a */
[----:B---3--:R-:W-:Y:S02]  /*9090*/  IABS R12, R21 ;  /* 0x00000015000c7213 */ /* 0x008fe40000000000 */
[----:B------:R-:W-:Y:S02]  /*90a0*/  ISETP.GE.AND P0, PT, R21, RZ, PT ;  /* 0x000000ff1500720c */ /* 0x000fe40003f06270 */
[----:B-----5:R-:W-:Y:S02]  /*90b0*/  IABS R3, R29 ;  /* 0x0000001d00037213 */ /* 0x020fe40000000000 */
[----:B------:R-:W-:Y:S02]  /*90c0*/  ISETP.GE.AND P4, PT, R29, RZ, PT ;  /* 0x000000ff1d00720c */ /* 0x000fe40003f86270 */
[----:B------:R-:W3:Y:S04]  /*90d0*/  LDL.LU R29, [R1+0xe4] ;  /* 0x0000e400011d7983 */ /* 0x000ee80000300800 */
[----:B------:R0:W-:Y:S04]  /*90e0*/  STL [R1+0x124], R13 ;  /* 0x0001240d01007387 */ /* 0x0001e80000100800 */
[----:B------:R-:W-:Y:S01]  /*90f0*/  STL [R1+0xf8], R10 ;  /* 0x0000f80a01007387 */ /* 0x000fe20000100800 */
[----:B----4-:R-:W-:-:S02]  /*9100*/  ISETP.GE.AND P2, PT, R19, RZ, PT ;  /* 0x000000ff1300720c */ /* 0x010fc40003f46270 */
[----:B------:R-:W-:Y:S02]  /*9110*/  IABS R21, R19 ;  /* 0x0000001300157213 */ /* 0x000fe40000000000 */
[----:B------:R-:W4:Y:S01]  /*9120*/  LDL R19, [R1+0x1e0] ;  /* 0x0001e00001137983 */ /* 0x000f220000100800 */
[----:B------:R-:W-:-:S03]  /*9130*/  IMAD.HI.U32 R9, R0, R4, RZ ;  /* 0x0000000400097227 */ /* 0x000fc600078e00ff */
[----:B------:R-:W5:Y:S01]  /*9140*/  LDL.LU R28, [R1+0x1e4] ;  /* 0x0001e400011c7983 */ /* 0x000f620000300800 */
[----:B------:R-:W-:-:S04]  /*9150*/  IMAD.HI.U32 R6, R0, R12, RZ ;  /* 0x0000000c00067227 */ /* 0x000fc800078e00ff */
[----:B------:R-:W-:Y:S02]  /*9160*/  IMAD.MOV R9, RZ, RZ, -R9 ;  /* 0x000000ffff097224 */ /* 0x000fe400078e0a09 */
[----:B------:R-:W-:Y:S02]  /*9170*/  IMAD.MOV R6, RZ, RZ, -R6 ;  /* 0x000000ffff067224 */ /* 0x000fe400078e0a06 */
[C---:B------:R-:W-:Y:S02]  /*9180*/  IMAD R4, R2.reuse, R9, R4 ;  /* 0x0000000902047224 */ /* 0x040fe400078e0204 */
[----:B------:R-:W-:-:S03]  /*9190*/  IMAD R12, R2, R6, R12 ;  /* 0x00000006020c7224 */ /* 0x000fc600078e020c */
[C---:B------:R-:W-:Y:S02]  /*91a0*/  ISETP.GT.U32.AND P5, PT, R2.reuse, R4, PT ;  /* 0x000000040200720c */ /* 0x040fe40003fa4070 */
[----:B------:R-:W-:-:S11]  /*91b0*/  ISETP.GT.U32.AND P6, PT, R2, R12, PT ;  /* 0x0000000c0200720c */ /* 0x000fd60003fc4070 */
[--C-:B------:R-:W-:Y:S02]  /*91c0*/  @!P5 IMAD.IADD R4, R4, 0x1, -R2.reuse ;  /* 0x000000010404d824 */ /* 0x100fe400078e0a02 */
[----:B------:R-:W-:-:S03]  /*91d0*/  @!P6 IMAD.IADD R12, R12, 0x1, -R2 ;  /* 0x000000010c0ce824 */ /* 0x000fc600078e0a02 */
[C---:B------:R-:W-:Y:S02]  /*91e0*/  ISETP.GT.U32.AND P5, PT, R2.reuse, R4, PT ;  /* 0x000000040200720c */ /* 0x040fe40003fa4070 */
[----:B------:R-:W-:-:S11]  /*91f0*/  ISETP.GT.U32.AND P6, PT, R2, R12, PT ;  /* 0x0000000c0200720c */ /* 0x000fd60003fc4070 */
[--C-:B------:R-:W-:Y:S02]  /*9200*/  @!P5 IMAD.IADD R4, R4, 0x1, -R2.reuse ;  /* 0x000000010404d824 */ /* 0x100fe400078e0a02 */
[----:B------:R-:W-:-:S04]  /*9210*/  @!P6 IMAD.IADD R12, R12, 0x1, -R2 ;  /* 0x000000010c0ce824 */ /* 0x000fc800078e0a02 */
[----:B0-----:R-:W-:-:S04]  /*9220*/  IMAD.MOV.U32 R13, RZ, RZ, R12 ;  /* 0x000000ffff0d7224 */ /* 0x001fc800078e000c */
[----:B------:R-:W-:Y:S01]  /*9230*/  @!P0 IMAD.MOV R13, RZ, RZ, -R13 ;  /* 0x000000ffff0d8224 */ /* 0x000fe200078e0a0d */
[----:B--2---:R-:W-:Y:S02]  /*9240*/  ISETP.GE.AND P5, PT, R5, RZ, PT ;  /* 0x000000ff0500720c */ /* 0x004fe40003fa6270 */
[----:B------:R-:W-:Y:S01]  /*9250*/  IABS R8, R5 ;  /* 0x0000000500087213 */ /* 0x000fe20000000000 */
[----:B------:R-:W-:-:S04]  /*9260*/  IMAD.MOV.U32 R5, RZ, RZ, R4 ;  /* 0x000000ffff057224 */ /* 0x000fc800078e0004 */
[----:B------:R-:W-:-:S05]  /*9270*/  @!P3 IMAD.MOV R5, RZ, RZ, -R5 ;  /* 0x000000ffff05b224 */ /* 0x000fca00078e0a05 */
[----:B------:R0:W-:Y:S04]  /*9280*/  STL [R1+0x11c], R5 ;  /* 0x00011c0501007387 */ /* 0x0001e80000100800 */
[----:B0-----:R-:W2:Y:S04]  /*9290*/  LDL.LU R5, [R1+0x1f0] ;  /* 0x0001f00001057983 */ /* 0x001ea80000300800 */
[----:B------:R-:W-:Y:S04]  /*92a0*/  STL [R1+0xf4], R13 ;  /* 0x0000f40d01007387 */ /* 0x000fe80000100800 */
[----:B------:R-:W2:Y:S01]  /*92b0*/  LDL R25, [R1+0x1f8] ;  /* 0x0001f80001197983 */ /* 0x000ea20000100800 */
[----:B----4-:R-:W-:Y:S01]  /*92c0*/  IABS R14, R19 ;  /* 0x00000013000e7213 */ /* 0x010fe20000000000 */
[----:B------:R-:W-:-:S02]  /*92d0*/  IMAD.HI.U32 R9, R0, R3, RZ ;  /* 0x0000000300097227 */ /* 0x000fc400078e00ff */
[----:B------:R-:W4:Y:S02]  /*92e0*/  LDL R19, [R1+0x1fc] ;  /* 0x0001fc0001137983 */ /* 0x000f240000100800 */
[----:B------:R-:W-:Y:S02]  /*92f0*/  IMAD.MOV R7, RZ, RZ, -R9 ;  /* 0x000000ffff077224 */ /* 0x000fe400078e0a09 */
[----:B------:R-:W3:Y:S02]  /*9300*/  LDL R22, [R1+0x1f4] ;  /* 0x0001f40001167983 */ /* 0x000ee40000100800 */
[----:B------:R-:W-:-:S05]  /*9310*/  IMAD R3, R2, R7, R3 ;  /* 0x0000000702037224 */ /* 0x000fca00078e0203 */
[----:B------:R-:W-:Y:S02]  /*9320*/  ISETP.GT.U32.AND P3, PT, R2, R3, PT ;  /* 0x000000030200720c */ /* 0x000fe40003f64070 */
[----:B------:R-:W-:-:S05]  /*9330*/  IABS R11, R20 ;  /* 0x00000014000b7213 */ /* 0x000fca0000000000 */
[----:B------:R-:W-:-:S06]  /*9340*/  IMAD.HI.U32 R6, R0, R11, RZ ;  /* 0x0000000b00067227 */ /* 0x000fcc00078e00ff */
[----:B------:R-:W-:Y:S01]  /*9350*/  @!P3 IMAD.IADD R3, R3, 0x1, -R2 ;  /* 0x000000010303b824 */ /* 0x000fe200078e0a02 */
[----:B------:R-:W-:Y:S01]  /*9360*/  IABS R7, R27 ;  /* 0x0000001b00077213 */ /* 0x000fe20000000000 */
[----:B------:R-:W-:-:S03]  /*9370*/  IMAD.MOV R6, RZ, RZ, -R6 ;  /* 0x000000ffff067224 */ /* 0x000fc600078e0a06 */
[C---:B------:R-:W-:Y:S02]  /*9380*/  ISETP.GT.U32.AND P3, PT, R2.reuse, R3, PT ;  /* 0x000000030200720c */ /* 0x040fe40003f64070 */
[----:B------:R-:W-:Y:S01]  /*9390*/  IABS R24, R17 ;  /* 0x0000001100187213 */ /* 0x000fe20000000000 */
[----:B------:R-:W-:Y:S02]  /*93a0*/  IMAD R11, R2, R6, R11 ;  /* 0x00000006020b7224 */ /* 0x000fe400078e020b */
[----:B------:R-:W-:-:S04]  /*93b0*/  IMAD.HI.U32 R9, R0, R7, RZ ;  /* 0x0000000700097227 */ /* 0x000fc800078e00ff */
[----:B------:R-:W-:-:S04]  /*93c0*/  IMAD.HI.U32 R6, R0, R24, RZ ;  /* 0x0000001800067227 */ /* 0x000fc800078e00ff */
[----:B------:R-:W-:Y:S02]  /*93d0*/  IMAD.MOV R9, RZ, RZ, -R9 ;  /* 0x000000ffff097224 */ /* 0x000fe400078e0a09 */
[----:B------:R-:W-:Y:S02]  /*93e0*/  IMAD.MOV R6, RZ, RZ, -R6 ;  /* 0x000000ffff067224 */ /* 0x000fe400078e0a06 */
[----:B------:R-:W-:Y:S02]  /*93f0*/  @!P3 IMAD.IADD R3, R3, 0x1, -R2 ;  /* 0x000000010303b824 */ /* 0x000fe400078e0a02 */
[C---:B------:R-:W-:Y:S02]  /*9400*/  IMAD R7, R2.reuse, R9, R7 ;  /* 0x0000000902077224 */ /* 0x040fe400078e0207 */
[----:B------:R-:W-:Y:S02]  /*9410*/  IMAD R24, R2, R6, R24 ;  /* 0x0000000602187224 */ /* 0x000fe400078e0218 */
[----:B------:R-:W-:-:S02]  /*9420*/  IMAD.MOV.U32 R6, RZ, RZ, R3 ;  /* 0x000000ffff067224 */ /* 0x000fc400078e0003 */
[----:B------:R-:W-:-:S04]  /*9430*/  IMAD.HI.U32 R9, R0, R14, RZ ;  /* 0x0000000e00097227 */ /* 0x000fc800078e00ff */
[----:B------:R-:W-:Y:S02]  /*9440*/  @!P4 IMAD.MOV R6, RZ, RZ, -R6 ;  /* 0x000000ffff06c224 */ /* 0x000fe400078e0a06 */
[----:B------:R-:W-:-:S03]  /*9450*/  IMAD.MOV R9, RZ, RZ, -R9 ;  /* 0x000000ffff097224 */ /* 0x000fc600078e0a09 */
[----:B------:R0:W-:Y:S01]  /*9460*/  STL [R1+0xf0], R6 ;  /* 0x0000f00601007387 */ /* 0x0001e20000100800 */
[----:B------:R-:W-:-:S03]  /*9470*/  IMAD R14, R2, R9, R14 ;  /* 0x00000009020e7224 */ /* 0x000fc600078e020e */
[----:B------:R-:W5:Y:S01]  /*9480*/  LDL R26, [R1+0x204] ;  /* 0x00020400011a7983 */ /* 0x000f620000100800 */
[----:B--2---:R-:W-:-:S03]  /*9490*/  IABS R9, R25 ;  /* 0x0000001900097213 */ /* 0x004fc60000000000 */
[----:B------:R-:W2:Y:S01]  /*94a0*/  LDL R25, [R1+0x208] ;  /* 0x0002080001197983 */ /* 0x000ea20000100800 */
[----:B----4-:R-:W-:-:S03]  /*94b0*/  IABS R12, R19 ;  /* 0x00000013000c7213 */ /* 0x010fc60000000000 */
[----:B------:R-:W4:Y:S01]  /*94c0*/  LDL R19, [R1+0x20c] ;  /* 0x00020c0001137983 */ /* 0x000f220000100800 */
[----:B------:R-:W-:Y:S01]  /*94d0*/  IMAD.HI.U32 R10, R0, R8, RZ ;  /* 0x00000008000a7227 */ /* 0x000fe200078e00ff */
[----:B------:R-:W-:-:S03]  /*94e0*/  ISETP.GT.U32.AND P6, PT, R2, R11, PT ;  /* 0x0000000b0200720c */ /* 0x000fc60003fc4070 */
[----:B------:R-:W-:-:S04]  /*94f0*/  IMAD.MOV R10, RZ, RZ, -R10 ;  /* 0x000000ffff0a7224 */ /* 0x000fc800078e0a0a */
[C---:B------:R-:W-:Y:S01]  /*9500*/  IMAD R8, R2.reuse, R10, R8 ;  /* 0x0000000a02087224 */ /* 0x040fe200078e0208 */
[----:B------:R-:W-:-:S04]  /*9510*/  ISETP.GT.U32.AND P4, PT, R2, R7, PT ;  /* 0x000000070200720c */ /* 0x000fc80003f84070 */
[----:B------:R-:W-:Y:S01]  /*9520*/  ISETP.GT.U32.AND P3, PT, R2, R8, PT ;  /* 0x000000080200720c */ /* 0x000fe20003f64070 */
[----:B------:R-:W-:Y:S02]  /*9530*/  @!P6 IMAD.IADD R11, R11, 0x1, -R2 ;  /* 0x000000010b0be824 */ /* 0x000fe400078e0a02 */
[----:B------:R-:W-:-:S03]  /*9540*/  IMAD.HI.U32 R4, R0, R21, RZ ;  /* 0x0000001500047227 */ /* 0x000fc600078e00ff */
[----:B------:R-:W-:Y:S01]  /*9550*/  ISETP.GT.U32.AND P6, PT, R2, R11, PT ;  /* 0x0000000b0200720c */ /* 0x000fe20003fc4070 */
[----:B------:R-:W-:Y:S01]  /*9560*/  IMAD.MOV R4, RZ, RZ, -R4 ;  /* 0x000000ffff047224 */ /* 0x000fe200078e0a04 */
[----:B------:R-:W-:Y:S01]  /*9570*/  ISETP.GE.AND P1, PT, R20, RZ, PT ;  /* 0x000000ff1400720c */ /* 0x000fe20003f26270 */
[----:B------:R-:W-:-:S04]  /*9580*/  @!P4 IMAD.IADD R7, R7, 0x1, -R2 ;  /* 0x000000010707c824 */ /* 0x000fc800078e0a02 */
[--C-:B------:R-:W-:Y:S01]  /*9590*/  @!P3 IMAD.IADD R8, R8, 0x1, -R2.reuse ;  /* 0x000000010808b824 */ /* 0x100fe200078e0a02 */
[----:B---3--:R-:W-:Y:S01]  /*95a0*/  IABS R23, R29 ;  /* 0x0000001d00177213 */ /* 0x008fe20000000000 */
[C---:B------:R-:W-:Y:S01]  /*95b0*/  IMAD R21, R2.reuse, R4, R21 ;  /* 0x0000000402157224 */ /* 0x040fe200078e0215 */
[----:B-----5:R-:W-:Y:S02]  /*95c0*/  IABS R20, R28 ;  /* 0x0000001c00147213 */ /* 0x020fe40000000000 */
[C---:B------:R-:W-:Y:S01]  /*95d0*/  ISETP.GT.U32.AND P3, PT, R2.reuse, R8, PT ;  /* 0x000000080200720c */ /* 0x040fe20003f64070 */
[----:B------:R-:W-:Y:S01]  /*95e0*/  @!P6 IMAD.IADD R11, R11, 0x1, -R2 ;  /* 0x000000010b0be824 */ /* 0x000fe200078e0a02 */
[----:B------:R-:W-:Y:S01]  /*95f0*/  ISETP.GT.U32.AND P6, PT, R2, R24, PT ;  /* 0x000000180200720c */ /* 0x000fe20003fc4070 */
[----:B------:R-:W-:Y:S01]  /*9600*/  IMAD.HI.U32 R4, R0, R23, RZ ;  /* 0x0000001700047227 */ /* 0x000fe200078e00ff */
[C---:B------:R-:W-:Y:S02]  /*9610*/  ISETP.GT.U32.AND P4, PT, R2.reuse, R7, PT ;  /* 0x000000070200720c */ /* 0x040fe40003f84070 */
[----:B------:R-:W-:Y:S01]  /*9620*/  ISETP.GT.U32.AND P0, PT, R2, R21, PT ;  /* 0x000000150200720c */ /* 0x000fe20003f04070 */
[----:B0-----:R-:W-:-:S04]  /*9630*/  IMAD.HI.U32 R6, R0, R20, RZ ;  /* 0x0000001400067227 */ /* 0x001fc800078e00ff */
[----:B------:R-:W-:Y:S02]  /*9640*/  IMAD.MOV R4, RZ, RZ, -R4 ;  /* 0x000000ffff047224 */ /* 0x000fe400078e0a04 */
[----:B------:R-:W-:Y:S02]  /*9650*/  IMAD.MOV R6, RZ, RZ, -R6 ;  /* 0x000000ffff067224 */ /* 0x000fe400078e0a06 */
[C---:B------:R-:W-:Y:S01]  /*9660*/  IMAD R23, R2.reuse, R4, R23 ;  /* 0x0000000402177224 */ /* 0x040fe200078e0217 */
[----:B------:R-:W-:Y:S01]  /*9670*/  IABS R4, R5 ;  /* 0x0000000500047213 */ /* 0x000fe20000000000 */
[----:B------:R-:W-:Y:S02]  /*9680*/  IMAD R20, R2, R6, R20 ;  /* 0x0000000602147224 */ /* 0x000fe400078e0214 */
[--C-:B------:R-:W-:Y:S01]  /*9690*/  @!P3 IMAD.IADD R8, R8, 0x1, -R2.reuse ;  /* 0x000000010808b824 */ /* 0x100fe200078e0a02 */
[----:B------:R-:W-:Y:S01]  /*96a0*/  ISETP.GT.U32.AND P3, PT, R2, R14, PT ;  /* 0x0000000e0200720c */ /* 0x000fe20003f64070 */
[----:B------:R-:W-:-:S02]  /*96b0*/  @!P6 IMAD.IADD R24, R24, 0x1, -R2 ;  /* 0x000000011818e824 */ /* 0x000fc400078e0a02 */
[--C-:B------:R-:W-:Y:S01]  /*96c0*/  @!P4 IMAD.IADD R7, R7, 0x1, -R2.reuse ;  /* 0x000000010707c824 */ /* 0x100fe200078e0a02 */
[----:B------:R-:W-:Y:S01]  /*96d0*/  ISETP.GT.U32.AND P4, PT, R2, R20, PT ;  /* 0x000000140200720c */ /* 0x000fe20003f84070 */
[--C-:B------:R-:W-:Y:S02]  /*96e0*/  @!P0 IMAD.IADD R21, R21, 0x1, -R2.reuse ;  /* 0x0000000115158824 */ /* 0x100fe400078e0a02 */
[----:B------:R-:W-:Y:S01]  /*96f0*/  IMAD.HI.U32 R3, R0, R4, RZ ;  /* 0x0000000400037227 */ /* 0x000fe200078e00ff */
[C---:B------:R-:W-:Y:S02]  /*9700*/  ISETP.GT.U32.AND P6, PT, R2.reuse, R24, PT ;  /* 0x000000180200720c */ /* 0x040fe40003fc4070 */
[----:B------:R-:W-:Y:S01]  /*9710*/  ISETP.GT.U32.AND P0, PT, R2, R21, PT ;  /* 0x000000150200720c */ /* 0x000fe20003f04070 */
[----:B------:R-:W-:Y:S02]  /*9720*/  IMAD.MOV R3, RZ, RZ, -R3 ;  /* 0x000000ffff037224 */ /* 0x000fe400078e0a03 */
[----:B------:R-:W-:-:S02]  /*9730*/  @!P3 IMAD.IADD R14, R14, 0x1, -R2 ;  /* 0x000000010e0eb824 */ /* 0x000fc400078e0a02 */
[----:B------:R-:W-:Y:S01]  /*9740*/  IMAD R4, R2, R3, R4 ;  /* 0x0000000302047224 */ /* 0x000fe200078e0204 */
[----:B------:R-:W-:Y:S01]  /*9750*/  IABS R3, R22 ;  /* 0x0000001600037213 */ /* 0x000fe20000000000 */
[--C-:B------:R-:W-:Y:S01]  /*9760*/  @!P4 IMAD.IADD R20, R20, 0x1, -R2.reuse ;  /* 0x000000011414c824 */ /* 0x100fe200078e0a02 */
[----:B------:R-:W-:Y:S01]  /*9770*/  ISETP.GT.U32.AND P3, PT, R2, R14, PT ;  /* 0x0000000e0200720c */ /* 0x000fe20003f64070 */
[C---:B------:R-:W-:Y:S01]  /*9780*/  IMAD.HI.U32 R10, R0.reuse, R9, RZ ;  /* 0x00000009000a7227 */ /* 0x040fe200078e00ff */
[----:B------:R-:W-:Y:S01]  /*9790*/  IABS R15, R26 ;  /* 0x0000001a000f7213 */ /* 0x000fe20000000000 */
[----:B------:R-:W3:Y:S02]  /*97a0*/  LDL R22, [R1+0x200] ;  /* 0x0002000001167983 */ /* 0x000ee40000100800 */
[----:B------:R-:W-:Y:S01]  /*97b0*/  IMAD.HI.U32 R13, R0, R3, RZ ;  /* 0x00000003000d7227 */ /* 0x000fe200078e00ff */
[----:B------:R-:W-:Y:S01]  /*97c0*/  ISETP.GT.U32.AND P4, PT, R2, R20, PT ;  /* 0x000000140200720c */ /* 0x000fe20003f84070 */
[----:B------:R-:W5:Y:S02]  /*97d0*/  LDL R26, [R1+0x214] ;  /* 0x00021400011a7983 */ /* 0x000f640000100800 */
[--C-:B------:R-:W-:Y:S01]  /*97e0*/  @!P6 IMAD.IADD R24, R24, 0x1, -R2.reuse ;  /* 0x000000011818e824 */ /* 0x100fe200078e0a02 */
[C---:B------:R-:W-:Y:S01]  /*97f0*/  ISETP.GT.U32.AND P6, PT, R2.reuse, R4, PT ;  /* 0x000000040200720c */ /* 0x040fe20003fc4070 */
[----:B------:R-:W-:Y:S01]  /*9800*/  @!P0 IMAD.IADD R21, R21, 0x1, -R2 ;  /* 0x0000000115158824 */ /* 0x000fe200078e0a02 */
[----:B------:R-:W-:Y:S01]  /*9810*/  ISETP.GT.U32.AND P0, PT, R2, R23, PT ;  /* 0x000000170200720c */ /* 0x000fe20003f04070 */
[----:B------:R-:W-:-:S02]  /*9820*/  IMAD.MOV R13, RZ, RZ, -R13 ;  /* 0x000000ffff0d7224 */ /* 0x000fc400078e0a0d */
[----:B------:R-:W-:Y:S02]  /*9830*/  IMAD.MOV R10, RZ, RZ, -R10 ;  /* 0x000000ffff0a7224 */ /* 0x000fe400078e0a0a */
[C---:B------:R-:W-:Y:S02]  /*9840*/  IMAD R3, R2.reuse, R13, R3 ;  /* 0x0000000d02037224 */ /* 0x040fe400078e0203 */
[----:B------:R-:W-:Y:S02]  /*9850*/  IMAD R9, R2, R10, R9 ;  /* 0x0000000a02097224 */ /* 0x000fe400078e0209 */
[--C-:B------:R-:W-:Y:S01]  /*9860*/  @!P3 IMAD.IADD R14, R14, 0x1, -R2.reuse ;  /* 0x000000010e0eb824 */ /* 0x100fe200078e0a02 */
[----:B------:R-:W-:Y:S01]  /*9870*/  ISETP.GT.U32.AND P3, PT, R2, R3, PT ;  /* 0x000000030200720c */ /* 0x000fe20003f64070 */
[--C-:B------:R-:W-:Y:S02]  /*9880*/  @!P6 IMAD.IADD R4, R4, 0x1, -R2.reuse ;  /* 0x000000010404e824 */ /* 0x100fe400078e0a02 */
[--C-:B------:R-:W-:Y:S01]  /*9890*/  @!P4 IMAD.IADD R20, R20, 0x1, -R2.reuse ;  /* 0x000000011414c824 */ /* 0x100fe200078e0a02 */
[C---:B------:R-:W-:Y:S01]  /*98a0*/  ISETP.GT.U32.AND P4, PT, R2.reuse, R9, PT ;  /* 0x000000090200720c */ /* 0x040fe20003f84070 */
[----:B------:R-:W-:Y:S01]  /*98b0*/  @!P0 IMAD.IADD R23, R23, 0x1, -R2 ;  /* 0x0000000117178824 */ /* 0x000fe200078e0a02 */
[----:B------:R-:W-:-:S04]  /*98c0*/  ISETP.GT.U32.AND P6, PT, R2, R4, PT ;  /* 0x000000040200720c */ /* 0x000fc80003fc4070 */
[----:B------:R-:W-:-:S03]  /*98d0*/  ISETP.GT.U32.AND P0, PT, R2, R23, PT ;  /* 0x000000170200720c */ /* 0x000fc60003f04070 */
[----:B------:R-:W-:-:S04]  /*98e0*/  @!P3 IMAD.IADD R3, R3, 0x1, -R2 ;  /* 0x000000010303b824 */ /* 0x000fc800078e0a02 */
[--C-:B------:R-:W-:Y:S01]  /*98f0*/  @!P4 IMAD.IADD R9, R9, 0x1, -R2.reuse ;  /* 0x000000010909c824 */ /* 0x100fe200078e0a02 */
[----:B------:R-:W-:Y:S01]  /*9900*/  ISETP.GT.U32.AND P4, PT, R2, R3, PT ;  /* 0x000000030200720c */ /* 0x000fe20003f84070 */
[----:B------:R-:W-:-:S04]  /*9910*/  @!P6 IMAD.IADD R4, R4, 0x1, -R2 ;  /* 0x000000010404e824 */ /* 0x000fc800078e0a02 */
[--C-:B------:R-:W-:Y:S01]  /*9920*/  @!P0 IMAD.IADD R23, R23, 0x1, -R2.reuse ;  /* 0x0000000117178824 */ /* 0x100fe200078e0a02 */
[----:B------:R-:W-:Y:S02]  /*9930*/  ISETP.GE.AND P0, PT, R27, RZ, PT ;  /* 0x000000ff1b00720c */ /* 0x000fe40003f06270 */
[----:B------:R-:W3:Y:S05]  /*9940*/  LDL R27, [R1+0x210] ;  /* 0x00021000011b7983 */ /* 0x000eea0000100800 */
[----:B------:R-:W-:Y:S01]  /*9950*/  @!P4 IMAD.IADD R3, R3, 0x1, -R2 ;  /* 0x000000010303c824 */ /* 0x000fe200078e0a02 */
[----:B--2---:R-:W-:Y:S02]  /*9960*/  IABS R13, R25 ;  /* 0x00000019000d7213 */ /* 0x004fe40000000000 */
[----:B------:R-:W2:Y:S01]  /*9970*/  LDL R25, [R1+0x218] ;  /* 0x0002180001197983 */ /* 0x000ea20000100800 */
[----:B----4-:R-:W-:-:S03]  /*9980*/  IABS R10, R19 ;  /* 0x00000013000a7213 */ /* 0x010fc60000000000 */
[----:B------:R-:W4:Y:S04]  /*9990*/  LDL R19, [R1+0x21c] ;  /* 0x00021c0001137983 */ /* 0x000f280000100800 */
[----:B------:R0:W-:Y:S02]  /*99a0*/  STL [R1+0x3cbc], R4 ;  /* 0x003cbc0401007387 */ /* 0x0001e40000100800 */
[----:B0-----:R-:W-:-:S04]  /*99b0*/  IMAD.MOV.U32 R4, RZ, RZ, R11 ;  /* 0x000000ffff047224 */ /* 0x001fc800078e000b */
[----:B------:R-:W-:-:S05]  /*99c0*/  @!P1 IMAD.MOV R4, RZ, RZ, -R4 ;  /* 0x000000ffff049224 */ /* 0x000fca00078e0a04 */
[----:B------:R-:W-:Y:S04]  /*99d0*/  STL [R1+0xec], R4 ;  /* 0x0000ec0401007387 */ /* 0x000fe80000100800 */
[----:B------:R0:W-:Y:S04]  /*99e0*/  STL [R1+0x3cc0], R3 ;  /* 0x003cc00301007387 */ /* 0x0001e80000100800 */
[----:B0-----:R-:W4:Y:S04]  /*99f0*/  LDL.LU R3, [R1+0x1e0] ;  /* 0x0001e00001037983 */ /* 0x001f280000300800 */
[----:B------:R-:W4:Y:S01]  /*9a00*/  LDL R4, [R1+0x220] ;  /* 0x0002200001047983 */ /* 0x000f220000100800 */
[----:B------:R-:W-:-:S04]  /*9a10*/  IMAD.HI.U32 R6, R0, R12, RZ ;  /* 0x0000000c00067227 */ /* 0x000fc800078e00ff */
[----:B------:R-:W-:-:S04]  /*9a20*/  IMAD.MOV R6, RZ, RZ, -R6 ;  /* 0x000000ffff067224 */ /* 0x000fc800078e0a06 */
[----:B------:R-:W-:-:S05]  /*9a30*/  IMAD R12, R2, R6, R12 ;  /* 0x00000006020c7224 */ /* 0x000fca00078e020c */
[----:B------:R-:W-:Y:S02]  /*9a40*/  ISETP.GT.U32.AND P6, PT, R2, R12, PT ;  /* 0x0000000c0200720c */ /* 0x000fe40003fc4070 */
[----:B------:R-:W-:Y:S01]  /*9a50*/  ISETP.GE.AND P3, PT, R17, RZ, PT ;  /* 0x000000ff1100720c */ /* 0x000fe20003f66270 */
[----:B------:R-:W-:-:S04]  /*9a60*/  IMAD.HI.U32 R17, R0, R15, RZ ;  /* 0x0000000f00117227 */ /* 0x000fc800078e00ff */
[----:B------:R-:W-:-:S06]  /*9a70*/  IMAD.MOV R17, RZ, RZ, -R17 ;  /* 0x000000ffff117224 */ /* 0x000fcc00078e0a11 */
[----:B------:R-:W-:Y:S01]  /*9a80*/  @!P6 IMAD.IADD R12, R12, 0x1, -R2 ;  /* 0x000000010c0ce824 */ /* 0x000fe200078e0a02 */
[C---:B------:R-:W-:Y:S01]  /*9a90*/  ISETP.GT.U32.AND P6, PT, R2.reuse, R9, PT ;  /* 0x000000090200720c */ /* 0x040fe20003fc4070 */
[----:B------:R-:W-:Y:S02]  /*9aa0*/  IMAD R15, R2, R17, R15 ;  /* 0x00000011020f7224 */ /* 0x000fe400078e020f */
[----:B------:R-:W-:Y:S01]  /*9ab0*/  IMAD.HI.U32 R16, R0, R13, RZ ;  /* 0x0000000d00107227 */ /* 0x000fe200078e00ff */
[----:B------:R-:W-:-:S03]  /*9ac0*/  ISETP.GT.U32.AND P1, PT, R2, R12, PT ;  /* 0x0000000c0200720c */ /* 0x000fc60003f24070 */
[----:B------:R-:W-:-:S06]  /*9ad0*/  IMAD.MOV R16, RZ, RZ, -R16 ;  /* 0x000000ffff107224 */ /* 0x000fcc00078e0a10 */
[--C-:B------:R-:W-:Y:S01]  /*9ae0*/  @!P6 IMAD.IADD R9, R9, 0x1, -R2.reuse ;  /* 0x000000010909e824 */ /* 0x100fe200078e0a02 */
[C---:B------:R-:W-:Y:S01]  /*9af0*/  ISETP.GT.U32.AND P6, PT, R2.reuse, R15, PT ;  /* 0x0000000f0200720c */ /* 0x040fe20003fc4070 */
[----:B------:R-:W-:Y:S02]  /*9b00*/  IMAD R13, R2, R16, R13 ;  /* 0x00000010020d7224 */ /* 0x000fe400078e020d */
[----:B------:R-:W-:-:S03]  /*9b10*/  @!P1 IMAD.IADD R12, R12, 0x1, -R2 ;  /* 0x000000010c0c9824 */ /* 0x000fc600078e0a02 */
[----:B------:R-:W-:Y:S01]  /*9b20*/  ISETP.GT.U32.AND P1, PT, R2, R13, PT ;  /* 0x0000000d0200720c */ /* 0x000fe20003f24070 */
[----:B------:R-:W-:-:S06]  /*9b30*/  @!P2 IMAD.MOV R21, RZ, RZ, -R21 ;  /* 0x000000ffff15a224 */ /* 0x000fcc00078e0a15 */
[----:B------:R-:W-:-:S05]  /*9b40*/  @!P6 IMAD.IADD R15, R15, 0x1, -R2 ;  /* 0x000000010f0fe824 */ /* 0x000fca00078e0a02 */
[----:B------:R-:W-:Y:S01]  /*9b50*/  ISETP.GT.U32.AND P2, PT, R2, R15, PT ;  /* 0x0000000f0200720c */ /* 0x000fe20003f44070 */
[----:B------:R-:W-:Y:S01]  /*9b60*/  @!P1 IMAD.IADD R13, R13, 0x1, -R2 ;  /* 0x000000010d0d9824 */ /* 0x000fe200078e0a02 */
[----:B------:R-:W-:Y:S01]  /*9b70*/  ISETP.GE.AND P1, PT, R29, RZ, PT ;  /* 0x000000ff1d00720c */ /* 0x000fe20003f26270 */
[----:B------:R-:W-:Y:S01]  /*9b80*/  @!P5 IMAD.MOV R8, RZ, RZ, -R8 ;  /* 0x000000ffff08d224 */ /* 0x000fe200078e0a08 */
[----:B------:R-:W4:Y:S01]  /*9b90*/  LDL R29, [R1+0x22c] ;  /* 0x00022c00011d7983 */ /* 0x000f220000100800 */
[----:B------:R-:W-:Y:S01]  /*9ba0*/  @!P0 IMAD.MOV R7, RZ, RZ, -R7 ;  /* 0x000000ffff078224 */ /* 0x000fe200078e0a07 */
[----:B-----5:R-:W-:Y:S02]  /*9bb0*/  IABS R18, R26 ;  /* 0x0000001a00127213 */ /* 0x020fe40000000000 */
[----:B------:R-:W5:Y:S01]  /*9bc0*/  LDL R26, [R1+0x228] ;  /* 0x00022800011a7983 */ /* 0x000f620000100800 */
[----:B---3--:R-:W-:-:S03]  /*9bd0*/  IABS R11, R27 ;  /* 0x0000001b000b7213 */ /* 0x008fc60000000000 */
[----:B------:R-:W3:Y:S01]  /*9be0*/  LDL R27, [R1+0x224] ;  /* 0x00022400011b7983 */ /* 0x000ee20000100800 */
[----:B------:R-:W-:-:S03]  /*9bf0*/  @!P2 IMAD.IADD R15, R15, 0x1, -R2 ;  /* 0x000000010f0fa824 */ /* 0x000fc600078e0a02 */
[----:B------:R-:W-:Y:S04]  /*9c00*/  STL [R1+0xe8], R21 ;  /* 0x0000e81501007387 */ /* 0x000fe80000100800 */
[----:B------:R0:W-:Y:S04]  /*9c10*/  STL [R1+0xe4], R8 ;  /* 0x0000e40801007387 */ /* 0x0001e80000100800 */
[----:B------:R0:W-:Y:S04]  /*9c20*/  STL [R1+0xe0], R7 ;  /* 0x0000e00701007387 */ /* 0x0001e80000100800 */
[----:B------:R0:W-:Y:S01]  /*9c30*/  STL [R1+0x3cb8], R15 ;  /* 0x003cb80f01007387 */ /* 0x0001e20000100800 */
[----:B--2---:R-:W-:-:S02]  /*9c40*/  IABS R17, R25 ;  /* 0x0000001900117213 */ /* 0x004fc40000000000 */
[----:B----4-:R-:W-:-:S03]  /*9c50*/  IABS R16, R19 ;  /* 0x0000001300107213 */ /* 0x010fc60000000000 */
[----:B------:R-:W-:-:S04]  /*9c60*/  IMAD.HI.U32 R19, R0, R17, RZ ;  /* 0x0000001100137227 */ /* 0x000fc800078e00ff */
[----:B------:R-:W-:-:S04]  /*9c70*/  IMAD.MOV R19, RZ, RZ, -R19 ;  /* 0x000000ffff137224 */ /* 0x000fc800078e0a13 */
[----:B------:R-:W-:Y:S01]  /*9c80*/  IMAD R17, R2, R19, R17 ;  /* 0x0000001302117224 */ /* 0x000fe200078e0211 */
[----:B------:R-:W-:Y:S02]  /*9c90*/  IABS R19, R4 ;  /* 0x0000000400137213 */ /* 0x000fe40000000000 */
[----:B------:R-:W2:Y:S01]  /*9ca0*/  LDL R4, [R1+0x230] ;  /* 0x0002300001047983 */ /* 0x000ea20000100800 */
[----:B------:R-:W-:-:S05]  /*9cb0*/  IABS R22, R22 ;  /* 0x0000001600167213 */ /* 0x000fca0000000000 */
[----:B------:R-:W-:-:S04]  /*9cc0*/  IMAD.HI.U32 R6, R0, R22, RZ ;  /* 0x0000001600067227 */ /* 0x000fc800078e00ff */
[----:B------:R-:W-:-:S04]  /*9cd0*/  IMAD.MOV R6, RZ, RZ, -R6 ;  /* 0x000000ffff067224 */ /* 0x000fc800078e0a06 */
[----:B------:R-:W-:Y:S02]  /*9ce0*/  IMAD R22, R2, R6, R22 ;  /* 0x0000000602167224 */ /* 0x000fe400078e0216 */
[----:B------:R-:W-:-:S03]  /*9cf0*/  IMAD.HI.U32 R6, R0, R10, RZ ;  /* 0x0000000a00067227 */ /* 0x000fc600078e00ff */
[----:B------:R-:W-:Y:S01]  /*9d00*/  ISETP.GT.U32.AND P4, PT, R2, R22, PT ;  /* 0x000000160200720c */ /* 0x000fe20003f84070 */
[----:B------:R-:W-:-:S04]  /*9d10*/  IMAD.MOV R6, RZ, RZ, -R6 ;  /* 0x000000ffff067224 */ /* 0x000fc800078e0a06 */
[----:B------:R-:W-:-:S08]  /*9d20*/  IMAD R10, R2, R6, R10 ;  /* 0x00000006020a7224 */ /* 0x000fd000078e020a */
[----:B------:R-:W-:Y:S01]  /*9d30*/  @!P4 IMAD.IADD R22, R22, 0x1, -R2 ;  /* 0x000000011616c824 */ /* 0x000fe200078e0a02 */
[----:B------:R-:W-:Y:S01]  /*9d40*/  ISETP.GT.U32.AND P4, PT, R2, R10, PT ;  /* 0x0000000a0200720c */ /* 0x000fe20003f84070 */
[----:B------:R-:W-:-:S04]  /*9d50*/  IMAD.HI.U32 R25, R0, R18, RZ ;  /* 0x0000001200197227 */ /* 0x000fc800078e00ff */
[----:B------:R-:W-:-:S08]  /*9d60*/  IMAD.HI.U32 R6, R0, R11, RZ ;  /* 0x0000000b00067227 */ /* 0x000fd000078e00ff */
[----:B------:R-:W-:Y:S01]  /*9d70*/  @!P4 IMAD.IADD R10, R10, 0x1, -R2 ;  /* 0x000000010a0ac824 */ /* 0x000fe200078e0a02 */
[C---:B------:R-:W-:Y:S01]  /*9d80*/  ISETP.GT.U32.AND P4, PT, R2.reuse, R22, PT ;  /* 0x000000160200720c */ /* 0x040fe20003f84070 */
[----:B------:R-:W-:Y:S02]  /*9d90*/  IMAD.MOV R25, RZ, RZ, -R25 ;  /* 0x000000ffff197224 */ /* 0x000fe400078e0a19 */
[----:B------:R-:W-:Y:S02]  /*9da0*/  IMAD.MOV R6, RZ, RZ, -R6 ;  /* 0x000000ffff067224 */ /* 0x000fe400078e0a06 */
[C---:B------:R-:W-:Y:S02]  /*9db0*/  IMAD R18, R2.reuse, R25, R18 ;  /* 0x0000001902127224 */ /* 0x040fe400078e0212 */
[C---:B------:R-:W-:Y:S01]  /*9dc0*/  IMAD R11, R2.reuse, R6, R11 ;  /* 0x00000006020b7224 */ /* 0x040fe200078e020b */
[----:B------:R-:W-:-:S05]  /*9dd0*/  ISETP.GT.U32.AND P5, PT, R2, R13, PT ;  /* 0x0000000d0200720c */ /* 0x000fca0003fa4070 */
[----:B------:R-:W-:Y:S01]  /*9de0*/  @!P4 IMAD.IADD R22, R22, 0x1, -R2 ;  /* 0x000000011616c824 */ /* 0x000fe200078e0a02 */
[C---:B------:R-:W-:Y:S02]  /*9df0*/  ISETP.GT.U32.AND P4, PT, R2.reuse, R18, PT ;  /* 0x000000120200720c */ /* 0x040fe40003f84070 */
[----:B------:R-:W-:Y:S01]  /*9e00*/  ISETP.GT.U32.AND P6, PT, R2, R11, PT ;  /* 0x0000000b0200720c */ /* 0x000fe20003fc4070 */
[----:B------:R-:W-:-:S04]  /*9e10*/  IMAD.HI.U32 R6, R0, R16, RZ ;  /* 0x0000001000067227 */ /* 0x000fc800078e00ff */
[----:B------:R-:W-:-:S06]  /*9e20*/  @!P5 IMAD.IADD R13, R13, 0x1, -R2 ;  /* 0x000000010d0dd824 */ /* 0x000fcc00078e0a02 */
[--C-:B------:R-:W-:Y:S02]  /*9e30*/  @!P4 IMAD.IADD R18, R18, 0x1, -R2.reuse ;  /* 0x000000011212c824 */ /* 0x100fe400078e0a02 */
[----:B------:R-:W-:Y:S01]  /*9e40*/  @!P6 IMAD.IADD R11, R11, 0x1, -R2 ;  /* 0x000000010b0be824 */ /* 0x000fe200078e0a02 */
[C---:B------:R-:W-:Y:S01]  /*9e50*/  ISETP.GT.U32.AND P6, PT, R2.reuse, R10, PT ;  /* 0x0000000a0200720c */ /* 0x040fe20003fc4070 */
[----:B------:R4:W-:Y:S01]  /*9e60*/  STL [R1+0x3cb4], R13 ;  /* 0x003cb40d01007387 */ /* 0x0009e20000100800 */
[----:B------:R-:W-:Y:S02]  /*9e70*/  ISETP.GT.U32.AND P4, PT, R2, R18, PT ;  /* 0x000000120200720c */ /* 0x000fe40003f84070 */
[----:B------:R-:W-:Y:S02]  /*9e80*/  ISETP.GE.AND P2, PT, R3, RZ, PT ;  /* 0x000000ff0300720c */ /* 0x000fe40003f46270 */
[----:B------:R-:W4:Y:S01]  /*9e90*/  LDL R3, [R1+0x238] ;  /* 0x0002380001037983 */ /* 0x000f220000100800 */
[----:B------:R-:W-:Y:S01]  /*9ea0*/  IMAD.MOV R6, RZ, RZ, -R6 ;  /* 0x000000ffff067224 */ /* 0x000fe200078e0a06 */
[----:B---3--:R-:W-:-:S02]  /*9eb0*/  IABS R25, R27 ;  /* 0x0000001b00197213 */ /* 0x008fc40000000000 */
[----:B------:R-:W3:Y:S01]  /*9ec0*/  LDL R27, [R1+0x234] ;  /* 0x00023400011b7983 */ /* 0x000ee20000100800 */
[----:B------:R-:W-:Y:S01]  /*9ed0*/  IMAD R16, R2, R6, R16 ;  /* 0x0000000602107224 */ /* 0x000fe200078e0210 */
[----:B0-----:R-:W-:Y:S01]  /*9ee0*/  IABS R8, R29 ;  /* 0x0000001d00087213 */ /* 0x001fe20000000000 */
[----:B------:R-:W-:Y:S01]  /*9ef0*/  IMAD.HI.U32 R6, R0, R25, RZ ;  /* 0x0000001900067227 */ /* 0x000fe200078e00ff */
[----:B------:R-:W3:Y:S03]  /*9f00*/  LDL R29, [R1+0x240] ;  /* 0x00024000011d7983 */ /* 0x000ee60000100800 */
[----:B------:R-:W-:Y:S01]  /*9f10*/  @!P6 IMAD.IADD R10, R10, 0x1, -R2 ;  /* 0x000000010a0ae824 */ /* 0x000fe200078e0a02 */
[----:B------:R-:W-:Y:S01]  /*9f20*/  ISETP.GE.AND P6, PT, R28, RZ, PT ;  /* 0x000000ff1c00720c */ /* 0x000fe20003fc6270 */
[----:B------:R-:W-:Y:S01]  /*9f30*/  IMAD.MOV R6, RZ, RZ, -R6 ;  /* 0x000000ffff067224 */ /* 0x000fe200078e0a06 */
[----:B-----5:R-:W-:Y:S01]  /*9f40*/  IABS R28, R26 ;  /* 0x0000001a001c7213 */ /* 0x020fe20000000000 */
[----:B------:R-:W-:Y:S01]  /*9f50*/  @!P4 IMAD.IADD R18, R18, 0x1, -R2 ;  /* 0x000000011212c824 */ /* 0x000fe200078e0a02 */
[----:B------:R-:W5:Y:S01]  /*9f60*/  LDL R26, [R1+0x23c] ;  /* 0x00023c00011a7983 */ /* 0x000f620000100800 */
[----:B------:R-:W-:-:S03]  /*9f70*/  IMAD R25, R2, R6, R25 ;  /* 0x0000000602197224 */ /* 0x000fc600078e0219 */
[----:B------:R0:W-:Y:S01]  /*9f80*/  STL [R1+0x3cb0], R18 ;  /* 0x003cb01201007387 */ /* 0x0001e20000100800 */
[----:B--2---:R-:W-:-:S03]  /*9f90*/  IABS R6, R4 ;  /* 0x0000000400067213 */ /* 0x004fc60000000000 */
[----:B------:R-:W2:Y:S01]  /*9fa0*/  LDL.LU R4, [R1+0x1f4] ;  /* 0x0001f40001047983 */ /* 0x000ea20000300800 */
[----:B------:R-:W-:Y:S01]  /*9fb0*/  ISETP.GT.U32.AND P5, PT, R2, R17, PT ;  /* 0x000000110200720c */ /* 0x000fe20003fa4070 */
[----:B------:R-:W-:Y:S01]  /*9fc0*/  IMAD.HI.U32 R7, R0, R19, RZ ;  /* 0x0000001300077227 */ /* 0x000fe200078e00ff */
[----:B------:R-:W-:-:S03]  /*9fd0*/  ISETP.GT.U32.AND P0, PT, R2, R11, PT ;  /* 0x0000000b0200720c */ /* 0x000fc60003f04070 */
[----:B------:R-:W-:-:S04]  /*9fe0*/  IMAD.MOV R7, RZ, RZ, -R7 ;  /* 0x000000ffff077224 */ /* 0x000fc800078e0a07 */
[----:B------:R-:W-:-:S04]  /*9ff0*/  IMAD R19, R2, R7, R19 ;  /* 0x0000000702137224 */ /* 0x000fc800078e0213 */
[----:B------:R-:W-:Y:S01]  /*a000*/  @!P5 IMAD.IADD R17, R17, 0x1, -R2 ;  /* 0x000000011111d824 */ /* 0x000fe200078e0a02 */
[----:B------:R-:W-:-:S04]  /*a010*/  ISETP.GT.U32.AND P4, PT, R2, R19, PT ;  /* 0x000000130200720c */ /* 0x000fc80003f84070 */
[----:B------:R-:W-:Y:S01]  /*a020*/  ISETP.GT.U32.AND P5, PT, R2, R17, PT ;  /* 0x000000110200720c */ /* 0x000fe20003fa4070 */
[----:B------:R-:W-:-:S04]  /*a030*/  IMAD.HI.U32 R21, R0, R28, RZ ;  /* 0x0000001c00157227 */ /* 0x000fc800078e00ff */
[----:B------:R-:W-:Y:S02]  /*a040*/  IMAD.MOV R21, RZ, RZ, -R21 ;  /* 0x000000ffff157224 */ /* 0x000fe400078e0a15 */
[----:B------:R-:W-:Y:S01]  /*a050*/  @!P0 IMAD.IADD R11, R11, 0x1, -R2 ;  /* 0x000000010b0b8824 */ /* 0x000fe200078e0a02 */
[C---:B------:R-:W-:Y:S01]  /*a060*/  ISETP.GT.U32.AND P0, PT, R2.reuse, R16, PT ;  /* 0x000000100200720c */ /* 0x040fe20003f04070 */
[----:B------:R-:W-:Y:S02]  /*a070*/  IMAD R28, R2, R21, R28 ;  /* 0x00000015021c7224 */ /* 0x000fe400078e021c */
[----:B------:R-:W-:-:S04]  /*a080*/  IMAD.HI.U32 R7, R0, R8, RZ ;  /* 0x0000000800077227 */ /* 0x000fc800078e00ff */
[--C-:B------:R-:W-:Y:S01]  /*a090*/  @!P5 IMAD.IADD R17, R17, 0x1, -R2.reuse ;  /* 0x000000011111d824 */ /* 0x100fe200078e0a02 */
[C---:B------:R-:W-:Y:S01]  /*a0a0*/  ISETP.GT.U32.AND P5, PT, R2.reuse, R25, PT ;  /* 0x000000190200720c */ /* 0x040fe20003fa4070 */
[----:B------:R-:W-:Y:S01]  /*a0b0*/  @!P4 IMAD.IADD R19, R19, 0x1, -R2 ;  /* 0x000000011313c824 */ /* 0x000fe200078e0a02 */
[----:B------:R-:W-:Y:S01]  /*a0c0*/  ISETP.GT.U32.AND P4, PT, R2, R28, PT ;  /* 0x0000001c0200720c */ /* 0x000fe20003f84070 */
[----:B------:R-:W-:Y:S02]  /*a0d0*/  IMAD.MOV R21, RZ, RZ, -R7 ;  /* 0x000000ffff157224 */ /* 0x000fe400078e0a07 */
[----:B------:R-:W-:-:S04]  /*a0e0*/  IMAD.HI.U32 R7, R0, R6, RZ ;  /* 0x0000000600077227 */ /* 0x000fc800078e00ff */
[----:B------:R-:W-:Y:S02]  /*a0f0*/  IMAD.MOV R7, RZ, RZ, -R7 ;  /* 0x000000ffff077224 */ /* 0x000fe400078e0a07 */
[----:B------:R-:W-:Y:S02]  /*a100*/  @!P0 IMAD.IADD R16, R16, 0x1, -R2 ;  /* 0x0000000110108824 */ /* 0x000fe400078e0a02 */
[C---:B------:R-:W-:Y:S02]  /*a110*/  IMAD R15, R2.reuse, R21, R8 ;  /* 0x00000015020f7224 */ /* 0x040fe400078e0208 */
[--C-:B------:R-:W-:Y:S01]  /*a120*/  @!P5 IMAD.IADD R25, R25, 0x1, -R2.reuse ;  /* 0x000000011919d824 */ /* 0x100fe200078e0a02 */
[C---:B------:R-:W-:Y:S02]  /*a130*/  ISETP.GT.U32.AND P0, PT, R2.reuse, R16, PT ;  /* 0x000000100200720c */ /* 0x040fe40003f04070 */
[----:B------:R-:W-:Y:S01]  /*a140*/  ISETP.GT.U32.AND P5, PT, R2, R15, PT ;  /* 0x0000000f0200720c */ /* 0x000fe20003fa4070 */
[----:B------:R-:W-:-:S02]  /*a150*/  @!P4 IMAD.IADD R28, R28, 0x1, -R2 ;  /* 0x000000011c1cc824 */ /* 0x000fc400078e0a02 */
[----:B----4-:R-:W-:-:S08]  /*a160*/  IMAD.MOV.U32 R13, RZ, RZ, R24 ;  /* 0x000000ffff0d7224 */ /* 0x010fd000078e0018 */
[----:B------:R-:W-:Y:S01]  /*a170*/  @!P0 IMAD.IADD R16, R16, 0x1, -R2 ;  /* 0x0000000110108824 */ /* 0x000fe200078e0a02 */
[----:B------:R-:W-:Y:S01]  /*a180*/  IABS R21, R3 ;  /* 0x0000000300157213 */ /* 0x000fe20000000000 */
[----:B------:R-:W-:Y:S01]  /*a190*/  IMAD R3, R2, R7, R6 ;  /* 0x0000000702037224 */ /* 0x000fe200078e0206 */
[----:B---3--:R-:W-:-:S04]  /*a1a0*/  IABS R27, R27 ;  /* 0x0000001b001b7213 */ /* 0x008fc80000000000 */
[----:B------:R-:W-:Y:S02]  /*a1b0*/  ISETP.GT.U32.AND P4, PT, R2, R3, PT ;  /* 0x000000030200720c */ /* 0x000fe40003f84070 */
[----:B------:R-:W-:Y:S01]  /*a1c0*/  IABS R6, R29 ;  /* 0x0000001d00067213 */ /* 0x000fe20000000000 */
[----:B------:R-:W-:Y:S01]  /*a1d0*/  IMAD.HI.U32 R29, R0, R27, RZ ;  /* 0x0000001b001d7227 */ /* 0x000fe200078e00ff */
[----:B------:R-:W-:Y:S02]  /*a1e0*/  ISETP.GE.AND P0, PT, R5, RZ, PT ;  /* 0x000000ff0500720c */ /* 0x000fe40003f06270 */
[----:B------:R-:W3:Y:S01]  /*a1f0*/  LDL.LU R5, [R1+0x244] ;  /* 0x0002440001057983 */ /* 0x000ee20000300800 */
[----:B------:R-:W-:Y:S01]  /*a200*/  IMAD.MOV R29, RZ, RZ, -R29 ;  /* 0x000000ffff1d7224 */ /* 0x000fe200078e0a1d */
[----:B-----5:R-:W-:Y:S01]  /*a210*/  IABS R7, R26 ;  /* 0x0000001a00077213 */ /* 0x020fe20000000000 */
[--C-:B------:R-:W-:Y:S01]  /*a220*/  @!P5 IMAD.IADD R15, R15, 0x1, -R2.reuse ;  /* 0x000000010f0fd824 */ /* 0x100fe200078e0a02 */
[----:B0-----:R-:W4:Y:S03]  /*a230*/  LDL R18, [R1+0x248] ;  /* 0x0002480001127983 */ /* 0x001f260000100800 */
[----:B------:R-:W-:-:S02]  /*a240*/  @!P4 IMAD.IADD R3, R3, 0x1, -R2 ;  /* 0x000000010303c824 */ /* 0x000fc400078e0a02 */
[----:B------:R-:W-:-:S04]  /*a250*/  IMAD.HI.U32 R8, R0, R7, RZ ;  /* 0x0000000700087227 */ /* 0x000fc800078e00ff */
[----:B------:R-:W-:Y:S02]  /*a260*/  IMAD.MOV R24, RZ, RZ, -R8 ;  /* 0x000000ffff187224 */ /* 0x000fe400078e0a08 */
[----:B------:R-:W-:Y:S01]  /*a270*/  @!P3 IMAD.MOV R13, RZ, RZ, -R13 ;  /* 0x000000ffff0db224 */ /* 0x000fe200078e0a0d */
[----:B--2---:R-:W-:Y:S01]  /*a280*/  ISETP.GE.AND P5, PT, R4, RZ, PT ;  /* 0x000000ff0400720c */ /* 0x004fe20003fa6270 */
[----:B------:R-:W-:Y:S02]  /*a290*/  IMAD R4, R2, R29, R27 ;  /* 0x0000001d02047224 */ /* 0x000fe400078e021b */
[----:B------:R-:W2:Y:S02]  /*a2a0*/  LDL.LU R29, [R1+0x1f8] ;  /* 0x0001f800011d7983 */ /* 0x000ea40000300800 */
[----:B------:R-:W-:Y:S02]  /*a2b0*/  IMAD.MOV.U32 R8, RZ, RZ, R4 ;  /* 0x000000ffff087224 */ /* 0x000fe400078e0004 */
[----:B------:R-:W-:Y:S01]  /*a2c0*/  IMAD.MOV.U32 R4, RZ, RZ, R23 ;  /* 0x000000ffff047224 */ /* 0x000fe200078e0017 */
[----:B------:R0:W-:Y:S01]  /*a2d0*/  STL [R1+0x40], R3 ;  /* 0x0000400301007387 */ /* 0x0001e20000100800 */
[----:B------:R-:W-:-:S02]  /*a2e0*/  IMAD.MOV.U32 R23, RZ, RZ, R3 ;  /* 0x000000ffff177224 */ /* 0x000fc400078e0003 */
[----:B------:R-:W-:Y:S01]  /*a2f0*/  @!P1 IMAD.MOV R4, RZ, RZ, -R4 ;  /* 0x000000ffff049224 */ /* 0x000fe200078e0a04 */
[----:B0-----:R-:W5:Y:S04]  /*a300*/  LDL.LU R3, [R1+0x3cc0] ;  /* 0x003cc00001037983 */ /* 0x001f680000300800 */
[----:B------:R0:W-:Y:S02]  /*a310*/  STL [R1+0xdc], R13 ;  /* 0x0000dc0d01007387 */ /* 0x0001e40000100800 */
[----:B0-----:R-:W-:Y:S02]  /*a320*/  IMAD.MOV.U32 R13, RZ, RZ, R14 ;  /* 0x000000ffff0d7224 */ /* 0x001fe400078e000e */
[----:B------:R0:W-:Y:S02]  /*a330*/  STL [R1+0xd8], R4 ;  /* 0x0000d80401007387 */ /* 0x0001e40000100800 */
[----:B------:R-:W-:-:S02]  /*a340*/  @!P2 IMAD.MOV R13, RZ, RZ, -R13 ;  /* 0x000000ffff0da224 */ /* 0x000fc400078e0a0d */
[----:B0-----:R-:W5:Y:S04]  /*a350*/  LDL.LU R4, [R1+0x3cbc] ;  /* 0x003cbc0001047983 */ /* 0x001f680000300800 */
[----:B------:R0:W-:Y:S04]  /*a360*/  STL [R1+0xd4], R13 ;  /* 0x0000d40d01007387 */ /* 0x0001e80000100800 */
[----:B0-----:R-:W5:Y:S01]  /*a370*/  LDL.LU R13, [R1+0x1fc] ;  /* 0x0001fc00010d7983 */ /* 0x001f620000300800 */
[----:B------:R-:W-:Y:S01]  /*a380*/  ISETP.GT.U32.AND P4, PT, R2, R15, PT ;  /* 0x0000000f0200720c */ /* 0x000fe20003f84070 */
[----:B------:R-:W-:-:S02]  /*a390*/  IMAD.MOV.U32 R14, RZ, RZ, R8 ;  /* 0x000000ffff0e7224 */ /* 0x000fc400078e0008 */
[----:B------:R-:W-:Y:S02]  /*a3a0*/  IMAD.MOV.U32 R8, RZ, RZ, R20 ;  /* 0x000000ffff087224 */ /* 0x000fe400078e0014 */
[----:B------:R-:W-:Y:S01]  /*a3b0*/  IMAD.HI.U32 R27, R0, R6, RZ ;  /* 0x00000006001b7227 */ /* 0x000fe200078e00ff */
[----:B------:R-:W-:-:S03]  /*a3c0*/  ISETP.GT.U32.AND P3, PT, R2, R19, PT ;  /* 0x000000130200720c */ /* 0x000fc60003f64070 */
[----:B------:R-:W-:-:S04]  /*a3d0*/  IMAD.HI.U32 R26, R0, R21, RZ ;  /* 0x00000015001a7227 */ /* 0x000fc800078e00ff */
[----:B------:R-:W-:Y:S02]  /*a3e0*/  @!P6 IMAD.MOV R8, RZ, RZ, -R8 ;  /* 0x000000ffff08e224 */ /* 0x000fe400078e0a08 */
[----:B------:R-:W-:Y:S02]  /*a3f0*/  IMAD.MOV R27, RZ, RZ, -R27 ;  /* 0x000000ffff1b7224 */ /* 0x000fe400078e0a1b */
[----:B------:R-:W-:Y:S01]  /*a400*/  IMAD.MOV R26, RZ, RZ, -R26 ;  /* 0x000000ffff1a7224 */ /* 0x000fe200078e0a1a */
[----:B------:R0:W-:Y:S01]  /*a410*/  STL [R1+0xd0], R8 ;  /* 0x0000d00801007387 */ /* 0x0001e20000100800 */
[----:B------:R-:W-:Y:S02]  /*a420*/  @!P4 IMAD.IADD R15, R15, 0x1, -R2 ;  /* 0x000000010f0fc824 */ /* 0x000fe400078e0a02 */
[C---:B------:R-:W-:Y:S02]  /*a430*/  IMAD R6, R2.reuse, R27, R6 ;  /* 0x0000001b02067224 */ /* 0x040fe400078e0206 */
[----:B------:R-:W5:Y:S01]  /*a440*/  LDL.LU R27, [R1+0x200] ;  /* 0x00020000011b7983 */ /* 0x000f620000300800 */
[----:B0-----:R-:W-:-:S02]  /*a450*/  IMAD R8, R2, R26, R21 ;  /* 0x0000001a02087224 */ /* 0x001fc400078e0215 */
[----:B------:R-:W-:Y:S01]  /*a460*/  IMAD.MOV.U32 R26, RZ, RZ, R14 ;  /* 0x000000ffff1a7224 */ /* 0x000fe200078e000e */
[----:B---3--:R-:W-:Y:S01]  /*a470*/  IABS R14, R5 ;  /* 0x00000005000e7213 */ /* 0x008fe20000000000 */
[----:B------:R0:W-:Y:S01]  /*a480*/  STL [R1+0x3cac], R5 ;  /* 0x003cac0501007387 */ /* 0x0001e20000100800 */
[----:B------:R-:W-:Y:S02]  /*a490*/  @!P3 IMAD.IADD R19, R19, 0x1, -R2 ;  /* 0x000000011313b824 */ /* 0x000fe400078e0a02 */
[C---:B------:R-:W-:Y:S01]  /*a4a0*/  ISETP.GT.U32.AND P3, PT, R2.reuse, R26, PT ;  /* 0x0000001a0200720c */ /* 0x040fe20003f64070 */
[----:B0-----:R-:W3:Y:S04]  /*a4b0*/  LDL.LU R5, [R1+0x40] ;  /* 0x0000400001057983 */ /* 0x001ee80000300800 */
[----:B------:R0:W-:Y:S04]  /*a4c0*/  STL [R1+0x34], R15 ;  /* 0x0000340f01007387 */ /* 0x0001e80000100800 */
[----:B0-----:R-:W3:Y:S01]  /*a4d0*/  LDL.LU R15, [R1+0x204] ;  /* 0x00020400010f7983 */ /* 0x001ee20000300800 */
[----:B------:R-:W-:-:S03]  /*a4e0*/  ISETP.GT.U32.AND P6, PT, R2, R23, PT ;  /* 0x000000170200720c */ /* 0x000fc60003fc4070 */
[----:B------:R-:W-:Y:S01]  /*a4f0*/  @!P3 IMAD.IADD R26, R26, 0x1, -R2 ;  /* 0x000000011a1ab824 */ /* 0x000fe200078e0a02 */
[----:B------:R-:W3:Y:S01]  /*a500*/  LDL.LU R23, [R1+0x208] ;  /* 0x0002080001177983 */ /* 0x000ee20000300800 */
[----:B----4-:R-:W-:Y:S01]  /*a510*/  IABS R20, R18 ;  /* 0x0000001200147213 */ /* 0x010fe20000000000 */
[----:B------:R-:W-:Y:S02]  /*a520*/  IMAD R7, R2, R24, R7 ;  /* 0x0000001802077224 */ /* 0x000fe400078e0207 */
[----:B------:R-:W4:Y:S01]  /*a530*/  LDL R18, [R1+0x3ae8] ;  /* 0x003ae80001127983 */ /* 0x000f220000100800 */
[----:B--2---:R-:W-:-:S03]  /*a540*/  ISETP.GE.AND P4, PT, R29, RZ, PT ;  /* 0x000000ff1d00720c */ /* 0x004fc60003f86270 */
[----:B------:R-:W2:Y:S01]  /*a550*/  LDL R29, [R1+0x3b74] ;  /* 0x003b7400011d7983 */ /* 0x000ea20000100800 */
[----:B-----5:R-:W-:Y:S01]  /*a560*/  @!P0 IMAD.MOV R4, RZ, RZ, -R4 ;  /* 0x000000ffff048224 */ /* 0x020fe200078e0a04 */
[----:B------:R-:W-:Y:S02]  /*a570*/  ISETP.GE.AND P3, PT, R13, RZ, PT ;  /* 0x000000ff0d00720c */ /* 0x000fe40003f66270 */
[----:B------:R-:W5:Y:S04]  /*a580*/  LDL R13, [R1+0x3aec] ;  /* 0x003aec00010d7983 */ /* 0x000f680000100800 */
[----:B------:R0:W-:Y:S04]  /*a590*/  STL [R1+0xcc], R4 ;  /* 0x0000cc0401007387 */ /* 0x0001e80000100800 */
[----:B------:R-:W5:Y:S01]  /*a5a0*/  LDL.LU R24, [R1+0x20c] ;  /* 0x00020c0001187983 */ /* 0x000f620000300800 */
[----:B------:R-:W-:-:S02]  /*a5b0*/  ISETP.GT.U32.AND P1, PT, R2, R25, PT ;  /* 0x000000190200720c */ /* 0x000fc40003f24070 */
[----:B------:R-:W-:-:S11]  /*a5c0*/  ISETP.GT.U32.AND P2, PT, R2, R28, PT ;  /* 0x0000001c0200720c */ /* 0x000fd60003f44070 */
[--C-:B------:R-:W-:Y:S01]  /*a5d0*/  @!P1 IMAD.IADD R25, R25, 0x1, -R2.reuse ;  /* 0x0000000119199824 */ /* 0x100fe200078e0a02 */
[----:B------:R-:W-:Y:S01]  /*a5e0*/  ISETP.GT.U32.AND P1, PT, R2, R8, PT ;  /* 0x000000080200720c */ /* 0x000fe20003f24070 */
[----:B------:R-:W-:Y:S01]  /*a5f0*/  @!P2 IMAD.IADD R28, R28, 0x1, -R2 ;  /* 0x000000011c1ca824 */ /* 0x000fe200078e0a02 */
[----:B------:R-:W-:Y:S01]  /*a600*/  ISETP.GT.U32.AND P2, PT, R2, R7, PT ;  /* 0x000000070200720c */ /* 0x000fe20003f44070 */
[----:B------:R-:W-:-:S10]  /*a610*/  @!P5 IMAD.MOV R3, RZ, RZ, -R3 ;  /* 0x000000ffff03d224 */ /* 0x000fd400078e0a03 */
[--C-:B------:R-:W-:Y:S01]  /*a620*/  @!P1 IMAD.IADD R8, R8, 0x1, -R2.reuse ;  /* 0x0000000108089824 */ /* 0x100fe200078e0a02 */
[C---:B------:R-:W-:Y:S01]  /*a630*/  ISETP.GT.U32.AND P1, PT, R2.reuse, R26, PT ;  /* 0x0000001a0200720c */ /* 0x040fe20003f24070 */
[----:B------:R-:W-:Y:S01]  /*a640*/  @!P2 IMAD.IADD R7, R7, 0x1, -R2 ;  /* 0x000000010707a824 */ /* 0x000fe200078e0a02 */
[----:B------:R-:W-:Y:S02]  /*a650*/  STL [R1+0xc8], R3 ;  /* 0x0000c80301007387 */ /* 0x000fe40000100800 */
[----:B------:R-:W-:-:S09]  /*a660*/  ISETP.GT.U32.AND P2, PT, R2, R8, PT ;  /* 0x000000080200720c */ /* 0x000fd20003f44070 */
[----:B------:R-:W-:Y:S01]  /*a670*/  @!P1 IMAD.IADD R26, R26, 0x1, -R2 ;  /* 0x000000011a1a9824 */ /* 0x000fe200078e0a02 */
[----:B---3--:R-:W-:Y:S02]  /*a680*/  ISETP.GE.AND P1, PT, R15, RZ, PT ;  /* 0x000000ff0f00720c */ /* 0x008fe40003f26270 */
[----:B------:R-:W3:Y:S01]  /*a690*/  LDL.LU R15, [R1+0x210] ;  /* 0x00021000010f7983 */ /* 0x000ee20000300800 */
[----:B------:R-:W-:Y:S01]  /*a6a0*/  IMAD.HI.U32 R21, R0, R14, RZ ;  /* 0x0000000e00157227 */ /* 0x000fe200078e00ff */
[----:B------:R-:W-:-:S03]  /*a6b0*/  ISETP.GT.U32.AND P0, PT, R2, R7, PT ;  /* 0x000000070200720c */ /* 0x000fc60003f04070 */
[----:B------:R-:W-:Y:S02]  /*a6c0*/  IMAD.MOV R21, RZ, RZ, -R21 ;  /* 0x000000ffff157224 */ /* 0x000fe400078e0a15 */
[----:B------:R-:W-:Y:S02]  /*a6d0*/  @!P2 IMAD.IADD R8, R8, 0x1, -R2 ;  /* 0x000000010808a824 */ /* 0x000fe400078e0a02 */
[----:B0-----:R-:W-:Y:S01]  /*a6e0*/  IMAD R4, R2, R21, R14 ;  /* 0x0000001502047224 */ /* 0x001fe200078e020e */
[----:B------:R0:W-:Y:S04]  /*a6f0*/  STL [R1+0x44], R26 ;  /* 0x0000441a01007387 */ /* 0x0001e80000100800 */
[----:B------:R1:W-:Y:S01]  /*a700*/  STL [R1+0x3ca8], R8 ;  /* 0x003ca80801007387 */ /* 0x0003e20000100800 */
[----:B------:R-:W-:Y:S01]  /*a710*/  @!P0 IMAD.IADD R7, R7, 0x1, -R2 ;  /* 0x0000000107078824 */ /* 0x000fe200078e0a02 */
[----:B------:R-:W-:-:S02]  /*a720*/  ISETP.GE.AND P0, PT, R23, RZ, PT ;  /* 0x000000ff1700720c */ /* 0x000fc40003f06270 */
[----:B----4-:R-:W-:Y:S01]  /*a730*/  IABS R14, R18 ;  /* 0x00000012000e7213 */ /* 0x010fe20000000000 */
[----:B0-----:R-:W4:Y:S01]  /*a740*/  LDL R26, [R1+0x3af4] ;  /* 0x003af400011a7983 */ /* 0x001f220000100800 */
[----:B-1----:R-:W-:-:S03]  /*a750*/  IMAD.MOV.U32 R8, RZ, RZ, R9 ;  /* 0x000000ffff087224 */ /* 0x002fc600078e0009 */
[----:B------:R-:W4:Y:S01]  /*a760*/  LDL R18, [R1+0x3b00] ;  /* 0x003b000001127983 */ /* 0x000f220000100800 */
[----:B------:R-:W-:Y:S01]  /*a770*/  @!P4 IMAD.MOV R8, RZ, RZ, -R8 ;  /* 0x000000ffff08c224 */ /* 0x000fe200078e0a08 */
[----:B--2---:R-:W-:Y:S02]  /*a780*/  IABS R23, R29 ;  /* 0x0000001d00177213 */ /* 0x004fe40000000000 */
[----:B------:R-:W2:Y:S01]  /*a790*/  LDL R29, [R1+0x3afc] ;  /* 0x003afc00011d7983 */ /* 0x000ea20000100800 */
[----:B-----5:R-:W-:-:S03]  /*a7a0*/  IABS R21, R13 ;  /* 0x0000000d00157213 */ /* 0x020fc60000000000 */
[----:B------:R-:W5:Y:S02]  /*a7b0*/  LDL R13, [R1+0x3b04] ;  /* 0x003b0400010d7983 */ /* 0x000f640000100800 */
[----:B------:R-:W-:Y:S01]  /*a7c0*/  IMAD.MOV.U32 R9, RZ, RZ, R21 ;  /* 0x000000ffff097224 */ /* 0x000fe200078e0015 */
[----:B------:R-:W-:-:S03]  /*a7d0*/  ISETP.GE.AND P4, PT, R24, RZ, PT ;  /* 0x000000ff1800720c */ /* 0x000fc60003f86270 */
[----:B------:R-:W-:Y:S01]  /*a7e0*/  IMAD.HI.U32 R24, R0, R9, RZ ;  /* 0x0000000900187227 */ /* 0x000fe200078e00ff */
[----:B------:R0:W-:Y:S03]  /*a7f0*/  STL [R1+0xc4], R8 ;  /* 0x0000c40801007387 */ /* 0x0001e60000100800 */
[----:B0-----:R-:W-:Y:S02]  /*a800*/  IMAD.MOV.U32 R8, RZ, RZ, R12 ;  /* 0x000000ffff087224 */ /* 0x001fe400078e000c */
[----:B------:R-:W-:Y:S02]  /*a810*/  IMAD.MOV R12, RZ, RZ, -R24 ;  /* 0x000000ffff0c7224 */ /* 0x000fe400078e0a18 */
[----:B------:R-:W5:Y:S01]  /*a820*/  LDL R24, [R1+0x3af0] ;  /* 0x003af00001187983 */ /* 0x000f620000100800 */
[----:B------:R-:W-:Y:S01]  /*a830*/  @!P6 IMAD.IADD R5, R5, 0x1, -R2 ;  /* 0x000000010505e824 */ /* 0x000fe200078e0a02 */
[----:B------:R-:W-:Y:S01]  /*a840*/  ISETP.GT.U32.AND P6, PT, R2, R6, PT ;  /* 0x000000060200720c */ /* 0x000fe20003fc4070 */
[----:B------:R-:W-:-:S12]  /*a850*/  IMAD.HI.U32 R3, R0, R20, RZ ;  /* 0x0000001400037227 */ /* 0x000fd800078e00ff */
[----:B------:R-:W-:-:S05]  /*a860*/  @!P6 IMAD.IADD R6, R6, 0x1, -R2 ;  /* 0x000000010606e824 */ /* 0x000fca00078e0a02 */
[C---:B------:R-:W-:Y:S01]  /*a870*/  ISETP.GT.U32.AND P5, PT, R2.reuse, R6, PT ;  /* 0x000000060200720c */ /* 0x040fe20003fa4070 */
[----:B------:R-:W-:Y:S01]  /*a880*/  IMAD.MOV R3, RZ, RZ, -R3 ;  /* 0x000000ffff037224 */ /* 0x000fe200078e0a03 */
[----:B------:R-:W-:-:S03]  /*a890*/  ISETP.GT.U32.AND P2, PT, R2, R4, PT ;  /* 0x000000040200720c */ /* 0x000fc60003f44070 */
[----:B------:R-:W-:-:S08]  /*a8a0*/  IMAD R3, R2, R3, R20 ;  /* 0x0000000302037224 */ /* 0x000fd000078e0214 */
[--C-:B------:R-:W-:Y:S01]  /*a8b0*/  @!P5 IMAD.IADD R6, R6, 0x1, -R2.reuse ;  /* 0x000000010606d824 */ /* 0x100fe200078e0a02 */
[----:B------:R-:W-:Y:S01]  /*a8c0*/  ISETP.GT.U32.AND P5, PT, R2, R3, PT ;  /* 0x000000030200720c */ /* 0x000fe20003fa4070 */
[----:B------:R-:W-:Y:S02]  /*a8d0*/  @!P2 IMAD.IADD R4, R4, 0x1, -R2 ;  /* 0x000000010404a824 */ /* 0x000fe400078e0a02 */
[----:B------:R-:W-:-:S03]  /*a8e0*/  IMAD.MOV.U32 R20, RZ, RZ, R23 ;  /* 0x000000ffff147224 */ /* 0x000fc600078e0017 */
[----:B------:R-:W-:Y:S01]  /*a8f0*/  ISETP.GT.U32.AND P2, PT, R2, R4, PT ;  /* 0x000000040200720c */ /* 0x000fe20003f44070 */
[----:B------:R-:W-:-:S06]  /*a900*/  IMAD.HI.U32 R21, R0, R20, RZ ;  /* 0x0000001400157227 */ /* 0x000fcc00078e00ff */
[----:B------:R-:W-:Y:S02]  /*a910*/  @!P5 IMAD.IADD R3, R3, 0x1, -R2 ;  /* 0x000000010303d824 */ /* 0x000fe400078e0a02 */
[----:B------:R-:W-:-:S03]  /*a920*/  IMAD.HI.U32 R23, R0, R14, RZ ;  /* 0x0000000e00177227 */ /* 0x000fc600078e00ff */
[C---:B------:R-:W-:Y:S01]  /*a930*/  ISETP.GT.U32.AND P5, PT, R2.reuse, R3, PT ;  /* 0x000000030200720c */ /* 0x040fe20003fa4070 */
[----:B------:R-:W-:Y:S02]  /*a940*/  IMAD.MOV R21, RZ, RZ, -R21 ;  /* 0x000000ffff157224 */ /* 0x000fe400078e0a15 */
[----:B------:R-:W-:Y:S01]  /*a950*/  @!P3 IMAD.MOV R8, RZ, RZ, -R8 ;  /* 0x000000ffff08b224 */ /* 0x000fe200078e0a08 */
[----:B---3--:R-:W-:Y:S01]  /*a960*/  ISETP.GE.AND P3, PT, R15, RZ, PT ;  /* 0x000000ff0f00720c */ /* 0x008fe20003f66270 */
[----:B------:R-:W-:Y:S02]  /*a970*/  IMAD.MOV R23, RZ, RZ, -R23 ;  /* 0x000000ffff177224 */ /* 0x000fe400078e0a17 */
[C---:B------:R-:W-:Y:S01]  /*a980*/  IMAD R15, R2.reuse, R21, R20 ;  /* 0x00000015020f7224 */ /* 0x040fe200078e0214 */
[----:B------:R-:W-:Y:S01]  /*a990*/  ISETP.GE.AND P6, PT, R27, RZ, PT ;  /* 0x000000ff1b00720c */ /* 0x000fe20003fc6270 */
[----:B------:R-:W-:Y:S02]  /*a9a0*/  IMAD R27, R2, R23, R14 ;  /* 0x00000017021b7224 */ /* 0x000fe400078e020e */
[--C-:B------:R-:W-:Y:S01]  /*a9b0*/  @!P2 IMAD.IADD R4, R4, 0x1, -R2.reuse ;  /* 0x000000010404a824 */ /* 0x100fe200078e0a02 */
[C---:B------:R-:W-:Y:S01]  /*a9c0*/  ISETP.GT.U32.AND P2, PT, R2.reuse, R15, PT ;  /* 0x0000000f0200720c */ /* 0x040fe20003f44070 */
[----:B------:R-:W-:Y:S01]  /*a9d0*/  @!P5 IMAD.IADD R3, R3, 0x1, -R2 ;  /* 0x000000010303d824 */ /* 0x000fe200078e0a02 */
[----:B------:R-:W-:Y:S01]  /*a9e0*/  ISETP.GT.U32.AND P5, PT, R2, R27, PT ;  /* 0x0000001b0200720c */ /* 0x000fe20003fa4070 */
[----:B------:R0:W-:Y:S01]  /*a9f0*/  STL [R1+0xc0], R8 ;  /* 0x0000c00801007387 */ /* 0x0001e20000100800 */
[----:B----4-:R-:W-:-:S09]  /*aa00*/  IABS R23, R26 ;  /* 0x0000001a00177213 */ /* 0x010fd20000000000 */
[--C-:B------:R-:W-:Y:S02]  /*aa10*/  @!P2 IMAD.IADD R15, R15, 0x1, -R2.reuse ;  /* 0x000000010f0fa824 */ /* 0x100fe400078e0a02 */
[----:B------:R-:W-:-:S03]  /*aa20*/  @!P5 IMAD.IADD R27, R27, 0x1, -R2 ;  /* 0x000000011b1bd824 */ /* 0x000fc600078e0a02 */
[C---:B------:R-:W-:Y:S01]  /*aa30*/  ISETP.GT.U32.AND P5, PT, R2.reuse, R15, PT ;  /* 0x0000000f0200720c */ /* 0x040fe20003fa4070 */
[----:B------:R1:W-:Y:S01]  /*aa40*/  STL [R1+0x3c9c], R4 ;  /* 0x003c9c0401007387 */ /* 0x0003e20000100800 */
[----:B0-----:R-:W-:Y:S01]  /*aa50*/  IMAD R8, R2, R12, R9 ;  /* 0x0000000c02087224 */ /* 0x001fe200078e0209 */
[----:B------:R-:W-:Y:S02]  /*aa60*/  IABS R12, R18 ;  /* 0x00000012000c7213 */ /* 0x000fe40000000000 */
[----:B------:R-:W3:Y:S01]  /*aa70*/  LDL R18, [R1+0x3b14] ;  /* 0x003b140001127983 */ /* 0x000ee20000100800 */
[----:B-1----:R-:W-:-:S04]  /*aa80*/  IMAD.MOV.U32 R4, RZ, RZ, R22 ;  /* 0x000000ffff047224 */ /* 0x002fc800078e0016 */
[----:B------:R-:W-:-:S03]  /*aa90*/  @!P6 IMAD.MOV R4, RZ, RZ, -R4 ;  /* 0x000000ffff04e224 */ /* 0x000fc600078e0a04 */
[----:B------:R-:W-:Y:S01]  /*aaa0*/  @!P5 IMAD.IADD R15, R15, 0x1, -R2 ;  /* 0x000000010f0fd824 */ /* 0x000fe200078e0a02 */
[----:B--2---:R-:W-:Y:S02]  /*aab0*/  IABS R21, R29 ;  /* 0x0000001d00157213 */ /* 0x004fe40000000000 */
[----:B------:R-:W2:Y:S03]  /*aac0*/  LDL R29, [R1+0x3b10] ;  /* 0x003b1000011d7983 */ /* 0x000ea60000100800 */
[----:B------:R-:W-:Y:S01]  /*aad0*/  IMAD.HI.U32 R26, R0, R21, RZ ;  /* 0x00000015001a7227 */ /* 0x000fe200078e00ff */
[----:B------:R-:W-:Y:S03]  /*aae0*/  STL [R1+0x3ca0], R3 ;  /* 0x003ca00301007387 */ /* 0x000fe60000100800 */
[----:B------:R-:W-:-:S02]  /*aaf0*/  IMAD.MOV R22, RZ, RZ, -R26 ;  /* 0x000000ffff167224 */ /* 0x000fc400078e0a1a */
[----:B------:R-:W4:Y:S04]  /*ab00*/  LDL R26, [R1+0x3b08] ;  /* 0x003b0800011a7983 */ /* 0x000f280000100800 */
[----:B------:R0:W-:Y:S01]  /*ab10*/  STL [R1+0xbc], R4 ;  /* 0x0000bc0401007387 */ /* 0x0001e20000100800 */
[----:B-----5:R-:W-:Y:S01]  /*ab20*/  IABS R14, R24 ;  /* 0x00000018000e7213 */ /* 0x020fe20000000000 */
[----:B------:R-:W-:-:S04]  /*ab30*/  IMAD.HI.U32 R24, R0, R23, RZ ;  /* 0x0000001700187227 */ /* 0x000fc800078e00ff */
[----:B------:R-:W-:-:S04]  /*ab40*/  IMAD.MOV R24, RZ, RZ, -R24 ;  /* 0x000000ffff187224 */ /* 0x000fc800078e0a18 */
[----:B0-----:R-:W-:Y:S02]  /*ab50*/  IMAD R4, R2, R24, R23 ;  /* 0x0000001802047224 */ /* 0x001fe400078e0217 */
[----:B------:R-:W5:Y:S04]  /*ab60*/  LDL R23, [R1+0x3b0c] ;  /* 0x003b0c0001177983 */ /* 0x000f680000100800 */
[----:B------:R0:W-:Y:S04]  /*ab70*/  STL [R1+0x2c], R15 ;  /* 0x00002c0f01007387 */ /* 0x0001e80000100800 */
[----:B0-----:R-:W3:Y:S01]  /*ab80*/  LDL.LU R15, [R1+0x3cb8] ;  /* 0x003cb800010f7983 */ /* 0x001ee20000300800 */
[----:B------:R-:W-:Y:S01]  /*ab90*/  IMAD.HI.U32 R20, R0, R14, RZ ;  /* 0x0000000e00147227 */ /* 0x000fe200078e00ff */
[----:B------:R-:W-:-:S03]  /*aba0*/  ISETP.GT.U32.AND P6, PT, R2, R27, PT ;  /* 0x0000001b0200720c */ /* 0x000fc60003fc4070 */
[----:B------:R-:W-:Y:S01]  /*abb0*/  IMAD.MOV R20, RZ, RZ, -R20 ;  /* 0x000000ffff147224 */ /* 0x000fe200078e0a14 */
[----:B------:R-:W-:Y:S02]  /*abc0*/  IABS R9, R13 ;  /* 0x0000000d00097213 */ /* 0x000fe40000000000 */
[C---:B------:R-:W-:Y:S01]  /*abd0*/  ISETP.GT.U32.AND P2, PT, R2.reuse, R8, PT ;  /* 0x000000080200720c */ /* 0x040fe20003f44070 */
[----:B------:R-:W-:-:S05]  /*abe0*/  IMAD R13, R2, R20, R14 ;  /* 0x00000014020d7224 */ /* 0x000fca00078e020e */
[C---:B------:R-:W-:Y:S01]  /*abf0*/  ISETP.GT.U32.AND P5, PT, R2.reuse, R13, PT ;  /* 0x0000000d0200720c */ /* 0x040fe20003fa4070 */
[----:B------:R-:W-:Y:S01]  /*ac00*/  @!P6 IMAD.IADD R27, R27, 0x1, -R2 ;  /* 0x000000011b1be824 */ /* 0x000fe200078e0a02 */
[----:B------:R-:W-:-:S05]  /*ac10*/  ISETP.GT.U32.AND P6, PT, R2, R4, PT ;  /* 0x000000040200720c */ /* 0x000fca0003fc4070 */
[----:B------:R-:W-:-:S05]  /*ac20*/  @!P2 IMAD.IADD R8, R8, 0x1, -R2 ;  /* 0x000000010808a824 */ /* 0x000fca00078e0a02 */
[----:B------:R-:W-:Y:S01]  /*ac30*/  ISETP.GT.U32.AND P2, PT, R2, R8, PT ;  /* 0x000000080200720c */ /* 0x000fe20003f44070 */
[--C-:B------:R-:W-:Y:S02]  /*ac40*/  @!P5 IMAD.IADD R13, R13, 0x1, -R2.reuse ;  /* 0x000000010d0dd824 */ /* 0x100fe400078e0a02 */
[----:B------:R-:W-:Y:S02]  /*ac50*/  @!P6 IMAD.IADD R4, R4, 0x1, -R2 ;  /* 0x000000010404e824 */ /* 0x000fe400078e0a02 */
[----:B------:R-:W-:Y:S01]  /*ac60*/  IMAD.HI.U32 R20, R0, R12, RZ ;  /* 0x0000000c00147227 */ /* 0x000fe200078e00ff */
[----:B------:R-:W-:-:S03]  /*ac70*/  ISETP.GT.U32.AND P6, PT, R2, R13, PT ;  /* 0x0000000d0200720c */ /* 0x000fc60003fc4070 */
[----:B------:R-:W-:-:S04]  /*ac80*/  IMAD.HI.U32 R14, R0, R9, RZ ;  /* 0x00000009000e7227 */ /* 0x000fc800078e00ff */
[----:B------:R-:W-:Y:S02]  /*ac90*/  IMAD.MOV R20, RZ, RZ, -R20 ;  /* 0x000000ffff147224 */ /* 0x000fe400078e0a14 */
[----:B------:R-:W-:Y:S02]  /*aca0*/  IMAD.MOV R14, RZ, RZ, -R14 ;  /* 0x000000ffff0e7224 */ /* 0x000fe400078e0a0e */
[----:B------:R-:W-:Y:S02]  /*acb0*/  IMAD R3, R2, R20, R12 ;  /* 0x0000001402037224 */ /* 0x000fe400078e020c */
[--C-:B------:R-:W-:Y:S01]  /*acc0*/  @!P2 IMAD.IADD R8, R8, 0x1, -R2.reuse ;  /* 0x000000010808a824 */ /* 0x100fe200078e0a02 */
[----:B------:R-:W-:Y:S01]  /*acd0*/  STL [R1+0x28], R27 ;  /* 0x0000281b01007387 */ /* 0x000fe20000100800 */
[----:B------:R-:W-:Y:S01]  /*ace0*/  @!P6 IMAD.IADD R13, R13, 0x1, -R2 ;  /* 0x000000010d0de824 */ /* 0x000fe200078e0a02 */
[----:B--2---:R-:W-:Y:S02]  /*acf0*/  IABS R12, R29 ;  /* 0x0000001d000c7213 */ /* 0x004fe40000000000 */
[----:B----4-:R-:W-:Y:S01]  /*ad00*/  IABS R20, R26 ;  /* 0x0000001a00147213 */ /* 0x010fe20000000000 */
[----:B------:R-:W-:Y:S01]  /*ad10*/  IMAD R26, R2, R14, R9 ;  /* 0x0000000e021a7224 */ /* 0x000fe200078e0209 */
[----:B-----5:R-:W-:-:S02]  /*ad20*/  IABS R14, R23 ;  /* 0x00000017000e7213 */ /* 0x020fc40000000000 */
[----:B------:R-:W2:Y:S04]  /*ad30*/  LDL R23, [R1+0x3b18] ;  /* 0x003b180001177983 */ /* 0x000ea80000100800 */
[----:B------:R0:W-:Y:S01]  /*ad40*/  STL [R1+0x5c], R8 ;  /* 0x00005c0801007387 */ /* 0x0001e20000100800 */
[----:B---3--:R-:W-:-:S03]  /*ad50*/  @!P1 IMAD.MOV R15, RZ, RZ, -R15 ;  /* 0x000000ffff0f9224 */ /* 0x008fc600078e0a0f */
[----:B0-----:R-:W3:Y:S04]  /*ad60*/  LDL R8, [R1+0x3b1c] ;  /* 0x003b1c0001087983 */ /* 0x001ee80000100800 */
[----:B------:R-:W4:Y:S04]  /*ad70*/  LDL.LU R27, [R1+0x214] ;  /* 0x00021400011b7983 */ /* 0x000f280000300800 */
[----:B------:R-:W5:Y:S04]  /*ad80*/  LDL.LU R29, [R1+0x218] ;  /* 0x00021800011d7983 */ /* 0x000f680000300800 */
[----:B------:R-:W-:Y:S04]  /*ad90*/  STL [R1+0xb8], R15 ;  /* 0x0000b80f01007387 */ /* 0x000fe80000100800 */
[----:B------:R0:W-:Y:S04]  /*ada0*/  STL [R1+0x58], R13 ;  /* 0x0000580d01007387 */ /* 0x0001e80000100800 */
[----:B0-----:R-:W5:Y:S01]  /*adb0*/  LDL.LU R13, [R1+0x3cb4] ;  /* 0x003cb400010d7983 */ /* 0x001f620000300800 */
[C---:B------:R-:W-:Y:S01]  /*adc0*/  IMAD R24, R2.reuse, R22, R21 ;  /* 0x0000001602187224 */ /* 0x040fe200078e0215 */
[----:B------:R-:W-:-:S04]  /*add0*/  ISETP.GT.U32.AND P5, PT, R2, R3, PT ;  /* 0x000000030200720c */ /* 0x000fc80003fa4070 */
[C---:B------:R-:W-:Y:S02]  /*ade0*/  ISETP.GT.U32.AND P2, PT, R2.reuse, R24, PT ;  /* 0x000000180200720c */ /* 0x040fe40003f44070 */
[----:B------:R-:W-:Y:S01]  /*adf0*/  ISETP.GT.U32.AND P1, PT, R2, R4, PT ;  /* 0x000000040200720c */ /* 0x000fe20003f24070 */
[----:B------:R-:W-:-:S04]  /*ae00*/  IMAD.HI.U32 R21, R0, R20, RZ ;  /* 0x0000001400157227 */ /* 0x000fc800078e00ff */
[----:B------:R-:W-:Y:S01]  /*ae10*/  IMAD.HI.U32 R22, R0, R14, RZ ;  /* 0x0000000e00167227 */ /* 0x000fe200078e00ff */
[----:B------:R-:W-:-:S03]  /*ae20*/  IABS R9, R18 ;  /* 0x0000001200097213 */ /* 0x000fc60000000000 */
[--C-:B------:R-:W-:Y:S02]  /*ae30*/  @!P5 IMAD.IADD R3, R3, 0x1, -R2.reuse ;  /* 0x000000010303d824 */ /* 0x100fe400078e0a02 */
[----:B------:R-:W-:Y:S02]  /*ae40*/  @!P2 IMAD.IADD R24, R24, 0x1, -R2 ;  /* 0x000000011818a824 */ /* 0x000fe400078e0a02 */
[----:B------:R-:W-:Y:S02]  /*ae50*/  IMAD.MOV R21, RZ, RZ, -R21 ;  /* 0x000000ffff157224 */ /* 0x000fe400078e0a15 */
[----:B------:R-:W-:Y:S01]  /*ae60*/  IMAD.MOV R15, RZ, RZ, -R22 ;  /* 0x000000ffff0f7224 */ /* 0x000fe200078e0a16 */
[C---:B------:R-:W-:Y:S01]  /*ae70*/  ISETP.GT.U32.AND P2, PT, R2.reuse, R24, PT ;  /* 0x000000180200720c */ /* 0x040fe20003f44070 */
[C---:B------:R-:W-:Y:S01]  /*ae80*/  IMAD R18, R2.reuse, R21, R20 ;  /* 0x0000001502127224 */ /* 0x040fe200078e0214 */
[----:B------:R-:W-:Y:S01]  /*ae90*/  ISETP.GT.U32.AND P5, PT, R2, R3, PT ;  /* 0x000000030200720c */ /* 0x000fe20003fa4070 */
[----:B------:R-:W-:-:S04]  /*aea0*/  IMAD.HI.U32 R22, R0, R12, RZ ;  /* 0x0000000c00167227 */ /* 0x000fc800078e00ff */
[----:B------:R-:W-:Y:S02]  /*aeb0*/  IMAD R20, R2, R15, R14 ;  /* 0x0000000f02147224 */ /* 0x000fe400078e020e */
[----:B------:R-:W-:-:S04]  /*aec0*/  IMAD.HI.U32 R14, R0, R9, RZ ;  /* 0x00000009000e7227 */ /* 0x000fc800078e00ff */
[----:B------:R-:W-:Y:S02]  /*aed0*/  @!P1 IMAD.IADD R4, R4, 0x1, -R2 ;  /* 0x0000000104049824 */ /* 0x000fe400078e0a02 */
[----:B------:R-:W-:Y:S02]  /*aee0*/  IMAD.MOV R15, RZ, RZ, -R22 ;  /* 0x000000ffff0f7224 */ /* 0x000fe400078e0a16 */
[----:B------:R-:W-:Y:S01]  /*aef0*/  IMAD.MOV R14, RZ, RZ, -R14 ;  /* 0x000000ffff0e7224 */ /* 0x000fe200078e0a0e */
[----:B------:R0:W-:Y:S01]  /*af00*/  STL [R1+0x24], R4 ;  /* 0x0000240401007387 */ /* 0x0001e20000100800 */
[----:B------:R-:W-:Y:S01]  /*af10*/  ISETP.GT.U32.AND P6, PT, R2, R26, PT ;  /* 0x0000001a0200720c */ /* 0x000fe20003fc4070 */
[--C-:B------:R-:W-:Y:S02]  /*af20*/  @!P2 IMAD.IADD R24, R24, 0x1, -R2.reuse ;  /* 0x000000011818a824 */ /* 0x100fe400078e0a02 */
[----:B------:R-:W-:Y:S02]  /*af30*/  @!P5 IMAD.IADD R3, R3, 0x1, -R2 ;  /* 0x000000010303d824 */ /* 0x000fe400078e0a02 */
[----:B0-----:R-:W-:-:S02]  /*af40*/  IMAD R4, R2, R15, R12 ;  /* 0x0000000f02047224 */ /* 0x001fc400078e020c */
[C---:B------:R-:W-:Y:S01]  /*af50*/  IMAD R15, R2.reuse, R14, R9 ;  /* 0x0000000e020f7224 */ /* 0x040fe200078e0209 */
[----:B------:R-:W-:Y:S01]  /*af60*/  ISETP.GT.U32.AND P2, PT, R2, R20, PT ;  /* 0x000000140200720c */ /* 0x000fe20003f44070 */
[----:B------:R-:W-:Y:S04]  /*af70*/  STL [R1+0x20], R24 ;  /* 0x0000201801007387 */ /* 0x000fe80000100800 */
[----:B------:R-:W5:Y:S04]  /*af80*/  LDL R22, [R1+0x3b20] ;  /* 0x003b200001167983 */ /* 0x000f680000100800 */
[----:B------:R0:W-:Y:S01]  /*af90*/  STL [R1+0x1c], R3 ;  /* 0x00001c0301007387 */ /* 0x0001e20000100800 */
[----:B------:R-:W-:-:S03]  /*afa0*/  @!P6 IMAD.IADD R26, R26, 0x1, -R2 ;  /* 0x000000011a1ae824 */ /* 0x000fc600078e0a02 */
[----:B0-----:R-:W5:Y:S04]  /*afb0*/  LDL.LU R3, [R1+0x21c] ;  /* 0x00021c0001037983 */ /* 0x001f680000300800 */
[----:B------:R-:W5:Y:S01]  /*afc0*/  LDL.LU R24, [R1+0x220] ;  /* 0x0002200001187983 */ /* 0x000f620000300800 */
[----:B------:R-:W-:Y:S01]  /*afd0*/  @!P2 IMAD.IADD R20, R20, 0x1, -R2 ;  /* 0x000000011414a824 */ /* 0x000fe200078e0a02 */
[----:B--2---:R-:W-:Y:S02]  /*afe0*/  IABS R12, R23 ;  /* 0x00000017000c7213 */ /* 0x004fe40000000000 */
[----:B------:R-:W2:Y:S01]  /*aff0*/  LDL.LU R23, [R1+0x224] ;  /* 0x0002240001177983 */ /* 0x000ea20000300800 */
[----:B---3--:R-:W-:Y:S02]  /*b000*/  IABS R9, R8 ;  /* 0x0000000800097213 */ /* 0x008fe40000000000 */
[----:B----4-:R-:W-:-:S02]  /*b010*/  ISETP.GE.AND P6, PT, R27, RZ, PT ;  /* 0x000000ff1b00720c */ /* 0x010fc40003fc6270 */
[----:B-----5:R-:W-:Y:S01]  /*b020*/  ISETP.GE.AND P2, PT, R29, RZ, PT ;  /* 0x000000ff1d00720c */ /* 0x020fe20003f46270 */
[----:B------:R-:W-:-:S04]  /*b030*/  IMAD.MOV.U32 R8, RZ, RZ, R13 ;  /* 0x000000ffff087224 */ /* 0x000fc800078e000d */
[----:B------:R-:W-:-:S05]  /*b040*/  @!P0 IMAD.MOV R8, RZ, RZ, -R8 ;  /* 0x000000ffff088224 */ /* 0x000fca00078e0a08 */
[----:B------:R0:W-:Y:S04]  /*b050*/  STL [R1+0xb4], R8 ;  /* 0x0000b40801007387 */ /* 0x0001e80000100800 */
[----:B------:R-:W3:Y:S04]  /*b060*/  LDL R27, [R1+0x3b28] ;  /* 0x003b2800011b7983 */ /* 0x000ee80000100800 */
[----:B------:R-:W4:Y:S04]  /*b070*/  LDL R29, [R1+0x3b2c] ;  /* 0x003b2c00011d7983 */ /* 0x000f280000100800 */
[----:B0-----:R-:W5:Y:S01]  /*b080*/  LDL R8, [R1+0x3b24] ;  /* 0x003b240001087983 */ /* 0x001f620000100800 */
[----:B------:R-:W-:-:S02]  /*b090*/  ISETP.GT.U32.AND P1, PT, R2, R18, PT ;  /* 0x000000120200720c */ /* 0x000fc40003f24070 */
[C---:B------:R-:W-:Y:S02]  /*b0a0*/  ISETP.GT.U32.AND P5, PT, R2.reuse, R4, PT ;  /* 0x000000040200720c */ /* 0x040fe40003fa4070 */
[----:B------:R-:W-:-:S09]  /*b0b0*/  ISETP.GT.U32.AND P0, PT, R2, R26, PT ;  /* 0x0000001a0200720c */ /* 0x000fd20003f04070 */
[--C-:B------:R-:W-:Y:S01]  /*b0c0*/  @!P1 IMAD.IADD R18, R18, 0x1, -R2.reuse ;  /* 0x0000000112129824 */ /* 0x100fe200078e0a02 */
[----:B------:R-:W-:Y:S01]  /*b0d0*/  ISETP.GT.U32.AND P1, PT, R2, R15, PT ;  /* 0x0000000f0200720c */ /* 0x000fe20003f24070 */
[----:B------:R-:W-:Y:S02]  /*b0e0*/  @!P5 IMAD.IADD R4, R4, 0x1, -R2 ;  /* 0x000000010404d824 */ /* 0x000fe400078e0a02 */
[----:B------:R-:W-:Y:S01]  /*b0f0*/  @!P3 IMAD.MOV R11, RZ, RZ, -R11 ;  /* 0x000000ffff0bb224 */ /* 0x000fe200078e0a0b */
[C---:B------:R-:W-:Y:S01]  /*b100*/  ISETP.GT.U32.AND P5, PT, R2.reuse, R18, PT ;  /* 0x000000120200720c */ /* 0x040fe20003fa4070 */
[----:B------:R-:W-:Y:S01]  /*b110*/  @!P4 IMAD.MOV R10, RZ, RZ, -R10 ;  /* 0x000000ffff0ac224 */ /* 0x000fe200078e0a0a */
[----:B------:R-:W-:Y:S01]  /*b120*/  ISETP.GT.U32.AND P3, PT, R2, R4, PT ;  /* 0x000000040200720c */ /* 0x000fe20003f64070 */
[----:B------:R-:W-:-:S06]  /*b130*/  @!P0 IMAD.IADD R26, R26, 0x1, -R2 ;  /* 0x000000011a1a8824 */ /* 0x000fcc00078e0a02 */
[----:B------:R-:W-:Y:S01]  /*b140*/  @!P1 IMAD.IADD R15, R15, 0x1, -R2 ;  /* 0x000000010f0f9824 */ /* 0x000fe200078e0a02 */
[C---:B------:R-:W-:Y:S01]  /*b150*/  ISETP.GT.U32.AND P1, PT, R2.reuse, R20, PT ;  /* 0x000000140200720c */ /* 0x040fe20003f24070 */
[----:B------:R0:W-:Y:S03]  /*b160*/  STL [R1+0xb0], R10 ;  /* 0x0000b00a01007387 */ /* 0x0001e60000100800 */
[----:B------:R-:W-:Y:S01]  /*b170*/  ISETP.GT.U32.AND P4, PT, R2, R15, PT ;  /* 0x0000000f0200720c */ /* 0x000fe20003f84070 */
[----:B------:R-:W-:Y:S01]  /*b180*/  STL [R1+0xac], R11 ;  /* 0x0000ac0b01007387 */ /* 0x000fe20000100800 */
[----:B------:R-:W-:-:S03]  /*b190*/  IMAD.HI.U32 R13, R0, R9, RZ ;  /* 0x00000009000d7227 */ /* 0x000fc600078e00ff */
[----:B------:R1:W-:Y:S01]  /*b1a0*/  STL [R1+0x18], R26 ;  /* 0x0000181a01007387 */ /* 0x0003e20000100800 */
[--C-:B------:R-:W-:Y:S01]  /*b1b0*/  @!P5 IMAD.IADD R18, R18, 0x1, -R2.reuse ;  /* 0x000000011212d824 */ /* 0x100fe200078e0a02 */
[----:B0-----:R-:W-:Y:S01]  /*b1c0*/  IABS R10, R22 ;  /* 0x00000016000a7213 */ /* 0x001fe20000000000 */
[----:B------:R-:W-:Y:S01]  /*b1d0*/  IMAD.HI.U32 R14, R0, R12, RZ ;  /* 0x0000000c000e7227 */ /* 0x000fe200078e00ff */
[----:B-1----:R-:W2:Y:S03]  /*b1e0*/  LDL R26, [R1+0x3b30] ;  /* 0x003b3000011a7983 */ /* 0x002ea60000100800 */
[----:B------:R-:W-:Y:S02]  /*b1f0*/  IMAD.MOV R13, RZ, RZ, -R13 ;  /* 0x000000ffff0d7224 */ /* 0x000fe400078e0a0d */
[--C-:B------:R-:W-:Y:S02]  /*b200*/  @!P3 IMAD.IADD R4, R4, 0x1, -R2.reuse ;  /* 0x000000010404b824 */ /* 0x100fe400078e0a02 */
[----:B------:R-:W-:Y:S01]  /*b210*/  @!P1 IMAD.IADD R20, R20, 0x1, -R2 ;  /* 0x0000000114149824 */ /* 0x000fe200078e0a02 */
[----:B------:R0:W-:Y:S01]  /*b220*/  STL [R1+0x14], R18 ;  /* 0x0000141201007387 */ /* 0x0001e20000100800 */
[----:B------:R-:W-:Y:S01]  /*b230*/  IMAD.MOV R14, RZ, RZ, -R14 ;  /* 0x000000ffff0e7224 */ /* 0x000fe200078e0a0e */
[----:B------:R-:W-:Y:S01]  /*b240*/  ISETP.GE.AND P5, PT, R3, RZ, PT ;  /* 0x000000ff0300720c */ /* 0x000fe20003fa6270 */
[----:B------:R-:W-:-:S02]  /*b250*/  @!P4 IMAD.IADD R15, R15, 0x1, -R2 ;  /* 0x000000010f0fc824 */ /* 0x000fc400078e0a02 */
[C---:B------:R-:W-:Y:S02]  /*b260*/  IMAD R3, R2.reuse, R13, R9 ;  /* 0x0000000d02037224 */ /* 0x040fe400078e0209 */
[----:B------:R-:W-:Y:S01]  /*b270*/  IMAD.MOV.U32 R9, RZ, RZ, R10 ;  /* 0x000000ffff097224 */ /* 0x000fe200078e000a */
[----:B0-----:R-:W2:Y:S01]  /*b280*/  LDL.LU R18, [R1+0x3cb0] ;  /* 0x003cb00001127983 */ /* 0x001ea20000300800 */
[----:B------:R-:W-:-:S03]  /*b290*/  IMAD R21, R2, R14, R12 ;  /* 0x0000000e02157224 */ /* 0x000fc600078e020c */
[----:B------:R0:W-:Y:S04]  /*b2a0*/  STL [R1+0xc], R4 ;  /* 0x00000c0401007387 */ /* 0x0001e80000100800 */
[----:B------:R1:W-:Y:S04]  /*b2b0*/  STL [R1+0x10], R20 ;  /* 0x0000101401007387 */ /* 0x0003e80000100800 */
[----:B0-----:R-:W2:Y:S01]  /*b2c0*/  LDL R4, [R1+0x3b34] ;  /* 0x003b340001047983 */ /* 0x001ea20000100800 */
[----:B---3--:R-:W-:Y:S02]  /*b2d0*/  IABS R12, R27 ;  /* 0x0000001b000c7213 */ /* 0x008fe40000000000 */
[----:B-----5:R-:W-:-:S02]  /*b2e0*/  IABS R10, R8 ;  /* 0x00000008000a7213 */ /* 0x020fc40000000000 */
[----:B------:R-:W3:Y:S04]  /*b2f0*/  LDL R8, [R1+0x3b38] ;  /* 0x003b380001087983 */ /* 0x000ee80000100800 */
[----:B------:R0:W-:Y:S04]  /*b300*/  STL [R1+0x8], R15 ;  /* 0x0000080f01007387 */ /* 0x0001e80000100800 */
[----:B------:R-:W5:Y:S01]  /*b310*/  LDL R27, [R1+0x3b3c] ;  /* 0x003b3c00011b7983 */ /* 0x000f620000100800 */
[----:B----4-:R-:W-:-:S03]  /*b320*/  IABS R14, R29 ;  /* 0x0000001d000e7213 */ /* 0x010fc60000000000 */
[----:B------:R-:W4:Y:S01]  /*b330*/  LDL R29, [R1+0x3b40] ;  /* 0x003b4000011d7983 */ /* 0x000f220000100800 */
[C---:B------:R-:W-:Y:S02]  /*b340*/  ISETP.GT.U32.AND P0, PT, R2.reuse, R21, PT ;  /* 0x000000150200720c */ /* 0x040fe40003f04070 */
[----:B------:R-:W-:Y:S01]  /*b350*/  ISETP.GT.U32.AND P3, PT, R2, R3, PT ;  /* 0x000000030200720c */ /* 0x000fe20003f64070 */
[----:B------:R-:W-:-:S04]  /*b360*/  IMAD.HI.U32 R11, R0, R9, RZ ;  /* 0x00000009000b7227 */ /* 0x000fc800078e00ff */
[----:B------:R-:W-:Y:S02]  /*b370*/  IMAD.MOV R13, RZ, RZ, -R11 ;  /* 0x000000ffff0d7224 */ /* 0x000fe400078e0a0b */
[----:B------:R-:W-:-:S04]  /*b380*/  IMAD.MOV.U32 R11, RZ, RZ, R12 ;  /* 0x000000ffff0b7224 */ /* 0x000fc800078e000c */
[--C-:B------:R-:W-:Y:S02]  /*b390*/  @!P0 IMAD.IADD R21, R21, 0x1, -R2.reuse ;  /* 0x0000000115158824 */ /* 0x100fe400078e0a02 */
[----:B------:R-:W-:Y:S02]  /*b3a0*/  @!P3 IMAD.IADD R3, R3, 0x1, -R2 ;  /* 0x000000010303b824 */ /* 0x000fe400078e0a02 */
[----:B------:R-:W-:Y:S01]  /*b3b0*/  IMAD.MOV.U32 R12, RZ, RZ, R14 ;  /* 0x000000ffff0c7224 */ /* 0x000fe200078e000e */
[----:B------:R-:W-:Y:S01]  /*b3c0*/  ISETP.GT.U32.AND P0, PT, R2, R21, PT ;  /* 0x000000150200720c */ /* 0x000fe20003f04070 */
[----:B------:R-:W-:Y:S01]  /*b3d0*/  IMAD.HI.U32 R14, R0, R11, RZ ;  /* 0x0000000b000e7227 */ /* 0x000fe200078e00ff */
[----:B------:R-:W-:-:S03]  /*b3e0*/  ISETP.GT.U32.AND P3, PT, R2, R3, PT ;  /* 0x000000030200720c */ /* 0x000fc60003f64070 */
[----:B------:R-:W-:Y:S02]  /*b3f0*/  IMAD R9, R2, R13, R9 ;  /* 0x0000000d02097224 */ /* 0x000fe400078e0209 */
[----:B------:R-:W-:Y:S02]  /*b400*/  IMAD.MOV R14, RZ, RZ, -R14 ;  /* 0x000000ffff0e7224 */ /* 0x000fe400078e0a0e */
[----:B-1----:R-:W-:Y:S01]  /*b410*/  IMAD.HI.U32 R20, R0, R12, RZ ;  /* 0x0000000c00147227 */ /* 0x002fe200078e00ff */
[----:B--2---:R-:W-:-:S03]  /*b420*/  IABS R13, R26 ;  /* 0x0000001a000d7213 */ /* 0x004fc60000000000 */
[----:B------:R-:W-:Y:S02]  /*b430*/  IMAD R11, R2, R14, R11 ;  /* 0x0000000e020b7224 */ /* 0x000fe400078e020b */
[----:B------:R-:W-:Y:S02]  /*b440*/  IMAD.MOV R14, RZ, RZ, -R20 ;  /* 0x000000ffff0e7224 */ /* 0x000fe400078e0a14 */
[----:B------:R-:W-:-:S04]  /*b450*/  IMAD.HI.U32 R20, R0, R13, RZ ;  /* 0x0000000d00147227 */ /* 0x000fc800078e00ff */
[--C-:B------:R-:W-:Y:S02]  /*b460*/  @!P0 IMAD.IADD R21, R21, 0x1, -R2.reuse ;  /* 0x0000000115158824 */ /* 0x100fe400078e0a02 */
[----:B------:R-:W-:Y:S02]  /*b470*/  @!P3 IMAD.IADD R3, R3, 0x1, -R2 ;  /* 0x000000010303b824 */ /* 0x000fe400078e0a02 */
[----:B------:R-:W-:Y:S01]  /*b480*/  IMAD.MOV R20, RZ, RZ, -R20 ;  /* 0x000000ffff147224 */ /* 0x000fe200078e0a14 */
[----:B------:R1:W-:Y:S01]  /*b490*/  STL [R1+0x4], R21 ;  /* 0x0000041501007387 */ /* 0x0003e20000100800 */
[----:B0-----:R-:W-:-:S03]  /*b4a0*/  IMAD.HI.U32 R15, R0, R10, RZ ;  /* 0x0000000a000f7227 */ /* 0x001fc600078e00ff */
[----:B------:R0:W-:Y:S01]  /*b4b0*/  STL [R1], R3 ;  /* 0x0000000301007387 */ /* 0x0001e20000100800 */
[C---:B------:R-:W-:Y:S02]  /*b4c0*/  IMAD R13, R2.reuse, R20, R13 ;  /* 0x00000014020d7224 */ /* 0x040fe400078e020d */
[----:B------:R-:W-:Y:S02]  /*b4d0*/  IMAD R12, R2, R14, R12 ;  /* 0x0000000e020c7224 */ /* 0x000fe400078e020c */
[----:B------:R-:W-:Y:S01]  /*b4e0*/  IMAD.MOV R15, RZ, RZ, -R15 ;  /* 0x000000ffff0f7224 */ /* 0x000fe200078e0a0f */
[----:B-1----:R-:W-:-:S03]  /*b4f0*/  IABS R21, R4 ;  /* 0x0000000400157213 */ /* 0x002fc60000000000 */
[----:B------:R-:W-:Y:S02]  /*b500*/  IMAD R10, R2, R15, R10 ;  /* 0x0000000f020a7224 */ /* 0x000fe400078e020a */
[----:B------:R-:W-:Y:S01]  /*b510*/  IMAD.MOV.U32 R14, RZ, RZ, R21 ;  /* 0x000000ffff0e7224 */ /* 0x000fe200078e0015 */
[----:B-----5:R-:W-:Y:S02]  /*b520*/  IABS R20, R27 ;  /* 0x0000001b00147213 */ /* 0x020fe40000000000 */
[----:B------:R-:W2:Y:S01]  /*b530*/  LDL R27, [R1+0x3b44] ;  /* 0x003b4400011b7983 */ /* 0x000ea20000100800 */
[----:B----4-:R-:W-:-:S03]  /*b540*/  IABS R21, R29 ;  /* 0x0000001d00157213 */ /* 0x010fc60000000000 */
[----:B------:R-:W4:Y:S01]  /*b550*/  LDL.LU R29, [R1+0x228] ;  /* 0x00022800011d7983 */ /* 0x000f220000300800 */
[----:B---3--:R-:W-:-:S03]  /*b560*/  IABS R15, R8 ;  /* 0x00000008000f7213 */ /* 0x008fc60000000000 */
[----:B------:R-:W3:Y:S04]  /*b570*/  LDL R4, [R1+0x3b48] ;  /* 0x003b480001047983 */ /* 0x000ee80000100800 */
[----:B------:R-:W5:Y:S01]  /*b580*/  LDL.LU R8, [R1+0x22c] ;  /* 0x00022c0001087983 */ /* 0x000f620000300800 */
[C---:B------:R-:W-:Y:S02]  /*b590*/  ISETP.GT.U32.AND P3, PT, R2.reuse, R10, PT ;  /* 0x0000000a0200720c */ /* 0x040fe40003f64070 */
[----:B------:R-:W-:Y:S01]  /*b5a0*/  ISETP.GT.U32.AND P0, PT, R2, R9, PT ;  /* 0x000000090200720c */ /* 0x000fe20003f04070 */
[----:B0-----:R-:W-:-:S10]  /*b5b0*/  IMAD.MOV.U32 R3, RZ, RZ, R18 ;  /* 0x000000ffff037224 */ /* 0x001fd400078e0012 */
[--C-:B------:R-:W-:Y:S01]  /*b5c0*/  @!P3 IMAD.IADD R10, R10, 0x1, -R2.reuse ;  /* 0x000000010a0ab824 */ /* 0x100fe200078e0a02 */
[----:B------:R-:W-:Y:S01]  /*b5d0*/  ISETP.GT.U32.AND P3, PT, R2, R12, PT ;  /* 0x0000000c0200720c */ /* 0x000fe20003f64070 */
[--C-:B------:R-:W-:Y:S02]  /*b5e0*/  @!P0 IMAD.IADD R9, R9, 0x1, -R2.reuse ;  /* 0x0000000109098824 */ /* 0x100fe400078e0a02 */
[----:B------:R-:W-:Y:S02]  /*b5f0*/  @!P6 IMAD.MOV R3, RZ, RZ, -R3 ;  /* 0x000000ffff03e224 */ /* 0x000fe400078e0a03 */
[----:B------:R-:W-:Y:S01]  /*b600*/  IMAD.HI.U32 R22, R0, R14, RZ ;  /* 0x0000000e00167227 */ /* 0x000fe200078e00ff */
[----:B------:R-:W-:Y:S02]  /*b610*/  ISETP.GT.U32.AND P6, PT, R2, R10, PT ;  /* 0x0000000a0200720c */ /* 0x000fe40003fc4070 */
[----:B------:R0:W-:Y:S05]  /*b620*/  STL [R1+0xa8], R3 ;  /* 0x0000a80301007387 */ /* 0x0001ea0000100800 */
[----:B------:R-:W-:Y:S01]  /*b630*/  @!P3 IMAD.IADD R12, R12, 0x1, -R2 ;  /* 0x000000010c0cb824 */ /* 0x000fe200078e0a02 */
[----:B------:R-:W-:Y:S01]  /*b640*/  ISETP.GT.U32.AND P3, PT, R2, R9, PT ;  /* 0x000000090200720c */ /* 0x000fe20003f64070 */
[----:B------:R-:W-:-:S02]  /*b650*/  IMAD.MOV R22, RZ, RZ, -R22 ;  /* 0x000000ffff167224 */ /* 0x000fc400078e0a16 */
[----:B0-----:R-:W-:Y:S01]  /*b660*/  IMAD.MOV.U32 R3, RZ, RZ, R16 ;  /* 0x000000ffff037224 */ /* 0x001fe200078e0010 */
[----:B------:R-:W-:Y:S01]  /*b670*/  ISETP.GE.AND P1, PT, R24, RZ, PT ;  /* 0x000000ff1800720c */ /* 0x000fe20003f26270 */
[----:B------:R-:W-:-:S04]  /*b680*/  IMAD.HI.U32 R24, R0, R20, RZ ;  /* 0x0000001400187227 */ /* 0x000fc800078e00ff */
[C---:B------:R-:W-:Y:S02]  /*b690*/  IMAD R14, R2.reuse, R22, R14 ;  /* 0x00000016020e7224 */ /* 0x040fe400078e020e */
[----:B------:R-:W-:Y:S01]  /*b6a0*/  @!P5 IMAD.MOV R3, RZ, RZ, -R3 ;  /* 0x000000ffff03d224 */ /* 0x000fe200078e0a03 */
[C---:B------:R-:W-:Y:S01]  /*b6b0*/  ISETP.GT.U32.AND P5, PT, R2.reuse, R12, PT ;  /* 0x0000000c0200720c */ /* 0x040fe20003fa4070 */
[----:B------:R-:W-:Y:S02]  /*b6c0*/  @!P2 IMAD.MOV R17, RZ, RZ, -R17 ;  /* 0x000000ffff11a224 */ /* 0x000fe400078e0a11 */
[----:B------:R-:W-:Y:S02]  /*b6d0*/  IMAD.MOV R18, RZ, RZ, -R24 ;  /* 0x000000ffff127224 */ /* 0x000fe400078e0a18 */
[----:B------:R-:W-:Y:S01]  /*b6e0*/  @!P3 IMAD.IADD R9, R9, 0x1, -R2 ;  /* 0x000000010909b824 */ /* 0x000fe200078e0a02 */
[C---:B------:R-:W-:Y:S01]  /*b6f0*/  ISETP.GT.U32.AND P3, PT, R2.reuse, R14, PT ;  /* 0x0000000e0200720c */ /* 0x040fe20003f64070 */
[----:B------:R-:W-:Y:S01]  /*b700*/  STL [R1+0xa4], R17 ;  /* 0x0000a41101007387 */ /* 0x000fe20000100800 */
[----:B------:R-:W-:-:S02]  /*b710*/  IMAD R16, R2, R18, R20 ;  /* 0x0000001202107224 */ /* 0x000fc400078e0214 */
[--C-:B------:R-:W-:Y:S01]  /*b720*/  @!P6 IMAD.IADD R10, R10, 0x1, -R2.reuse ;  /* 0x000000010a0ae824 */ /* 0x100fe200078e0a02 */
[----:B------:R0:W-:Y:S02]  /*b730*/  STL [R1+0xa0], R3 ;  /* 0x0000a00301007387 */ /* 0x0001e40000100800 */
[--C-:B------:R-:W-:Y:S02]  /*b740*/  @!P5 IMAD.IADD R12, R12, 0x1, -R2.reuse ;  /* 0x000000010c0cd824 */ /* 0x100fe400078e0a02 */
[----:B------:R-:W3:Y:S04]  /*b750*/  LDL R26, [R1+0x3b50] ;  /* 0x003b5000011a7983 */ /* 0x000ee80000100800 */
[----:B------:R-:W-:Y:S01]  /*b760*/  @!P3 IMAD.IADD R14, R14, 0x1, -R2 ;  /* 0x000000010e0eb824 */ /* 0x000fe200078e0a02 */
[----:B--2---:R-:W-:-:S02]  /*b770*/  IABS R18, R27 ;  /* 0x0000001b00127213 */ /* 0x004fc40000000000 */
[----:B------:R-:W2:Y:S01]  /*b780*/  LDL R27, [R1+0x3b4c] ;  /* 0x003b4c00011b7983 */ /* 0x000ea20000100800 */
[----:B----4-:R-:W-:-:S03]  /*b790*/  ISETP.GE.AND P5, PT, R29, RZ, PT ;  /* 0x000000ff1d00720c */ /* 0x010fc60003fa6270 */
[----:B------:R1:W-:Y:S04]  /*b7a0*/  STL [R1+0x3c94], R9 ;  /* 0x003c940901007387 */ /* 0x0003e80000100800 */
[----:B------:R-:W-:Y:S04]  /*b7b0*/  STL [R1+0x3c98], R10 ;  /* 0x003c980a01007387 */ /* 0x000fe80000100800 */
[----:B------:R-:W4:Y:S01]  /*b7c0*/  LDL.LU R29, [R1+0x230] ;  /* 0x00023000011d7983 */ /* 0x000f220000300800 */
[----:B-----5:R-:W-:-:S03]  /*b7d0*/  ISETP.GE.AND P3, PT, R8, RZ, PT ;  /* 0x000000ff0800720c */ /* 0x020fc60003f66270 */
[----:B------:R-:W5:Y:S01]  /*b7e0*/  LDL.LU R8, [R1+0x234] ;  /* 0x0002340001087983 */ /* 0x000f620000300800 */
[----:B------:R-:W-:Y:S02]  /*b7f0*/  ISETP.GT.U32.AND P0, PT, R2, R11, PT ;  /* 0x0000000b0200720c */ /* 0x000fe40003f04070 */
[----:B------:R-:W-:Y:S01]  /*b800*/  ISETP.GE.AND P4, PT, R23, RZ, PT ;  /* 0x000000ff1700720c */ /* 0x000fe20003f86270 */
[----:B------:R-:W-:Y:S01]  /*b810*/  IMAD.HI.U32 R22, R0, R21, RZ ;  /* 0x0000001500167227 */ /* 0x000fe200078e00ff */
[----:B0-----:R-:W5:Y:S09]  /*b820*/  LDL R3, [R1+0x3b54] ;  /* 0x003b540001037983 */ /* 0x001f720000100800 */
[----:B------:R-:W-:Y:S01]  /*b830*/  @!P0 IMAD.IADD R11, R11, 0x1, -R2 ;  /* 0x000000010b0b8824 */ /* 0x000fe200078e0a02 */
[----:B------:R-:W-:Y:S01]  /*b840*/  ISETP.GT.U32.AND P0, PT, R2, R13, PT ;  /* 0x0000000d0200720c */ /* 0x000fe20003f04070 */
[----:B------:R-:W-:-:S04]  /*b850*/  IMAD.HI.U32 R23, R0, R15, RZ ;  /* 0x0000000f00177227 */ /* 0x000fc800078e00ff */
[----:B------:R-:W-:-:S08]  /*b860*/  IMAD.MOV R23, RZ, RZ, -R23 ;  /* 0x000000ffff177224 */ /* 0x000fd000078e0a17 */
[----:B------:R-:W-:Y:S01]  /*b870*/  @!P0 IMAD.IADD R13, R13, 0x1, -R2 ;  /* 0x000000010d0d8824 */ /* 0x000fe200078e0a02 */
[----:B------:R-:W-:-:S04]  /*b880*/  ISETP.GT.U32.AND P0, PT, R2, R11, PT ;  /* 0x0000000b0200720c */ /* 0x000fc80003f04070 */
[C---:B------:R-:W-:Y:S01]  /*b890*/  ISETP.GT.U32.AND P2, PT, R2.reuse, R13, PT ;  /* 0x0000000d0200720c */ /* 0x040fe20003f44070 */
[----:B------:R-:W-:Y:S02]  /*b8a0*/  IMAD R15, R2, R23, R15 ;  /* 0x00000017020f7224 */ /* 0x000fe400078e020f */
[----:B------:R-:W-:-:S03]  /*b8b0*/  IMAD.MOV R17, RZ, RZ, -R22 ;  /* 0x000000ffff117224 */ /* 0x000fc600078e0a16 */
[C---:B------:R-:W-:Y:S01]  /*b8c0*/  ISETP.GT.U32.AND P6, PT, R2.reuse, R15, PT ;  /* 0x0000000f0200720c */ /* 0x040fe20003fc4070 */
[C---:B------:R-:W-:Y:S02]  /*b8d0*/  IMAD R17, R2.reuse, R17, R21 ;  /* 0x0000001102117224 */ /* 0x040fe400078e0215 */
[----:B------:R-:W-:Y:S01]  /*b8e0*/  @!P0 IMAD.IADD R11, R11, 0x1, -R2 ;  /* 0x000000010b0b8824 */ /* 0x000fe200078e0a02 */
[----:B------:R-:W-:-:S03]  /*b8f0*/  ISETP.GT.U32.AND P0, PT, R2, R16, PT ;  /* 0x000000100200720c */ /* 0x000fc60003f04070 */
[----:B------:R-:W-:Y:S01]  /*b900*/  @!P2 IMAD.IADD R13, R13, 0x1, -R2 ;  /* 0x000000010d0da824 */ /* 0x000fe200078e0a02 */
[----:B------:R-:W-:Y:S01]  /*b910*/  ISETP.GT.U32.AND P2, PT, R2, R17, PT ;  /* 0x000000110200720c */ /* 0x000fe20003f44070 */
[----:B------:R-:W-:Y:S01]  /*b920*/  IMAD.HI.U32 R20, R0, R18, RZ ;  /* 0x0000001200147227 */ /* 0x000fe200078e00ff */
[----:B---3--:R-:W-:-:S03]  /*b930*/  IABS R21, R4 ;  /* 0x0000000400157213 */ /* 0x008fc60000000000 */
[--C-:B------:R-:W-:Y:S02]  /*b940*/  @!P6 IMAD.IADD R15, R15, 0x1, -R2.reuse ;  /* 0x000000010f0fe824 */ /* 0x100fe400078e0a02 */
[----:B------:R-:W-:Y:S02]  /*b950*/  IMAD.MOV.U32 R4, RZ, RZ, R19 ;  /* 0x000000ffff047224 */ /* 0x000fe400078e0013 */
[----:B------:R-:W-:Y:S01]  /*b960*/  @!P0 IMAD.IADD R16, R16, 0x1, -R2 ;  /* 0x0000000110108824 */ /* 0x000fe200078e0a02 */
[----:B------:R-:W-:-:S03]  /*b970*/  ISETP.GT.U32.AND P0, PT, R2, R15, PT ;  /* 0x0000000f0200720c */ /* 0x000fc60003f04070 */
[----:B------:R-:W-:Y:S02]  /*b980*/  @!P2 IMAD.IADD R17, R17, 0x1, -R2 ;  /* 0x000000011111a824 */ /* 0x000fe400078e0a02 */
[----:B------:R-:W-:Y:S02]  /*b990*/  IMAD.MOV R20, RZ, RZ, -R20 ;  /* 0x000000ffff147224 */ /* 0x000fe400078e0a14 */
[----:B------:R-:W-:Y:S01]  /*b9a0*/  @!P1 IMAD.MOV R4, RZ, RZ, -R4 ;  /* 0x000000ffff049224 */ /* 0x000fe200078e0a04 */
[C---:B------:R-:W-:Y:S01]  /*b9b0*/  ISETP.GT.U32.AND P1, PT, R2.reuse, R17, PT ;  /* 0x000000110200720c */ /* 0x040fe20003f24070 */
[----:B------:R-:W-:-:S03]  /*b9c0*/  IMAD R18, R2, R20, R18 ;  /* 0x0000001402127224 */ /* 0x000fc600078e0212 */
[----:B------:R0:W-:Y:S01]  /*b9d0*/  STL [R1+0x98], R4 ;  /* 0x0000980401007387 */ /* 0x0001e20000100800 */
[--C-:B------:R-:W-:Y:S02]  /*b9e0*/  @!P0 IMAD.IADD R15, R15, 0x1, -R2.reuse ;  /* 0x000000010f0f8824 */ /* 0x100fe400078e0a02 */
[----:B------:R-:W-:Y:S01]  /*b9f0*/  IMAD.HI.U32 R19, R0, R21, RZ ;  /* 0x0000001500137227 */ /* 0x000fe200078e00ff */
[----:B------:R-:W-:Y:S01]  /*ba00*/  IABS R22, R26 ;  /* 0x0000001a00167213 */ /* 0x000fe20000000000 */
[----:B-1----:R-:W3:Y:S04]  /*ba10*/  LDL R9, [R1+0x3b68] ;  /* 0x003b680001097983 */ /* 0x002ee80000100800 */
[----:B0-----:R-:W3:Y:S01]  /*ba20*/  LDL R4, [R1+0x3b58] ;  /* 0x003b580001047983 */ /* 0x001ee20000100800 */
[----:B------:R-:W-:Y:S01]  /*ba30*/  @!P1 IMAD.IADD R17, R17, 0x1, -R2 ;  /* 0x0000000111119824 */ /* 0x000fe200078e0a02 */
[----:B--2---:R-:W-:-:S02]  /*ba40*/  IABS R20, R27 ;  /* 0x0000001b00147213 */ /* 0x004fc40000000000 */
[----:B------:R-:W2:Y:S01]  /*ba50*/  LDL R27, [R1+0x3b5c] ;  /* 0x003b5c00011b7983 */ /* 0x000ea20000100800 */
[----:B----4-:R-:W-:-:S03]  /*ba60*/  ISETP.GE.AND P0, PT, R29, RZ, PT ;  /* 0x000000ff1d00720c */ /* 0x010fc60003f06270 */
[----:B------:R-:W4:Y:S01]  /*ba70*/  LDL R29, [R1+0x3b60] ;  /* 0x003b6000011d7983 */ /* 0x000f220000100800 */
[----:B-----5:R-:W-:-:S03]  /*ba80*/  ISETP.GE.AND P1, PT, R8, RZ, PT ;  /* 0x000000ff0800720c */ /* 0x020fc60003f26270 */
[----:B------:R-:W5:Y:S01]  /*ba90*/  LDL R8, [R1+0x3b64] ;  /* 0x003b640001087983 */ /* 0x000f620000100800 */
[----:B------:R-:W-:-:S04]  /*baa0*/  IMAD.MOV R19, RZ, RZ, -R19 ;  /* 0x000000ffff137224 */ /* 0x000fc800078e0a13 */
[----:B------:R-:W-:Y:S02]  /*bab0*/  IMAD R19, R2, R19, R21 ;  /* 0x0000001302137224 */ /* 0x000fe400078e0215 */
[----:B------:R-:W-:Y:S02]  /*bac0*/  IMAD.MOV.U32 R21, RZ, RZ, R22 ;  /* 0x000000ffff157224 */ /* 0x000fe400078e0016 */
[C---:B------:R-:W-:Y:S01]  /*bad0*/  IMAD.HI.U32 R24, R0.reuse, R20, RZ ;  /* 0x0000001400187227 */ /* 0x040fe200078e00ff */
[----:B------:R-:W-:Y:S02]  /*bae0*/  IABS R22, R3 ;  /* 0x0000000300167213 */ /* 0x000fe40000000000 */
[----:B------:R-:W5:Y:S01]  /*baf0*/  LDL R3, [R1+0x3b6c] ;  /* 0x003b6c0001037983 */ /* 0x000f620000100800 */
[----:B------:R-:W-:-:S04]  /*bb00*/  IMAD.HI.U32 R23, R0, R21, RZ ;  /* 0x0000001500177227 */ /* 0x000fc800078e00ff */
[----:B------:R-:W-:Y:S02]  /*bb10*/  IMAD.MOV R24, RZ, RZ, -R24 ;  /* 0x000000ffff187224 */ /* 0x000fe400078e0a18 */
[----:B------:R-:W-:Y:S02]  /*bb20*/  IMAD.MOV R23, RZ, RZ, -R23 ;  /* 0x000000ffff177224 */ /* 0x000fe400078e0a17 */
[----:B------:R-:W-:Y:S02]  /*bb30*/  IMAD R20, R2, R24, R20 ;  /* 0x0000001802147224 */ /* 0x000fe400078e0214 */
[----:B------:R-:W-:-:S04]  /*bb40*/  IMAD.HI.U32 R24, R0, R22, RZ ;  /* 0x0000001600187227 */ /* 0x000fc800078e00ff */
[----:B------:R-:W-:Y:S01]  /*bb50*/  IMAD R21, R2, R23, R21 ;  /* 0x0000001702157224 */ /* 0x000fe200078e0215 */
[----:B---3--:R-:W-:Y:S02]  /*bb60*/  IABS R23, R4 ;  /* 0x0000000400177213 */ /* 0x008fe40000000000 */
[----:B------:R-:W3:Y:S01]  /*bb70*/  LDL R4, [R1+0x3b70] ;  /* 0x003b700001047983 */ /* 0x000ee20000100800 */
[----:B--2---:R-:W-:Y:S01]  /*bb80*/  IABS R26, R27 ;  /* 0x0000001b001a7213 */ /* 0x004fe20000000000 */
[----:B------:R-:W-:-:S04]  /*bb90*/  IMAD.MOV R27, RZ, RZ, -R24 ;  /* 0x000000ffff1b7224 */ /* 0x000fc800078e0a18 */
[----:B------:R-:W-:Y:S01]  /*bba0*/  IMAD.MOV.U32 R24, RZ, RZ, R26 ;  /* 0x000000ffff187224 */ /* 0x000fe200078e001a */
[----:B----4-:R-:W-:Y:S01]  /*bbb0*/  IABS R26, R29 ;  /* 0x0000001d001a7213 */ /* 0x010fe20000000000 */
[----:B------:R-:W-:Y:S01]  /*bbc0*/  IMAD.HI.U32 R29, R0, R23, RZ ;  /* 0x00000017001d7227 */ /* 0x000fe200078e00ff */
[----:B-----5:R-:W-:-:S03]  /*bbd0*/  IABS R10, R8 ;  /* 0x00000008000a7213 */ /* 0x020fc60000000000 */
[----:B------:R-:W-:-:S04]  /*bbe0*/  IMAD.MOV R8, RZ, RZ, -R29 ;  /* 0x000000ffff087224 */ /* 0x000fc800078e0a1d */
[----:B------:R-:W-:Y:S02]  /*bbf0*/  IMAD R23, R2, R8, R23 ;  /* 0x0000000802177224 */ /* 0x000fe400078e0217 */
[----:B------:R-:W-:-:S04]  /*bc00*/  IMAD.MOV.U32 R8, RZ, RZ, R25 ;  /* 0x000000ffff087224 */ /* 0x000fc800078e0019 */
[----:B------:R-:W-:-:S05]  /*bc10*/  @!P4 IMAD.MOV R8, RZ, RZ, -R8 ;  /* 0x000000ffff08c224 */ /* 0x000fca00078e0a08 */
[----:B------:R0:W-:Y:S04]  /*bc20*/  STL [R1+0x80], R8 ;  /* 0x0000800801007387 */ /* 0x0001e80000100800 */
[----:B0-----:R-:W2:Y:S01]  /*bc30*/  LDL.LU R8, [R1+0x238] ;  /* 0x0002380001087983 */ /* 0x001ea20000300800 */
[----:B------:R-:W-:-:S13]  /*bc40*/  ISETP.GT.U32.AND P6, PT, R2, R14, PT ;  /* 0x0000000e0200720c */ /* 0x000fda0003fc4070 */
[----:B------:R-:W-:Y:S01]  /*bc50*/  @!P6 IMAD.IADD R14, R14, 0x1, -R2 ;  /* 0x000000010e0ee824 */ /* 0x000fe200078e0a02 */
[----:B------:R-:W-:-:S13]  /*bc60*/  ISETP.GT.U32.AND P6, PT, R2, R18, PT ;  /* 0x000000120200720c */ /* 0x000fda0003fc4070 */
[----:B------:R-:W-:-:S05]  /*bc70*/  @!P6 IMAD.IADD R18, R18, 0x1, -R2 ;  /* 0x000000011212e824 */ /* 0x000fca00078e0a02 */
[C---:B------:R-:W-:Y:S01]  /*bc80*/  ISETP.GT.U32.AND P6, PT, R2.reuse, R18, PT ;  /* 0x000000120200720c */ /* 0x040fe20003fc4070 */
[----:B------:R-:W-:-:S12]  /*bc90*/  IMAD R22, R2, R27, R22 ;  /* 0x0000001b02167224 */ /* 0x000fd800078e0216 */
[----:B------:R-:W-:Y:S01]  /*bca0*/  @!P6 IMAD.IADD R18, R18, 0x1, -R2 ;  /* 0x000000011212e824 */ /* 0x000fe200078e0a02 */
[----:B------:R-:W-:Y:S01]  /*bcb0*/  ISETP.GT.U32.AND P6, PT, R2, R20, PT ;  /* 0x000000140200720c */ /* 0x000fe20003fc4070 */
[----:B------:R-:W-:-:S12]  /*bcc0*/  IMAD.HI.U32 R27, R0, R24, RZ ;  /* 0x00000018001b7227 */ /* 0x000fd800078e00ff */
[----:B------:R-:W-:Y:S01]  /*bcd0*/  @!P6 IMAD.IADD R20, R20, 0x1, -R2 ;  /* 0x000000011414e824 */ /* 0x000fe200078e0a02 */
[C---:B------:R-:W-:Y:S01]  /*bce0*/  ISETP.GT.U32.AND P6, PT, R2.reuse, R22, PT ;  /* 0x000000160200720c */ /* 0x040fe20003fc4070 */
[----:B------:R-:W-:Y:S02]  /*bcf0*/  IMAD.MOV R29, RZ, RZ, -R27 ;  /* 0x000000ffff1d7224 */ /* 0x000fe400078e0a1b */
[----:B------:R-:W-:Y:S02]  /*bd00*/  IMAD.MOV.U32 R27, RZ, RZ, R10 ;  /* 0x000000ffff1b7224 */ /* 0x000fe400078e000a */
[----:B------:R-:W-:Y:S02]  /*bd10*/  IMAD R24, R2, R29, R24 ;  /* 0x0000001d02187224 */ /* 0x000fe400078e0218 */
[----:B------:R-:W-:-:S06]  /*bd20*/  IMAD.HI.U32 R29, R0, R26, RZ ;  /* 0x0000001a001d7227 */ /* 0x000fcc00078e00ff */
[----:B------:R-:W-:-:S05]  /*bd30*/  @!P6 IMAD.IADD R22, R22, 0x1, -R2 ;  /* 0x000000011616e824 */ /* 0x000fca00078e0a02 */
[----:B------:R-:W-:Y:S01]  /*bd40*/  ISETP.GT.U32.AND P4, PT, R2, R22, PT ;  /* 0x000000160200720c */ /* 0x000fe20003f84070 */
[----:B------:R-:W-:-:S04]  /*bd50*/  IMAD.HI.U32 R10, R0, R27, RZ ;  /* 0x0000001b000a7227 */ /* 0x000fc800078e00ff */
[----:B------:R-:W-:Y:S01]  /*bd60*/  IMAD.MOV R25, RZ, RZ, -R29 ;  /* 0x000000ffff197224 */ /* 0x000fe200078e0a1d */
[----:B------:R-:W-:Y:S01]  /*bd70*/  IABS R9, R9 ;  /* 0x0000000900097213 */ /* 0x000fe20000000000 */
[----:B------:R-:W-:Y:S02]  /*bd80*/  IMAD.MOV R29, RZ, RZ, -R10 ;  /* 0x000000ffff1d7224 */ /* 0x000fe400078e0a0a */
[C---:B------:R-:W-:Y:S02]  /*bd90*/  IMAD R25, R2.reuse, R25, R26 ;  /* 0x0000001902197224 */ /* 0x040fe400078e021a */
[----:B------:R-:W-:Y:S02]  /*bda0*/  IMAD R26, R2, R29, R27 ;  /* 0x0000001d021a7224 */ /* 0x000fe400078e021b */
[----:B------:R-:W-:Y:S01]  /*bdb0*/  @!P4 IMAD.IADD R22, R22, 0x1, -R2 ;  /* 0x000000011616c824 */ /* 0x000fe200078e0a02 */
[----:B------:R-:W-:Y:S01]  /*bdc0*/  ISETP.GT.U32.AND P4, PT, R2, R25, PT ;  /* 0x000000190200720c */ /* 0x000fe20003f84070 */
[----:B------:R-:W-:Y:S01]  /*bdd0*/  IMAD.MOV.U32 R27, RZ, RZ, R9 ;  /* 0x000000ffff1b7224 */ /* 0x000fe200078e0009 */
[----:B------:R-:W-:-:S02]  /*bde0*/  IABS R29, R3 ;  /* 0x00000003001d7213 */ /* 0x000fc40000000000 */
[----:B---3--:R-:W-:Y:S01]  /*bdf0*/  IABS R3, R4 ;  /* 0x0000000400037213 */ /* 0x008fe20000000000 */
[----:B------:R-:W-:-:S04]  /*be00*/  IMAD.HI.U32 R4, R0, R27, RZ ;  /* 0x0000001b00047227 */ /* 0x000fc800078e00ff */
[----:B------:R-:W-:Y:S02]  /*be10*/  IMAD.MOV R4, RZ, RZ, -R4 ;  /* 0x000000ffff047224 */ /* 0x000fe400078e0a04 */
[----:B------:R-:W-:-:S04]  /*be20*/  IMAD.HI.U32 R10, R0, R29, RZ ;  /* 0x0000001d000a7227 */ /* 0x000fc800078e00ff */
[----:B------:R-:W-:Y:S02]  /*be30*/  IMAD R27, R2, R4, R27 ;  /* 0x00000004021b7224 */ /* 0x000fe400078e021b */
[----:B------:R-:W-:Y:S01]  /*be40*/  @!P4 IMAD.IADD R25, R25, 0x1, -R2 ;  /* 0x000000011919c824 */ /* 0x000fe200078e0a02 */
[----:B------:R-:W3:Y:S01]  /*be50*/  LDL.LU R4, [R1+0x23c] ;  /* 0x00023c0001047983 */ /* 0x000ee20000300800 */
[----:B------:R-:W-:Y:S02]  /*be60*/  IMAD.MOV.U32 R9, RZ, RZ, R28 ;  /* 0x000000ffff097224 */ /* 0x000fe400078e001c */
[----:B------:R-:W-:Y:S01]  /*be70*/  IMAD.MOV R28, RZ, RZ, -R10 ;  /* 0x000000ffff1c7224 */ /* 0x000fe200078e0a0a */
[----:B--2---:R-:W-:Y:S02]  /*be80*/  ISETP.GE.AND P4, PT, R8, RZ, PT ;  /* 0x000000ff0800720c */ /* 0x004fe40003f86270 */
[----:B------:R-:W2:Y:S04]  /*be90*/  LDL.LU R8, [R1+0x240] ;  /* 0x0002400001087983 */ /* 0x000ea80000300800 */
[----:B------:R-:W4:Y:S01]  /*bea0*/  LDL.LU R10, [R1+0x34] ;  /* 0x00003400010a7983 */ /* 0x000f220000300800 */
[----:B------:R-:W-:-:S05]  /*beb0*/  @!P5 IMAD.MOV R9, RZ, RZ, -R9 ;  /* 0x000000ffff09d224 */ /* 0x000fca00078e0a09 */
[----:B------:R0:W-:Y:S02]  /*bec0*/  STL [R1+0x60], R9 ;  /* 0x0000600901007387 */ /* 0x0001e40000100800 */
[----:B0-----:R-:W-:Y:S02]  /*bed0*/  IMAD.MOV.U32 R9, RZ, RZ, R5 ;  /* 0x000000ffff097224 */ /* 0x001fe400078e0005 */
[----:B------:R-:W5:Y:S02]  /*bee0*/  LDL.LU R5, [R1+0x3cac] ;  /* 0x003cac0001057983 */ /* 0x000f640000300800 */
[----:B------:R-:W-:Y:S01]  /*bef0*/  @!P0 IMAD.MOV R9, RZ, RZ, -R9 ;  /* 0x000000ffff098224 */ /* 0x000fe200078e0a09 */
[----:B------:R-:W-:-:S13]  /*bf00*/  ISETP.GT.U32.AND P2, PT, R2, R16, PT ;  /* 0x000000100200720c */ /* 0x000fda0003f44070 */
[----:B------:R-:W-:Y:S01]  /*bf10*/  @!P2 IMAD.IADD R16, R16, 0x1, -R2 ;  /* 0x000000011010a824 */ /* 0x000fe200078e0a02 */
[----:B------:R-:W-:-:S13]  /*bf20*/  ISETP.GT.U32.AND P2, PT, R2, R19, PT ;  /* 0x000000130200720c */ /* 0x000fda0003f44070 */
[----:B------:R-:W-:-:S05]  /*bf30*/  @!P2 IMAD.IADD R19, R19, 0x1, -R2 ;  /* 0x000000011313a824 */ /* 0x000fca00078e0a02 */
[----:B------:R-:W-:-:S13]  /*bf40*/  ISETP.GT.U32.AND P2, PT, R2, R19, PT ;  /* 0x000000130200720c */ /* 0x000fda0003f44070 */
[----:B------:R-:W-:Y:S01]  /*bf50*/  @!P2 IMAD.IADD R19, R19, 0x1, -R2 ;  /* 0x000000011313a824 */ /* 0x000fe200078e0a02 */
[----:B------:R-:W-:-:S13]  /*bf60*/  ISETP.GT.U32.AND P2, PT, R2, R21, PT ;  /* 0x000000150200720c */ /* 0x000fda0003f44070 */
[----:B------:R-:W-:Y:S01]  /*bf70*/  @!P2 IMAD.IADD R21, R21, 0x1, -R2 ;  /* 0x000000011515a824 */ /* 0x000fe200078e0a02 */
[----:B------:R-:W-:-:S04]  /*bf80*/  ISETP.GT.U32.AND P2, PT, R2, R20, PT ;  /* 0x000000140200720c */ /* 0x000fc80003f44070 */
[----:B------:R-:W-:Y:S01]  /*bf90*/  ISETP.GT.U32.AND P6, PT, R2, R21, PT ;  /* 0x000000150200720c */ /* 0x000fe20003fc4070 */
[----:B----4-:R-:W-:-:S05]  /*bfa0*/  @!P3 IMAD.MOV R10, RZ, RZ, -R10 ;  /* 0x000000ffff0ab224 */ /* 0x010fca00078e0a0a */
[----:B------:R-:W-:Y:S04]  /*bfb0*/  STL [R1+0x54], R10 ;  /* 0x0000540a01007387 */ /* 0x000fe80000100800 */
[----:B------:R0:W-:Y:S04]  /*bfc0*/  STL [R1+0x50], R9 ;  /* 0x0000500901007387 */ /* 0x0001e80000100800 */
[----:B0-----:R-:W4:Y:S01]  /*bfd0*/  LDL.LU R9, [R1+0x248] ;  /* 0x0002480001097983 */ /* 0x001f220000300800 */
[--C-:B------:R-:W-:Y:S01]  /*bfe0*/  @!P2 IMAD.IADD R20, R20, 0x1, -R2.reuse ;  /* 0x000000011414a824 */ /* 0x100fe200078e0a02 */
[C---:B------:R-:W-:Y:S01]  /*bff0*/  ISETP.GT.U32.AND P2, PT, R2.reuse, R23, PT ;  /* 0x000000170200720c */ /* 0x040fe20003f44070 */
[--C-:B------:R-:W-:Y:S01]  /*c000*/  @!P6 IMAD.IADD R21, R21, 0x1, -R2.reuse ;  /* 0x000000011515e824 */ /* 0x100fe200078e0a02 */
[C---:B------:R-:W-:Y:S01]  /*c010*/  ISETP.GT.U32.AND P6, PT, R2.reuse, R24, PT ;  /* 0x000000180200720c */ /* 0x040fe20003fc4070 */
[C---:B------:R-:W-:Y:S01]  /*c020*/  IMAD R28, R2.reuse, R28, R29 ;  /* 0x0000001c021c7224 */ /* 0x040fe200078e021d */
[----:B------:R-:W4:Y:S09]  /*c030*/  LDL R10, [R1+0x3b74] ;  /* 0x003b7400010a7983 */ /* 0x000f320000100800 */
[--C-:B------:R-:W-:Y:S01]  /*c040*/  @!P2 IMAD.IADD R23, R23, 0x1, -R2.reuse ;  /* 0x000000011717a824 */ /* 0x100fe200078e0a02 */
[----:B------:R-:W-:Y:S01]  /*c050*/  ISETP.GT.U32.AND P2, PT, R2, R26, PT ;  /* 0x0000001a0200720c */ /* 0x000fe20003f44070 */
[----:B------:R-:W-:-:S12]  /*c060*/  @!P6 IMAD.IADD R24, R24, 0x1, -R2 ;  /* 0x000000011818e824 */ /* 0x000fd800078e0a02 */
[----:B------:R-:W-:Y:S01]  /*c070*/  @!P2 IMAD.IADD R26, R26, 0x1, -R2 ;  /* 0x000000011a1aa824 */ /* 0x000fe200078e0a02 */
[C---:B------:R-:W-:Y:S02]  /*c080*/  ISETP.GT.U32.AND P2, PT, R2.reuse, R24, PT ;  /* 0x000000180200720c */ /* 0x040fe40003f44070 */
[----:B------:R-:W-:-:S11]  /*c090*/  ISETP.GT.U32.AND P5, PT, R2, R23, PT ;  /* 0x000000170200720c */ /* 0x000fd60003fa4070 */
[--C-:B------:R-:W-:Y:S01]  /*c0a0*/  @!P2 IMAD.IADD R24, R24, 0x1, -R2.reuse ;  /* 0x000000011818a824 */ /* 0x100fe200078e0a02 */
[----:B---3--:R-:W-:Y:S02]  /*c0b0*/  ISETP.GE.AND P2, PT, R4, RZ, PT ;  /* 0x000000ff0400720c */ /* 0x008fe40003f46270 */
[----:B------:R-:W0:Y:S01]  /*c0c0*/  S2R R4, SR_TID.X ;  /* 0x0000000000047919 */ /* 0x000e220000002100 */
[C---:B------:R-:W-:Y:S01]  /*c0d0*/  ISETP.GT.U32.AND P6, PT, R2.reuse, R27, PT ;  /* 0x0000001b0200720c */ /* 0x040fe20003fc4070 */
[----:B------:R-:W-:Y:S01]  /*c0e0*/  @!P5 IMAD.IADD R23, R23, 0x1, -R2 ;  /* 0x000000011717d824 */ /* 0x000fe200078e0a02 */
[----:B------:R-:W-:Y:S01]  /*c0f0*/  ISETP.GT.U32.AND P5, PT, R2, R28, PT ;  /* 0x0000001c0200720c */ /* 0x000fe20003fa4070 */
[----:B------:R-:W-:-:S04]  /*c100*/  IMAD.HI.U32 R0, R0, R3, RZ ;  /* 0x0000000300007227 */ /* 0x000fc800078e00ff */
[----:B------:R-:W-:Y:S01]  /*c110*/  IMAD.MOV R0, RZ, RZ, -R0 ;  /* 0x000000ffff007224 */ /* 0x000fe200078e0a00 */
[----:B------:R-:W-:-:S05]  /*c120*/  ISETP.GT.U32.AND P0, PT, R2, R26, PT ;  /* 0x0000001a0200720c */ /* 0x000fca0003f04070 */
[----:B------:R-:W-:Y:S02]  /*c130*/  @!P6 IMAD.IADD R27, R27, 0x1, -R2 ;  /* 0x000000011b1be824 */ /* 0x000fe400078e0a02 */
[----:B------:R-:W-:-:S03]  /*c140*/  IMAD R29, R2, R0, R3 ;  /* 0x00000000021d7224 */ /* 0x000fc600078e0203 */
[----:B------:R-:W-:Y:S01]  /*c150*/  ISETP.GT.U32.AND P6, PT, R2, R27, PT ;  /* 0x0000001b0200720c */ /* 0x000fe20003fc4070 */
[----:B------:R-:W-:-:S05]  /*c160*/  @!P5 IMAD.IADD R28, R28, 0x1, -R2 ;  /* 0x000000011c1cd824 */ /* 0x000fca00078e0a02 */
[----:B------:R-:W-:Y:S02]  /*c170*/  ISETP.GT.U32.AND P5, PT, R2, R28, PT ;  /* 0x0000001c0200720c */ /* 0x000fe40003fa4070 */
[----:B0-----:R-:W-:Y:S02]  /*c180*/  LOP3.LUT R0, R4, 0x3, RZ, 0xc0, !PT ;  /* 0x0000000304007812 */ /* 0x001fe400078ec0ff */
[----:B------:R-:W-:-:S03]  /*c190*/  SHF.R.U32.HI R3, RZ, 0x2, R4 ;  /* 0x00000002ff037819 */ /* 0x000fc60000011604 */
[----:B------:R-:W-:Y:S01]  /*c1a0*/  IMAD R0, R0, 0x820, RZ ;  /* 0x0000082000007824 */ /* 0x000fe200078e02ff */
[----:B------:R-:W-:Y:S01]  /*c1b0*/  SGXT.U32 R3, R3, 0x3 ;  /* 0x000000030303781a */ /* 0x000fe20000000000 */
[----:B------:R-:W-:-:S03]  /*c1c0*/  @!P0 IMAD.IADD R26, R26, 0x1, -R2 ;  /* 0x000000011a1a8824 */ /* 0x000fc600078e0a02 */
[----:B------:R-:W-:Y:S01]  /*c1d0*/  LOP3.LUT R0, R0, R3, RZ, 0xfc, !PT ;  /* 0x0000000300007212 */ /* 0x000fe200078efcff */
[----:B------:R-:W-:Y:S01]  /*c1e0*/  IMAD.SHL.U32 R3, R4, 0x40, RZ ;  /* 0x0000004004037824 */ /* 0x000fe200078e00ff */
[----:B--2---:R-:W-:Y:S01]  /*c1f0*/  ISETP.GE.AND P0, PT, R8, RZ, PT ;  /* 0x000000ff0800720c */ /* 0x004fe20003f06270 */
[----:B------:R-:W-:Y:S01]  /*c200*/  @!P6 IMAD.IADD R27, R27, 0x1, -R2 ;  /* 0x000000011b1be824 */ /* 0x000fe200078e0a02 */
[----:B-----5:R-:W-:Y:S01]  /*c210*/  ISETP.GE.AND P6, PT, R5, RZ, PT ;  /* 0x000000ff0500720c */ /* 0x020fe20003fc6270 */
[C---:B------:R-:W-:Y:S01]  /*c220*/  IMAD.SHL.U32 R8, R4.reuse, 0x8, RZ ;  /* 0x0000000804087824 */ /* 0x040fe200078e00ff */
[----:B------:R-:W-:Y:S02]  /*c230*/  SHF.R.U32.HI R5, RZ, 0x1, R4 ;  /* 0x00000001ff057819 */ /* 0x000fe40000011604 */
[----:B------:R-:W-:Y:S01]  /*c240*/  LOP3.LUT R3, R3, 0x1c0, RZ, 0xc0, !PT ;  /* 0x000001c003037812 */ /* 0x000fe200078ec0ff */
[----:B------:R-:W-:Y:S01]  /*c250*/  IMAD.SHL.U32 R4, R4, 0x2, RZ ;  /* 0x0000000204047824 */ /* 0x000fe200078e00ff */
[----:B------:R-:W-:Y:S01]  /*c260*/  LOP3.LUT R0, R0, 0x10, R5, 0xf8, !PT ;  /* 0x0000001000007812 */ /* 0x000fe200078ef805 */
[----:B------:R0:W-:Y:S01]  /*c270*/  STL [R1+0x3af8], R8 ;  /* 0x003af80801007387 */ /* 0x0001e20000100800 */
[----:B------:R-:W-:Y:S01]  /*c280*/  LOP3.LUT R3, R3, 0x30, R8, 0xf8, !PT ;  /* 0x0000003003037812 */ /* 0x000fe200078ef808 */
[----:B------:R-:W-:-:S03]  /*c290*/  @!P5 IMAD.IADD R28, R28, 0x1, -R2 ;  /* 0x000000011c1cd824 */ /* 0x000fc600078e0a02 */
[----:B------:R-:W-:Y:S01]  /*c2a0*/  LOP3.LUT R3, R3, 0x30, R4, 0x78, !PT ;  /* 0x0000003003037812 */ /* 0x000fe200078e7804 */
[----:B0-----:R-:W2:Y:S01]  /*c2b0*/  LDL.LU R8, [R1+0x3ca8] ;  /* 0x003ca80001087983 */ /* 0x001ea20000300800 */
[----:B----4-:R-:W-:-:S03]  /*c2c0*/  ISETP.GE.AND P5, PT, R9, RZ, PT ;  /* 0x000000ff0900720c */ /* 0x010fc60003fa6270 */
[----:B------:R-:W3:Y:S04]  /*c2d0*/  LDL R9, [R1+0x3af0] ;  /* 0x003af00001097983 */ /* 0x000ee80000100800 */
[----:B------:R-:W4:Y:S04]  /*c2e0*/  LDL.LU R5, [R1+0x3ca4] ;  /* 0x003ca40001057983 */ /* 0x000f280000300800 */
[----:B------:R0:W-:Y:S04]  /*c2f0*/  STL [R1+0x3b78], R0 ;  /* 0x003b780001007387 */ /* 0x0001e80000100800 */
[----:B0-----:R-:W5:Y:S04]  /*c300*/  LDL R0, [R1+0x3aec] ;  /* 0x003aec0001007983 */ /* 0x001f680000100800 */
[----:B------:R-:W3:Y:S01]  /*c310*/  LDL.LU R4, [R1+0x44] ;  /* 0x0000440001047983 */ /* 0x000ee20000300800 */
[----:B------:R-:W-:-:S13]  /*c320*/  ISETP.GT.U32.AND P3, PT, R2, R25, PT ;  /* 0x000000190200720c */ /* 0x000fda0003f64070 */
[----:B------:R-:W-:Y:S01]  /*c330*/  @!P3 IMAD.IADD R25, R25, 0x1, -R2 ;  /* 0x000000011919b824 */ /* 0x000fe200078e0a02 */
[----:B------:R-:W-:-:S13]  /*c340*/  ISETP.GT.U32.AND P3, PT, R2, R29, PT ;  /* 0x0000001d0200720c */ /* 0x000fda0003f64070 */
[----:B------:R-:W-:-:S05]  /*c350*/  @!P3 IMAD.IADD R29, R29, 0x1, -R2 ;  /* 0x000000011d1db824 */ /* 0x000fca00078e0a02 */
[----:B------:R-:W-:Y:S01]  /*c360*/  ISETP.GT.U32.AND P3, PT, R2, R29, PT ;  /* 0x0000001d0200720c */ /* 0x000fe20003f64070 */
[----:B------:R2:W-:-:S12]  /*c370*/  STL [R1+0x2040], R3 ;  /* 0x0020400301007387 */ /* 0x0005d80000100800 */
[----:B------:R-:W-:Y:S02]  /*c380*/  @!P3 IMAD.IADD R29, R29, 0x1, -R2 ;  /* 0x000000011d1db824 */ /* 0x000fe400078e0a02 */
[----:B------:R-:W4:Y:S01]  /*c390*/  LDL R2, [R1+0x3afc] ;  /* 0x003afc0001027983 */ /* 0x000f220000100800 */
[----:B------:R-:W-:Y:S01]  /*c3a0*/  ISETP.GE.AND P3, PT, R10, RZ, PT ;  /* 0x000000ff0a00720c */ /* 0x000fe20003f66270 */
[----:B--2---:R-:W-:Y:S02]  /*c3b0*/  IMAD.MOV.U32 R3, RZ, RZ, R8 ;  /* 0x000000ffff037224 */ /* 0x004fe400078e0008 */
[----:B------:R-:W2:Y:S02]  /*c3c0*/  LDL R8, [R1+0x3af4] ;  /* 0x003af40001087983 */ /* 0x000ea40000100800 */
[----:B------:R-:W-:Y:S02]  /*c3d0*/  @!P4 IMAD.MOV R3, RZ, RZ, -R3 ;  /* 0x000000ffff03c224 */ /* 0x000fe400078e0a03 */
[----:B---3--:R-:W-:-:S05]  /*c3e0*/  @!P1 IMAD.MOV R4, RZ, RZ, -R4 ;  /* 0x000000ffff049224 */ /* 0x008fca00078e0a04 */
[----:B------:R0:W-:Y:S04]  /*c3f0*/  STL [R1+0x4c], R4 ;  /* 0x00004c0401007387 */ /* 0x0001e80000100800 */
[----:B------:R1:W-:Y:S01]  /*c400*/  STL [R1+0x48], R3 ;  /* 0x0000480301007387 */ /* 0x0003e20000100800 */
[----:B0-----:R-:W-:-:S04]  /*c410*/  IMAD.MOV.U32 R4, RZ, RZ, R7 ;  /* 0x000000ffff047224 */ /* 0x001fc800078e0007 */
[----:B------:R-:W-:Y:S01]  /*c420*/  @!P2 IMAD.MOV R4, RZ, RZ, -R4 ;  /* 0x000000ffff04a224 */ /* 0x000fe200078e0a04 */
[----:B-1----:R-:W3:Y:S01]  /*c430*/  LDL.LU R3, [R1+0x3ca0] ;  /* 0x003ca00001037983 */ /* 0x002ee20000300800 */
[----:B------:R-:W-:-:S03]  /*c440*/  IMAD.MOV.U32 R7, RZ, RZ, R6 ;  /* 0x000000ffff077224 */ /* 0x000fc600078e0006 */
[----:B------:R-:W2:Y:S04]  /*c450*/  LDL R10, [R1+0x3b00] ;  /* 0x003b0000010a7983 */ /* 0x000ea80000100800 */
[----:B------:R-:W2:Y:S04]  /*c460*/  LDL R6, [R1+0x3ae8] ;  /* 0x003ae80001067983 */ /* 0x000ea80000100800 */
[----:B------:R0:W-:Y:S04]  /*c470*/  STL [R1+0x44], R4 ;  /* 0x0000440401007387 */ /* 0x0001e80000100800 */
[----:B0-----:R-:W4:Y:S01]  /*c480*/  LDL.LU R4, [R1+0x3c9c] ;  /* 0x003c9c0001047983 */ /* 0x001f220000300800 */
[----:B------:R-:W-:Y:S01]  /*c490*/  @!P0 IMAD.MOV R7, RZ, RZ, -R7 ;  /* 0x000000ffff078224 */ /* 0x000fe200078e0a07 */
[----:B-----5:R-:W-:-:S02]  /*c4a0*/  ISETP.GE.AND P0, PT, R0, RZ, PT ;  /* 0x000000ff0000720c */ /* 0x020fc40003f06270 */
[----:B------:R-:W-:Y:S01]  /*c4b0*/  ISETP.GE.AND P4, PT, R9, RZ, PT ;  /* 0x000000ff0900720c */ /* 0x000fe20003f86270 */
[----:B---3--:R-:W-:-:S04]  /*c4c0*/  IMAD.MOV.U32 R0, RZ, RZ, R3 ;  /* 0x000000ffff007224 */ /* 0x008fc800078e0003 */
[----:B------:R-:W-:Y:S01]  /*c4d0*/  @!P5 IMAD.MOV R0, RZ, RZ, -R0 ;  /* 0x000000ffff00d224 */ /* 0x000fe200078e0a00 */
[----:B--2---:R-:W-:Y:S02]  /*c4e0*/  ISETP.GE.AND P2, PT, R6, RZ, PT ;  /* 0x000000ff0600720c */ /* 0x004fe40003f46270 */
[----:B------:R-:W2:Y:S04]  /*c4f0*/  LDL R6, [R1+0x3b04] ;  /* 0x003b040001067983 */ /* 0x000ea80000100800 */
[----:B------:R0:W-:Y:S01]  /*c500*/  STL [R1+0x40], R7 ;  /* 0x0000400701007387 */ /* 0x0001e20000100800 */
[----:B----4-:R-:W-:-:S03]  /*c510*/  @!P6 IMAD.MOV R4, RZ, RZ, -R4 ;  /* 0x000000ffff04e224 */ /* 0x010fc600078e0a04 */
[----:B0-----:R-:W3:Y:S04]  /*c520*/  LDL R7, [R1+0x3b08] ;  /* 0x003b080001077983 */ /* 0x001ee80000100800 */
[----:B------:R0:W-:Y:S04]  /*c530*/  STL [R1+0x3c], R4 ;  /* 0x00003c0401007387 */ /* 0x0001e80000100800 */
[----:B0-----:R-:W4:Y:S04]  /*c540*/  LDL.LU R4, [R1+0x2c] ;  /* 0x00002c0001047983 */ /* 0x001f280000300800 */
[----:B------:R-:W5:Y:S04]  /*c550*/  LDL R9, [R1+0x3b10] ;  /* 0x003b100001097983 */ /* 0x000f680000100800 */
[----:B------:R0:W-:Y:S04]  /*c560*/  STL [R1+0x3c44], R0 ;  /* 0x003c440001007387 */ /* 0x0001e80000100800 */
[----:B0-----:R-:W2:Y:S04]  /*c570*/  LDL R0, [R1+0x3b0c] ;  /* 0x003b0c0001007983 */ /* 0x001ea80000100800 */
[----:B------:R-:W2:Y:S01]  /*c580*/  LDL.LU R3, [R1+0x28] ;  /* 0x0000280001037983 */ /* 0x000ea20000300800 */
[----:B------:R-:W-:-:S03]  /*c590*/  ISETP.GE.AND P5, PT, R8, RZ, PT ;  /* 0x000000ff0800720c */ /* 0x000fc60003fa6270 */
[----:B------:R-:W3:Y:S01]  /*c5a0*/  LDL R8, [R1+0x3b14] ;  /* 0x003b140001087983 */ /* 0x000ee20000100800 */
[----:B----4-:R-:W-:Y:S01]  /*c5b0*/  @!P3 IMAD.MOV R4, RZ, RZ, -R4 ;  /* 0x000000ffff04b224 */ /* 0x010fe200078e0a04 */
[----:B------:R-:W-:-:S04]  /*c5c0*/  ISETP.GE.AND P3, PT, R2, RZ, PT ;  /* 0x000000ff0200720c */ /* 0x000fc80003f66270 */
[----:B------:R0:W-:Y:S04]  /*c5d0*/  STL [R1+0x34], R4 ;  /* 0x0000340401007387 */ /* 0x0001e80000100800 */
[----:B0-----:R-:W4:Y:S04]  /*c5e0*/  LDL.LU R4, [R1+0x5c] ;  /* 0x00005c0001047983 */ /* 0x001f280000300800 */
[----:B------:R-:W3:Y:S01]  /*c5f0*/  LDL R2, [R1+0x3b18] ;  /* 0x003b180001027983 */ /* 0x000ee20000100800 */
[----:B--2---:R-:W-:Y:S01]  /*c600*/  @!P2 IMAD.MOV R3, RZ, RZ, -R3 ;  /* 0x000000ffff03a224 */ /* 0x004fe200078e0a03 */
[----:B------:R-:W-:-:S04]  /*c610*/  ISETP.GE.AND P2, PT, R10, RZ, PT ;  /* 0x000000ff0a00720c */ /* 0x000fc80003f46270 */
[----:B------:R0:W-:Y:S04]  /*c620*/  STL [R1+0x30], R3 ;  /* 0x0000300301007387 */ /* 0x0001e80000100800 */
[----:B0-----:R-:W2:Y:S04]  /*c630*/  LDL R3, [R1+0x3b1c] ;  /* 0x003b1c0001037983 */ /* 0x001ea80000100800 */
[----:B------:R-:W2:Y:S01]  /*c640*/  LDL.LU R10, [R1+0x58] ;  /* 0x00005800010a7983 */ /* 0x000ea20000300800 */
[----:B----4-:R-:W-:Y:S01]  /*c650*/  @!P0 IMAD.MOV R4, RZ, RZ, -R4 ;  /* 0x000000ffff048224 */ /* 0x010fe200078e0a04 */
[----:B------:R-:W-:-:S04]  /*c660*/  ISETP.GE.AND P0, PT, R6, RZ, PT ;  /* 0x000000ff0600720c */ /* 0x000fc80003f06270 */
[----:B------:R0:W-:Y:S04]  /*c670*/  STL [R1+0x2c], R4 ;  /* 0x00002c0401007387 */ /* 0x0001e80000100800 */
[----:B0-----:R-:W4:Y:S04]  /*c680*/  LDL R4, [R1+0x3b20] ;  /* 0x003b200001047983 */ /* 0x001f280000100800 */
[----:B------:R-:W4:Y:S01]  /*c690*/  LDL.LU R6, [R1+0x24] ;  /* 0x0000240001067983 */ /* 0x000f220000300800 */
[----:B--2---:R-:W-:Y:S01]  /*c6a0*/  @!P4 IMAD.MOV R10, RZ, RZ, -R10 ;  /* 0x000000ffff0ac224 */ /* 0x004fe200078e0a0a */
[----:B---3--:R-:W-:-:S04]  /*c6b0*/  ISETP.GE.AND P4, PT, R7, RZ, PT ;  /* 0x000000ff0700720c */ /* 0x008fc80003f86270 */
[----:B------:R0:W-:Y:S04]  /*c6c0*/  STL [R1+0x28], R10 ;  /* 0x0000280a01007387 */ /* 0x0001e80000100800 */
[----:B0-----:R-:W2:Y:S04]  /*c6d0*/  LDL.LU R10, [R1+0x3c98] ;  /* 0x003c9800010a7983 */ /* 0x001ea80000300800 */
[----:B------:R-:W3:Y:S01]  /*c6e0*/  LDL.LU R7, [R1+0x20] ;  /* 0x0000200001077983 */ /* 0x000ee20000300800 */
[----:B----4-:R-:W-:Y:S01]  /*c6f0*/  @!P5 IMAD.MOV R6, RZ, RZ, -R6 ;  /* 0x000000ffff06d224 */ /* 0x010fe200078e0a06 */
[----:B------:R-:W-:-:S04]  /*c700*/  ISETP.GE.AND P5, PT, R0, RZ, PT ;  /* 0x000000ff0000720c */ /* 0x000fc80003fa6270 */
[----:B------:R0:W-:Y:S04]  /*c710*/  STL [R1+0x24], R6 ;  /* 0x0000240601007387 */ /* 0x0001e80000100800 */
[----:B0-----:R-:W4:Y:S04]  /*c720*/  LDL R6, [R1+0x3b24] ;  /* 0x003b240001067983 */ /* 0x001f280000100800 */
[----:B------:R-:W2:Y:S01]  /*c730*/  LDL.LU R0, [R1+0x1c] ;  /* 0x00001c0001007983 */ /* 0x000ea20000300800 */
[----:B---3--:R-:W-:Y:S01]  /*c740*/  @!P3 IMAD.MOV R7, RZ, RZ, -R7 ;  /* 0x000000ffff07b224 */ /* 0x008fe200078e0a07 */
[----:B-----5:R-:W-:-:S04]  /*c750*/  ISETP.GE.AND P3, PT, R9, RZ, PT ;  /* 0x000000ff0900720c */ /* 0x020fc80003f66270 */
[----:B------:R0:W-:Y:S04]  /*c760*/  STL [R1+0x20], R7 ;  /* 0x0000200701007387 */ /* 0x0001e80000100800 */
[----:B0-----:R-:W3:Y:S04]  /*c770*/  LDL R7, [R1+0x3b28] ;  /* 0x003b280001077983 */ /* 0x001ee80000100800 */
[----:B------:R-:W5:Y:S01]  /*c780*/  LDL.LU R9, [R1+0x18] ;  /* 0x0000180001097983 */ /* 0x000f620000300800 */
[----:B--2---:R-:W-:Y:S01]  /*c790*/  @!P2 IMAD.MOV R0, RZ, RZ, -R0 ;  /* 0x000000ffff00a224 */ /* 0x004fe200078e0a00 */
[----:B------:R-:W-:-:S04]  /*c7a0*/  ISETP.GE.AND P2, PT, R8, RZ, PT ;  /* 0x000000ff0800720c */ /* 0x000fc80003f46270 */
[----:B------:R0:W-:Y:S04]  /*c7b0*/  STL [R1+0x1c], R0 ;  /* 0x00001c0001007387 */ /* 0x0001e80000100800 */
[----:B0-----:R-:W2:Y:S04]  /*c7c0*/  LDL.LU R0, [R1+0x14] ;  /* 0x0000140001007983 */ /* 0x001ea80000300800 */
[----:B------:R-:W3:Y:S01]  /*c7d0*/  LDL R8, [R1+0x3b2c] ;  /* 0x003b2c0001087983 */ /* 0x000ee20000100800 */
[----:B-----5:R-:W-:Y:S01]  /*c7e0*/  @!P0 IMAD.MOV R9, RZ, RZ, -R9 ;  /* 0x000000ffff098224 */ /* 0x020fe200078e0a09 */
[----:B------:R-:W-:-:S04]  /*c7f0*/  ISETP.GE.AND P0, PT, R2, RZ, PT ;  /* 0x000000ff0200720c */ /* 0x000fc80003f06270 */
[----:B------:R0:W-:Y:S04]  /*c800*/  STL [R1+0x18], R9 ;  /* 0x0000180901007387 */ /* 0x0001e80000100800 */
[----:B0-----:R-:W5:Y:S04]  /*c810*/  LDL.LU R9, [R1+0x3c94] ;  /* 0x003c940001097983 */ /* 0x001f680000300800 */
[----:B------:R-:W3:Y:S01]  /*c820*/  LDL.LU R2, [R1+0x10] ;  /* 0x0000100001027983 */ /* 0x000ee20000300800 */
[----:B--2---:R-:W-:Y:S01]  /*c830*/  @!P4 IMAD.MOV R0, RZ, RZ, -R0 ;  /* 0x000000ffff00c224 */ /* 0x004fe200078e0a00 */
[----:B------:R-:W-:-:S02]  /*c840*/  ISETP.GE.AND P4, PT, R3, RZ, PT ;  /* 0x000000ff0300720c */ /* 0x000fc40003f86270 */
[----:B------:R-:W2:Y:S04]  /*c850*/  LDL.LU R3, [R1+0xc] ;  /* 0x00000c0001037983 */ /* 0x000ea80000300800 */
[----:B------:R0:W-:Y:S01]  /*c860*/  STL [R1+0x14], R0 ;  /* 0x0000140001007387 */ /* 0x0001e20000100800 */
[----:B---3--:R-:W-:Y:S01]  /*c870*/  @!P5 IMAD.MOV R2, RZ, RZ, -R2 ;  /* 0x000000ffff02d224 */ /* 0x008fe200078e0a02 */
[----:B------:R-:W-:-:S04]  /*c880*/  ISETP.GE.AND P5, PT, R4, RZ, PT ;  /* 0x000000ff0400720c */ /* 0x000fc80003fa6270 */
[----:B------:R-:W-:Y:S04]  /*c890*/  STL [R1+0x3c28], R2 ;  /* 0x003c280201007387 */ /* 0x000fe80000100800 */
[----:B------:R-:W3:Y:S04]  /*c8a0*/  LDL.LU R4, [R1+0x8] ;  /* 0x0000080001047983 */ /* 0x000ee80000300800 */
[----:B0-----:R-:W5:Y:S01]  /*c8b0*/  LDL R0, [R1+0x3b38] ;  /* 0x003b380001007983 */ /* 0x001f620000100800 */
[----:B--2---:R-:W-:Y:S01]  /*c8c0*/  @!P3 IMAD.MOV R3, RZ, RZ, -R3 ;  /* 0x000000ffff03b224 */ /* 0x004fe200078e0a03 */
[----:B----4-:R-:W-:-:S04]  /*c8d0*/  ISETP.GE.AND P3, PT, R6, RZ, PT ;  /* 0x000000ff0600720c */ /* 0x010fc80003f66270 */
[----:B------:R0:W-:Y:S04]  /*c8e0*/  STL [R1+0x3c2c], R3 ;  /* 0x003c2c0301007387 */ /* 0x0001e80000100800 */
[----:B0-----:R-:W2:Y:S04]  /*c8f0*/  LDL R3, [R1+0x3b34] ;  /* 0x003b340001037983 */ /* 0x001ea80000100800 */
[----:B------:R-:W4:Y:S04]  /*c900*/  LDL.LU R6, [R1+0x4] ;  /* 0x0000040001067983 */ /* 0x000f280000300800 */
[----:B------:R-:W2:Y:S01]  /*c910*/  LDL R2, [R1+0x3b3c] ;  /* 0x003b3c0001027983 */ /* 0x000ea20000100800 */
[----:B---3--:R-:W-:Y:S01]  /*c920*/  @!P2 IMAD.MOV R4, RZ, RZ, -R4 ;  /* 0x000000ffff04a224 */ /* 0x008fe200078e0a04 */
[----:B------:R-:W-:-:S04]  /*c930*/  ISETP.GE.AND P2, PT, R7, RZ, PT ;  /* 0x000000ff0700720c */ /* 0x000fc80003f46270 */
[----:B------:R0:W-:Y:S04]  /*c940*/  STL [R1+0x3c30], R4 ;  /* 0x003c300401007387 */ /* 0x0001e80000100800 */
[----:B0-----:R-:W3:Y:S04]  /*c950*/  LDL R4, [R1+0x3b30] ;  /* 0x003b300001047983 */ /* 0x001ee80000100800 */
[----:B------:R-:W3:Y:S01]  /*c960*/  LDL.LU R7, [R1] ;  /* 0x0000000001077983 */ /* 0x000ee20000300800 */
[----:B-----5:R-:W-:Y:S02]  /*c970*/  @!P5 IMAD.MOV R9, RZ, RZ, -R9 ;  /* 0x000000ffff09d224 */ /* 0x020fe400078e0a09 */
[----:B------:R-:W-:Y:S01]  /*c980*/  @!P3 IMAD.MOV R10, RZ, RZ, -R10 ;  /* 0x000000ffff0ab224 */ /* 0x000fe200078e0a0a */
[----:B------:R-:W-:Y:S01]  /*c990*/  ISETP.GE.AND P3, PT, R0, RZ, PT ;  /* 0x000000ff0000720c */ /* 0x000fe20003f66270 */
[----:B------:R-:W-:-:S02]  /*c9a0*/  @!P2 IMAD.MOV R11, RZ, RZ, -R11 ;  /* 0x000000ffff0ba224 */ /* 0x000fc400078e0a0b */
[----:B----4-:R-:W-:Y:S01]  /*c9b0*/  @!P0 IMAD.MOV R6, RZ, RZ, -R6 ;  /* 0x000000ffff068224 */ /* 0x010fe200078e0a06 */
[----:B------:R-:W-:-:S04]  /*c9c0*/  ISETP.GE.AND P0, PT, R8, RZ, PT ;  /* 0x000000ff0800720c */ /* 0x000fc80003f06270 */
[----:B------:R0:W-:Y:S01]  /*c9d0*/  STL [R1+0x3c34], R6 ;  /* 0x003c340601007387 */ /* 0x0001e20000100800 */
[----:B--2---:R-:W-:-:S03]  /*c9e0*/  ISETP.GE.AND P5, PT, R3, RZ, PT ;  /* 0x000000ff0300720c */ /* 0x004fc60003fa6270 */
[----:B------:R-:W2:Y:S04]  /*c9f0*/  LDL R8, [R1+0x3b44] ;  /* 0x003b440001087983 */ /* 0x000ea80000100800 */
[----:B0-----:R-:W4:Y:S01]  /*ca00*/  LDL R6, [R1+0x3b40] ;  /* 0x003b400001067983 */ /* 0x001f220000100800 */
[----:B---3--:R-:W-:Y:S01]  /*ca10*/  @!P4 IMAD.MOV R7, RZ, RZ, -R7 ;  /* 0x000000ffff07c224 */ /* 0x008fe200078e0a07 */
[----:B------:R-:W-:-:S04]  /*ca20*/  ISETP.GE.AND P4, PT, R4, RZ, PT ;  /* 0x000000ff0400720c */ /* 0x000fc80003f86270 */
[----:B------:R-:W-:Y:S04]  /*ca30*/  STL [R1+0x3c38], R7 ;  /* 0x003c380701007387 */ /* 0x000fe80000100800 */
[----:B------:R-:W3:Y:S04]  /*ca40*/  LDL R4, [R1+0x3b48] ;  /* 0x003b480001047983 */ /* 0x000ee80000100800 */
[----:B------:R-:W-:Y:S04]  /*ca50*/  STL [R1+0x3c3c], R9 ;  /* 0x003c3c0901007387 */ /* 0x000fe80000100800 */
[----:B------:R-:W5:Y:S04]  /*ca60*/  LDL R3, [R1+0x3b4c] ;  /* 0x003b4c0001037983 */ /* 0x000f680000100800 */
[----:B------:R-:W-:Y:S04]  /*ca70*/  STL [R1+0x3c40], R10 ;  /* 0x003c400a01007387 */ /* 0x000fe80000100800 */
[----:B------:R-:W5:Y:S01]  /*ca80*/  LDL R0, [R1+0x3b50] ;  /* 0x003b500001007983 */ /* 0x000f620000100800 */
[----:B------:R-:W-:-:S03]  /*ca90*/  ISETP.GE.AND P2, PT, R2, RZ, PT ;  /* 0x000000ff0200720c */ /* 0x000fc60003f46270 */
[----:B------:R-:W-:Y:S04]  /*caa0*/  STL [R1+0x3c48], R11 ;  /* 0x003c480b01007387 */ /* 0x000fe80000100800 */
[----:B------:R-:W5:Y:S01]  /*cab0*/  LDL R2, [R1+0x3b54] ;  /* 0x003b540001027983 */ /* 0x000f620000100800 */
[----:B------:R-:W-:Y:S02]  /*cac0*/  @!P0 IMAD.MOV R12, RZ, RZ, -R12 ;  /* 0x000000ffff0c8224 */ /* 0x000fe400078e0a0c */
[----:B------:R-:W-:Y:S02]  /*cad0*/  @!P4 IMAD.MOV R13, RZ, RZ, -R13 ;  /* 0x000000ffff0dc224 */ /* 0x000fe400078e0a0d */
[----:B------:R-:W-:Y:S01]  /*cae0*/  @!P5 IMAD.MOV R14, RZ, RZ, -R14 ;  /* 0x000000ffff0ed224 */ /* 0x000fe200078e0a0e */
[----:B------:R0:W-:Y:S01]  /*caf0*/  STL [R1+0x3c4c], R12 ;  /* 0x003c4c0c01007387 */ /* 0x0001e20000100800 */
[----:B------:R-:W-:-:S02]  /*cb00*/  @!P3 IMAD.MOV R15, RZ, RZ, -R15 ;  /* 0x000000ffff0fb224 */ /* 0x000fc400078e0a0f */
[----:B------:R-:W-:Y:S01]  /*cb10*/  @!P2 IMAD.MOV R16, RZ, RZ, -R16 ;  /* 0x000000ffff10a224 */ /* 0x000fe200078e0a10 */
[----:B--2---:R-:W-:Y:S02]  /*cb20*/  ISETP.GE.AND P4, PT, R8, RZ, PT ;  /* 0x000000ff0800720c */ /* 0x004fe40003f86270 */
[----:B----4-:R-:W-:Y:S02]  /*cb30*/  ISETP.GE.AND P0, PT, R6, RZ, PT ;  /* 0x000000ff0600720c */ /* 0x010fe40003f06270 */
[----:B------:R-:W2:Y:S04]  /*cb40*/  LDL R6, [R1+0x3b58] ;  /* 0x003b580001067983 */ /* 0x000ea80000100800 */
[----:B------:R-:W-:Y:S04]  /*cb50*/  STL [R1+0x3c50], R13 ;  /* 0x003c500d01007387 */ /* 0x000fe80000100800 */
[----:B------:R-:W4:Y:S04]  /*cb60*/  LDL R8, [R1+0x3b5c] ;  /* 0x003b5c0001087983 */ /* 0x000f280000100800 */
[----:B------:R-:W-:Y:S01]  /*cb70*/  STL [R1+0x3c54], R14 ;  /* 0x003c540e01007387 */ /* 0x000fe20000100800 */
[----:B---3--:R-:W-:-:S03]  /*cb80*/  ISETP.GE.AND P5, PT, R4, RZ, PT ;  /* 0x000000ff0400720c */ /* 0x008fc60003fa6270 */
[----:B------:R-:W3:Y:S04]  /*cb90*/  LDL R4, [R1+0x3b60] ;  /* 0x003b600001047983 */ /* 0x000ee80000100800 */
[----:B------:R-:W-:Y:S01]  /*cba0*/  STL [R1+0x3c58], R15 ;  /* 0x003c580f01007387 */ /* 0x000fe20000100800 */
[----:B-----5:R-:W-:-:S03]  /*cbb0*/  ISETP.GE.AND P3, PT, R3, RZ, PT ;  /* 0x000000ff0300720c */ /* 0x020fc60003f66270 */
[----:B------:R-:W5:Y:S04]  /*cbc0*/  LDL R3, [R1+0x3b64] ;  /* 0x003b640001037983 */ /* 0x000f680000100800 */
[----:B------:R-:W-:Y:S01]  /*cbd0*/  STL [R1+0x3c5c], R16 ;  /* 0x003c5c1001007387 */ /* 0x000fe20000100800 */
[----:B------:R-:W-:-:S03]  /*cbe0*/  ISETP.GE.AND P2, PT, R0, RZ, PT ;  /* 0x000000ff0000720c */ /* 0x000fc60003f46270 */
[----:B------:R-:W3:Y:S01]  /*cbf0*/  LDL R0, [R1+0x3b68] ;  /* 0x003b680001007983 */ /* 0x000ee20000100800 */
[----:B------:R-:W-:-:S05]  /*cc00*/  @!P0 IMAD.MOV R17, RZ, RZ, -R17 ;  /* 0x000000ffff118224 */ /* 0x000fca00078e0a11 */
[----:B------:R-:W-:Y:S01]  /*cc10*/  STL [R1+0x3c60], R17 ;  /* 0x003c601101007387 */ /* 0x000fe20000100800 */
[----:B------:R-:W-:-:S03]  /*cc20*/  ISETP.GE.AND P0, PT, R2, RZ, PT ;  /* 0x000000ff0200720c */ /* 0x000fc60003f06270 */
[----:B------:R-:W5:Y:S01]  /*cc30*/  LDL R2, [R1+0x3b6c] ;  /* 0x003b6c0001027983 */ /* 0x000f620000100800 */
[----:B------:R-:W-:-:S09]  /*cc40*/  @!P4 IMAD.MOV R18, RZ, RZ, -R18 ;  /* 0x000000ffff12c224 */ /* 0x000fd200078e0a12 */
[----:B------:R-:W-:Y:S02]  /*cc50*/  @!P0 IMAD.MOV R22, RZ, RZ, -R22 ;  /* 0x000000ffff168224 */ /* 0x000fe400078e0a16 */
[----:B------:R-:W-:Y:S01]  /*cc60*/  @!P5 IMAD.MOV R19, RZ, RZ, -R19 ;  /* 0x000000ffff13d224 */ /* 0x000fe200078e0a13 */
[----:B------:R-:W-:Y:S04]  /*cc70*/  STL [R1+0x3c64], R18 ;  /* 0x003c641201007387 */ /* 0x000fe80000100800 */
[----:B------:R-:W-:Y:S01]  /*cc80*/  STL [R1+0x3c68], R19 ;  /* 0x003c681301007387 */ /* 0x000fe20000100800 */
[----:B------:R-:W-:Y:S02]  /*cc90*/  @!P3 IMAD.MOV R20, RZ, RZ, -R20 ;  /* 0x000000ffff14b224 */ /* 0x000fe400078e0a14 */
[----:B------:R-:W-:Y:S01]  /*cca0*/  @!P2 IMAD.MOV R21, RZ, RZ, -R21 ;  /* 0x000000ffff15a224 */ /* 0x000fe200078e0a15 */
[----:B--2---:R-:W-:-:S02]  /*ccb0*/  ISETP.GE.AND P4, PT, R6, RZ, PT ;  /* 0x000000ff0600720c */ /* 0x004fc40003f86270 */
[----:B----4-:R-:W-:Y:S02]  /*ccc0*/  ISETP.GE.AND P5, PT, R8, RZ, PT ;  /* 0x000000ff0800720c */ /* 0x010fe40003fa6270 */
[----:B------:R-:W2:Y:S09]  /*ccd0*/  LDL R8, [R1+0x3b70] ;  /* 0x003b700001087983 */ /* 0x000eb20000100800 */
[----:B------:R-:W-:Y:S01]  /*cce0*/  @!P4 IMAD.MOV R23, RZ, RZ, -R23 ;  /* 0x000000ffff17c224 */ /* 0x000fe200078e0a17 */
[----:B------:R-:W-:Y:S04]  /*ccf0*/  STL [R1+0x3c6c], R20 ;  /* 0x003c6c1401007387 */ /* 0x000fe80000100800 */
[----:B------:R-:W-:Y:S01]  /*cd00*/  STL [R1+0x3c70], R21 ;  /* 0x003c701501007387 */ /* 0x000fe20000100800 */
[----:B---3--:R-:W-:-:S02]  /*cd10*/  ISETP.GE.AND P0, PT, R0, RZ, PT ;  /* 0x000000ff0000720c */ /* 0x008fc40003f06270 */
[----:B------:R-:W1:Y:S01]  /*cd20*/  S2R R0, SR_TID.X ;  /* 0x0000000000007919 */ /* 0x000e620000002100 */
[----:B------:R-:W-:Y:S04]  /*cd30*/  STL [R1+0x3c74], R22 ;  /* 0x003c741601007387 */ /* 0x000fe80000100800 */
[----:B------:R-:W-:Y:S04]  /*cd40*/  STL [R1+0x3c78], R23 ;  /* 0x003c781701007387 */ /* 0x000fe80000100800 */
[----:B0-----:R-:W3:Y:S04]  /*cd50*/  LDL.LU R12, [R1+0x1e8] ;  /* 0x0001e800010c7983 */ /* 0x001ee80000300800 */
[----:B------:R-:W4:Y:S04]  /*cd60*/  LDL.LU R11, [R1+0x1ec] ;  /* 0x0001ec00010b7983 */ /* 0x000f280000300800 */
[----:B------:R-:W4:Y:S04]  /*cd70*/  LDL.LU R10, [R1+0x1dc] ;  /* 0x0001dc00010a7983 */ /* 0x000f280000300800 */
[----:B------:R-:W4:Y:S04]  /*cd80*/  LDL.LU R9, [R1+0x1d8] ;  /* 0x0001d80001097983 */ /* 0x000f280000300800 */
[----:B------:R-:W4:Y:S01]  /*cd90*/  LDL.LU R7, [R1+0x1d4] ;  /* 0x0001d40001077983 */ /* 0x000f220000300800 */
[----:B-1----:R-:W-:-:S03]  /*cda0*/  LOP3.LUT R0, R0, 0x3f, RZ, 0xc0, !PT ;  /* 0x0000003f00007812 */ /* 0x002fc600078ec0ff */
[----:B------:R-:W4:Y:S01]  /*cdb0*/  LDL.LU R6, [R1+0x1d0] ;  /* 0x0001d00001067983 */ /* 0x000f220000300800 */
[----:B-----5:R-:W-:Y:S01]  /*cdc0*/  ISETP.GE.AND P4, PT, R2, RZ, PT ;  /* 0x000000ff0200720c */ /* 0x020fe20003f86270 */
[----:B------:R-:W-:Y:S02]  /*cdd0*/  IMAD R2, R0, UR64, RZ ;  /* 0x0000004000027c24 */ /* 0x000fe4000f8e02ff */
[----:B------:R-:W5:Y:S01]  /*cde0*/  LDL.LU R0, [R1+0x1cc] ;  /* 0x0001cc0001007983 */ /* 0x000f620000300800 */
[----:B------:R-:W-:Y:S02]  /*cdf0*/  ISETP.GE.AND P3, PT, R4, RZ, PT ;  /* 0x000000ff0400720c */ /* 0x000fe40003f66270 */
[----:B------:R-:W-:Y:S01]  /*ce00*/  ISETP.GE.AND P2, PT, R3, RZ, PT ;  /* 0x000000ff0300720c */ /* 0x000fe20003f46270 */
[----:B------:R-:W-:Y:S01]  /*ce10*/  @!P5 IMAD.MOV R24, RZ, RZ, -R24 ;  /* 0x000000ffff18d224 */ /* 0x000fe200078e0a18 */
[----:B------:R-:W-:Y:S01]  /*ce20*/  ISETP.NE.AND P1, PT, R5, RZ, PT ;  /* 0x000000ff0500720c */ /* 0x000fe20003f25270 */
[----:B------:R-:W-:-:S03]  /*ce30*/  @!P0 IMAD.MOV R27, RZ, RZ, -R27 ;  /* 0x000000ffff1b8224 */ /* 0x000fc600078e0a1b */
[----:B------:R-:W-:Y:S01]  /*ce40*/  STL [R1+0x3c7c], R24 ;  /* 0x003c7c1801007387 */ /* 0x000fe20000100800 */
[----:B------:R-:W-:-:S03]  /*ce50*/  @!P4 IMAD.MOV R28, RZ, RZ, -R28 ;  /* 0x000000ffff1cc224 */ /* 0x000fc600078e0a1c */
[----:B------:R-:W5:Y:S01]  /*ce60*/  LDL.LU R4, [R1+0x1c8] ;  /* 0x0001c80001047983 */ /* 0x000f620000300800 */
[----:B------:R-:W-:Y:S02]  /*ce70*/  @!P3 IMAD.MOV R25, RZ, RZ, -R25 ;  /* 0x000000ffff19b224 */ /* 0x000fe400078e0a19 */
[----:B------:R-:W-:Y:S01]  /*ce80*/  @!P2 IMAD.MOV R26, RZ, RZ, -R26 ;  /* 0x000000ffff1aa224 */ /* 0x000fe200078e0a1a */
[----:B------:R-:W5:Y:S01]  /*ce90*/  LDL.LU R3, [R1+0x1c4] ;  /* 0x0001c40001037983 */ /* 0x000f620000300800 */
[----:B--2---:R-:W-:Y:S02]  /*cea0*/  ISETP.GE.AND P5, PT, R8, RZ, PT ;  /* 0x000000ff0800720c */ /* 0x004fe40003fa6270 */
[----:B------:R-:W-:Y:S02]  /*ceb0*/  LOP3.LUT R8, RZ, R5, RZ, 0x33, !PT ;  /* 0x00000005ff087212 */ /* 0x000fe400078e33ff */
[----:B------:R-:W-:Y:S01]  /*cec0*/  IADD3 R5, P6, PT, R2, UR22, RZ ;  /* 0x0000001602057c10 */ /* 0x000fe2000ffde0ff */
[----:B------:R-:W-:Y:S01]  /*ced0*/  UIMAD UR68, UR5, 0x3f, URZ ;  /* 0x0000003f054478a4 */ /* 0x000fe2000f8e02ff */
[----:B------:R-:W2:Y:S01]  /*cee0*/  LDL.LU R2, [R1+0x1c0] ;  /* 0x0001c00001027983 */ /* 0x000ea20000300800 */
[----:B------:R-:W-:-:S02]  /*cef0*/  UIMAD UR70, UR5, 0x3e, URZ ;  /* 0x0000003e054678a4 */ /* 0x000fc4000f8e02ff */
[----:B------:R-:W-:Y:S01]  /*cf00*/  UIMAD UR72, UR5, 0x3d, URZ ;  /* 0x0000003d054878a4 */ /* 0x000fe2000f8e02ff */
[----:B------:R0:W-:Y:S01]  /*cf10*/  STL [R1+0x3be0], R5 ;  /* 0x003be00501007387 */ /* 0x0001e20000100800 */
[----:B------:R-:W-:Y:S02]  /*cf20*/  UIMAD UR74, UR5, 0x3c, URZ ;  /* 0x0000003c054a78a4 */ /* 0x000fe4000f8e02ff */
[----:B------:R-:W-:Y:S01]  /*cf30*/  @!P5 IMAD.MOV R29, RZ, RZ, -R29 ;  /* 0x000000ffff1dd224 */ /* 0x000fe200078e0a1d */
[----:B------:R-:W-:Y:S01]  /*cf40*/  STL [R1+0x3c80], R25 ;  /* 0x003c801901007387 */ /* 0x000fe20000100800 */
[----:B------:R-:W-:Y:S02]  /*cf50*/  UIMAD UR67, UR5, 0x3a, URZ ;  /* 0x0000003a054378a4 */ /* 0x000fe4000f8e02ff */
[----:B------:R-:W-:Y:S01]  /*cf60*/  UIMAD UR75, UR5, 0x39, URZ ;  /* 0x00000039054b78a4 */ /* 0x000fe2000f8e02ff */
[----:B------:R-:W-:Y:S01]  /*cf70*/  STL [R1+0x3c84], R26 ;  /* 0x003c841a01007387 */ /* 0x000fe20000100800 */
[----:B------:R-:W-:-:S02]  /*cf80*/  UIMAD UR71, UR5, 0x38, URZ ;  /* 0x00000038054778a4 */ /* 0x000fc4000f8e02ff */
[----:B------:R-:W-:Y:S01]  /*cf90*/  UIMAD UR77, UR5, 0x37, URZ ;  /* 0x00000037054d78a4 */ /* 0x000fe2000f8e02ff */
[----:B------:R-:W-:Y:S01]  /*cfa0*/  STL [R1+0x3c88], R27 ;  /* 0x003c881b01007387 */ /* 0x000fe20000100800 */
[----:B------:R-:W-:Y:S02]  /*cfb0*/  UIMAD UR69, UR5, 0x36, URZ ;  /* 0x00000036054578a4 */ /* 0x000fe4000f8e02ff */
[----:B------:R-:W-:Y:S01]  /*cfc0*/  UIMAD UR73, UR5, 0x35, URZ ;  /* 0x00000035054978a4 */ /* 0x000fe2000f8e02ff */
[----:B------:R-:W-:Y:S01]  /*cfd0*/  STL [R1+0x3c8c], R28 ;  /* 0x003c8c1c01007387 */ /* 0x000fe20000100800 */
[----:B------:R-:W-:Y:S02]  /*cfe0*/  UIMAD UR76, UR5, 0x34, URZ ;  /* 0x00000034054c78a4 */ /* 0x000fe4000f8e02ff */
[----:B------:R-:W-:Y:S01]  /*cff0*/  UIMAD UR52, UR52, 0x2d, URZ ;  /* 0x0000002d343478a4 */ /* 0x000fe2000f8e02ff */
[----:B------:R-:W-:Y:S01]  /*d000*/  STL [R1+0x3c90], R29 ;  /* 0x003c901d01007387 */ /* 0x000fe20000100800 */
[----:B------:R-:W-:-:S02]  /*d010*/  UIMAD UR55, UR55, 0x2c, URZ ;  /* 0x0000002c373778a4 */ /* 0x000fc4000f8e02ff */
[----:B------:R-:W-:Y:S02]  /*d020*/  UIMAD UR41, UR41, 0x2b, URZ ;  /* 0x0000002b292978a4 */ /* 0x000fe4000f8e02ff */
[----:B------:R-:W-:Y:S02]  /*d030*/  UIMAD UR42, UR42, 0x2a, URZ ;  /* 0x0000002a2a2a78a4 */ /* 0x000fe4000f8e02ff */
[----:B------:R-:W-:Y:S02]  /*d040*/  UIMAD UR43, UR43, 0x29, URZ ;  /* 0x000000292b2b78a4 */ /* 0x000fe4000f8e02ff */
[----:B------:R-:W-:Y:S02]  /*d050*/  UIMAD UR44, UR44, 0x28, URZ ;  /* 0x000000282c2c78a4 */ /* 0x000fe4000f8e02ff */
[----:B------:R-:W-:Y:S02]  /*d060*/  UIMAD UR45, UR45, 0x27, URZ ;  /* 0x000000272d2d78a4 */ /* 0x000fe4000f8e02ff */
[----:B------:R-:W-:-:S02]  /*d070*/  UIMAD UR46, UR46, 0x26, URZ ;  /* 0x000000262e2e78a4 */ /* 0x000fc4000f8e02ff */
[----:B------:R-:W-:Y:S02]  /*d080*/  UIMAD UR47, UR47, 0x25, URZ ;  /* 0x000000252f2f78a4 */ /* 0x000fe4000f8e02ff */
[----:B------:R-:W-:Y:S02]  /*d090*/  UIMAD UR48, UR48, 0x24, URZ ;  /* 0x00000024303078a4 */ /* 0x000fe4000f8e02ff */
[----:B------:R-:W-:Y:S01]  /*d0a0*/  UIMAD UR49, UR49, 0x23, URZ ;  /* 0x00000023313178a4 */ /* 0x000fe2000f8e02ff */
[C---:B---3--:R-:W-:Y:S01]  /*d0b0*/  SEL R12, R8.reuse, R12, !P1 ;  /* 0x0000000c080c7207 */ /* 0x048fe20004800000 */
[----:B------:R-:W-:Y:S02]  /*d0c0*/  UIMAD UR50, UR50, 0x22, URZ ;  /* 0x00000022323278a4 */ /* 0x000fe4000f8e02ff */
[----:B------:R-:W-:Y:S01]  /*d0d0*/  UIMAD UR51, UR51, 0x21, URZ ;  /* 0x00000021333378a4 */ /* 0x000fe2000f8e02ff */
[C---:B----4-:R-:W-:Y:S01]  /*d0e0*/  SEL R11, R8.reuse, R11, !P1 ;  /* 0x0000000b080b7207 */ /* 0x050fe20004800000 */
[----:B------:R-:W-:Y:S01]  /*d0f0*/  STL [R1+0x228], R12 ;  /* 0x0002280c01007387 */ /* 0x000fe20000100800 */
[----:B------:R-:W-:Y:S01]  /*d100*/  USHF.L.U32 UR53, UR53, 0x5, URZ ;  /* 0x0000000535357899 */ /* 0x000fe200080006ff */
[----:B0-----:R-:W-:-:S02]  /*d110*/  SEL R5, R8, R10, !P1 ;  /* 0x0000000a08057207 */ /* 0x001fc40004800000 */
[----:B------:R-:W-:Y:S01]  /*d120*/  STL [R1+0x8c], R11 ;  /* 0x00008c0b01007387 */ /* 0x000fe20000100800 */
[----:B------:R-:W-:Y:S01]  /*d130*/  UIMAD UR54, UR54, 0x1f, URZ ;  /* 0x0000001f363678a4 */ /* 0x000fe2000f8e02ff */
[C---:B------:R-:W-:Y:S02]  /*d140*/  SEL R9, R8.reuse, R9, !P1 ;  /* 0x0000000908097207 */ /* 0x040fe40004800000 */
[----:B------:R0:W-:Y:S01]  /*d150*/  STL [R1+0x88], R5 ;  /* 0x0000880501007387 */ /* 0x0001e20000100800 */
[----:B------:R-:W-:Y:S01]  /*d160*/  UIMAD UR56, UR56, 0x1e, URZ ;  /* 0x0000001e383878a4 */ /* 0x000fe2000f8e02ff */
[C---:B------:R-:W-:Y:S02]  /*d170*/  SEL R7, R8.reuse, R7, !P1 ;  /* 0x0000000708077207 */ /* 0x040fe40004800000 */
[----:B------:R-:W-:Y:S01]  /*d180*/  STL [R1+0x84], R9 ;  /* 0x0000840901007387 */ /* 0x000fe20000100800 */
[----:B------:R-:W-:Y:S02]  /*d190*/  UIMAD UR57, UR57, 0x1d, URZ ;  /* 0x0000001d393978a4 */ /* 0x000fe4000f8e02ff */
[----:B------:R-:W-:Y:S01]  /*d1a0*/  UIMAD UR6, UR6, 0x1c, URZ ;  /* 0x0000001c060678a4 */ /* 0x000fe2000f8e02ff */
[----:B------:R-:W-:Y:S01]  /*d1b0*/  STL [R1+0x7c], R7 ;  /* 0x00007c0701007387 */ /* 0x000fe20000100800 */
[----:B------:R-:W-:Y:S01]  /*d1c0*/  UIMAD UR7, UR7, 0x1b, URZ ;  /* 0x0000001b070778a4 */ /* 0x000fe2000f8e02ff */
[C---:B0-----:R-:W-:Y:S01]  /*d1d0*/  SEL R5, R8.reuse, R6, !P1 ;  /* 0x0000000608057207 */ /* 0x041fe20004800000 */
[----:B------:R-:W-:Y:S01]  /*d1e0*/  UIMAD UR8, UR8, 0x1a, URZ ;  /* 0x0000001a080878a4 */ /* 0x000fe2000f8e02ff */
[----:B------:R-:W3:Y:S01]  /*d1f0*/  LDL.LU R29, [R1+0x1bc] ;  /* 0x0001bc00011d7983 */ /* 0x000ee20000300800 */
[----:B------:R-:W-:Y:S01]  /*d200*/  UIMAD UR9, UR9, 0x19, URZ ;  /* 0x00000019090978a4 */ /* 0x000fe2000f8e02ff */
[----:B-----5:R-:W-:Y:S01]  /*d210*/  SEL R0, R8, R0, !P1 ;  /* 0x0000000008007207 */ /* 0x020fe20004800000 */
[----:B------:R-:W-:Y:S01]  /*d220*/  UIMAD UR10, UR10, 0x18, URZ ;  /* 0x000000180a0a78a4 */ /* 0x000fe2000f8e02ff */
[----:B------:R0:W-:Y:S01]  /*d230*/  STL [R1+0x78], R5 ;  /* 0x0000780501007387 */ /* 0x0001e20000100800 */
[----:B------:R-:W-:-:S02]  /*d240*/  UIMAD UR11, UR11, 0x17, URZ ;  /* 0x000000170b0b78a4 */ /* 0x000fc4000f8e02ff */
[----:B------:R-:W-:Y:S01]  /*d250*/  UIMAD UR12, UR12, 0x16, URZ ;  /* 0x000000160c0c78a4 */ /* 0x000fe2000f8e02ff */
[----:B------:R-:W4:Y:S01]  /*d260*/  LDL.LU R28, [R1+0x1b8] ;  /* 0x0001b800011c7983 */ /* 0x000f220000300800 */
[----:B------:R-:W-:Y:S02]  /*d270*/  UIMAD UR13, UR13, 0x15, URZ ;  /* 0x000000150d0d78a4 */ /* 0x000fe4000f8e02ff */
[----:B------:R-:W-:Y:S01]  /*d280*/  UIMAD UR14, UR14, 0x14, URZ ;  /* 0x000000140e0e78a4 */ /* 0x000fe2000f8e02ff */
[----:B------:R1:W-:Y:S01]  /*d290*/  STL [R1+0x74], R0 ;  /* 0x0000740001007387 */ /* 0x0003e20000100800 */
[----:B------:R-:W-:Y:S01]  /*d2a0*/  UIMAD UR15, UR15, 0x13, URZ ;  /* 0x000000130f0f78a4 */ /* 0x000fe2000f8e02ff */
[C---:B------:R-:W-:Y:S02]  /*d2b0*/  SEL R4, R8.reuse, R4, !P1 ;  /* 0x0000000408047207 */ /* 0x040fe40004800000 */
[----:B------:R-:W5:Y:S01]  /*d2c0*/  LDL.LU R27, [R1+0x1b4] ;  /* 0x0001b400011b7983 */ /* 0x000f620000300800 */
[----:B------:R-:W-:Y:S01]  /*d2d0*/  UIMAD UR16, UR16, 0x12, URZ ;  /* 0x00000012101078a4 */ /* 0x000fe2000f8e02ff */
[----:B------:R-:W-:-:S02]  /*d2e0*/  SEL R3, R8, R3, !P1 ;  /* 0x0000000308037207 */ /* 0x000fc40004800000 */
[----:B------:R-:W5:Y:S01]  /*d2f0*/  LDL.LU R26, [R1+0x1b0] ;  /* 0x0001b000011a7983 */ /* 0x000f620000300800 */
[----:B------:R-:W-:Y:S02]  /*d300*/  UIMAD UR17, UR17, 0x11, URZ ;  /* 0x00000011111178a4 */ /* 0x000fe4000f8e02ff */
[----:B------:R-:W-:Y:S01]  /*d310*/  USHF.L.U32 UR18, UR18, 0x4, URZ ;  /* 0x0000000412127899 */ /* 0x000fe200080006ff */
[----:B------:R-:W5:Y:S01]  /*d320*/  LDL.LU R25, [R1+0x1ac] ;  /* 0x0001ac0001197983 */ /* 0x000f620000300800 */
[----:B------:R-:W-:Y:S02]  /*d330*/  UIMAD UR19, UR19, 0xf, URZ ;  /* 0x0000000f131378a4 */ /* 0x000fe4000f8e02ff */
[----:B------:R-:W-:Y:S01]  /*d340*/  UIMAD UR24, UR24, 0xe, URZ ;  /* 0x0000000e181878a4 */ /* 0x000fe2000f8e02ff */
[----:B0-----:R-:W5:Y:S01]  /*d350*/  LDL.LU R5, [R1+0x1a8] ;  /* 0x0001a80001057983 */ /* 0x001f620000300800 */
[----:B------:R-:W-:Y:S02]  /*d360*/  UIMAD UR25, UR25, 0xd, URZ ;  /* 0x0000000d191978a4 */ /* 0x000fe4000f8e02ff */
[----:B------:R-:W-:Y:S01]  /*d370*/  UIMAD UR26, UR26, 0xc, URZ ;  /* 0x0000000c1a1a78a4 */ /* 0x000fe2000f8e02ff */
[----:B------:R-:W5:Y:S01]  /*d380*/  LDL.LU R24, [R1+0x1a4] ;  /* 0x0001a40001187983 */ /* 0x000f620000300800 */
[----:B------:R-:W-:-:S02]  /*d390*/  UIMAD UR27, UR27, 0xb, URZ ;  /* 0x0000000b1b1b78a4 */ /* 0x000fc4000f8e02ff */
[----:B------:R-:W-:Y:S01]  /*d3a0*/  UIMAD UR28, UR28, 0xa, URZ ;  /* 0x0000000a1c1c78a4 */ /* 0x000fe2000f8e02ff */
[----:B------:R-:W5:Y:S01]  /*d3b0*/  LDL.LU R23, [R1+0x1a0] ;  /* 0x0001a00001177983 */ /* 0x000f620000300800 */
[----:B------:R-:W-:Y:S02]  /*d3c0*/  UIMAD UR29, UR29, 0x9, URZ ;  /* 0x000000091d1d78a4 */ /* 0x000fe4000f8e02ff */
[----:B------:R-:W-:Y:S01]  /*d3d0*/  USHF.L.U32 UR30, UR30, 0x3, URZ ;  /* 0x000000031e1e7899 */ /* 0x000fe200080006ff */
[----:B------:R-:W5:Y:S01]  /*d3e0*/  LDL.LU R22, [R1+0x19c] ;  /* 0x00019c0001167983 */ /* 0x000f620000300800 */
[----:B------:R-:W-:Y:S02]  /*d3f0*/  UIMAD UR31, UR31, 0x7, URZ ;  /* 0x000000071f1f78a4 */ /* 0x000fe4000f8e02ff */
[----:B------:R-:W-:Y:S01]  /*d400*/  UIMAD UR32, UR32, 0x6, URZ ;  /* 0x00000006202078a4 */ /* 0x000fe2000f8e02ff */
[----:B------:R-:W5:Y:S01]  /*d410*/  LDL.LU R21, [R1+0x198] ;  /* 0x0001980001157983 */ /* 0x000f620000300800 */
[----:B------:R-:W-:-:S02]  /*d420*/  UIMAD UR33, UR33, 0x5, URZ ;  /* 0x00000005212178a4 */ /* 0x000fc4000f8e02ff */
[----:B------:R-:W-:Y:S01]  /*d430*/  USHF.L.U32 UR36, UR36, 0x2, URZ ;  /* 0x0000000224247899 */ /* 0x000fe200080006ff */
[----:B------:R-:W5:Y:S01]  /*d440*/  LDL.LU R20, [R1+0x194] ;  /* 0x0001940001147983 */ /* 0x000f620000300800 */
[----:B------:R-:W-:Y:S02]  /*d450*/  UIMAD UR37, UR37, 0x3, URZ ;  /* 0x00000003252578a4 */ /* 0x000fe4000f8e02ff */
[----:B------:R-:W-:Y:S01]  /*d460*/  USHF.L.U32 UR38, UR38, 0x1, URZ ;  /* 0x0000000126267899 */ /* 0x000fe200080006ff */
[----:B------:R-:W5:Y:S01]  /*d470*/  LDL.LU R19, [R1+0x12c] ;  /* 0x00012c0001137983 */ /* 0x000f620000300800 */
[----:B------:R-:W0:Y:S03]  /*d480*/  LDCU UR22, c[0x0][0x3a8] ;  /* 0x00007500ff1677ac */ /* 0x000e260008000800 */
[----:B------:R-:W5:Y:S04]  /*d490*/  LDL.LU R18, [R1+0x134] ;  /* 0x0001340001127983 */ /* 0x000f680000300800 */
[----:B------:R-:W5:Y:S04]  /*d4a0*/  LDL.LU R17, [R1+0x13c] ;  /* 0x00013c0001117983 */ /* 0x000f680000300800 */
[----:B------:R-:W5:Y:S04]  /*d4b0*/  LDL.LU R16, [R1+0x144] ;  /* 0x0001440001107983 */ /* 0x000f680000300800 */
[----:B------:R-:W5:Y:S04]  /*d4c0*/  LDL.LU R15, [R1+0x14c] ;  /* 0x00014c00010f7983 */ /* 0x000f680000300800 */
[----:B------:R-:W5:Y:S04]  /*d4d0*/  LDL.LU R14, [R1+0x154] ;  /* 0x00015400010e7983 */ /* 0x000f680000300800 */
[----:B------:R-:W5:Y:S04]  /*d4e0*/  LDL.LU R7, [R1+0x168] ;  /* 0x0001680001077983 */ /* 0x000f680000300800 */
[----:B------:R-:W5:Y:S04]  /*d4f0*/  LDL.LU R6, [R1+0x170] ;  /* 0x0001700001067983 */ /* 0x000f680000300800 */
[----:B-1----:R-:W5:Y:S04]  /*d500*/  LDL.LU R0, [R1+0x178] ;  /* 0x0001780001007983 */ /* 0x002f680000300800 */
[----:B------:R1:W-:Y:S04]  /*d510*/  STL [R1+0x70], R4 ;  /* 0x0000700401007387 */ /* 0x0003e80000100800 */
[----:B------:R-:W5:Y:S04]  /*d520*/  LDL.LU R13, [R1+0x184] ;  /* 0x00018400010d7983 */ /* 0x000f680000300800 */
[----:B------:R0:W-:Y:S04]  /*d530*/  STL [R1+0x6c], R3 ;  /* 0x00006c0301007387 */ /* 0x0001e80000100800 */
[----:B------:R-:W5:Y:S01]  /*d540*/  LDL.LU R12, [R1+0x190] ;  /* 0x00019000010c7983 */ /* 0x000f620000300800 */
[----:B--2---:R-:W-:-:S05]  /*d550*/  SEL R2, R8, R2, !P1 ;  /* 0x0000000208027207 */ /* 0x004fca0004800000 */
[----:B------:R2:W-:Y:S04]  /*d560*/  STL [R1+0x68], R2 ;  /* 0x0000680201007387 */ /* 0x0005e80000100800 */
[----:B------:R-:W5:Y:S04]  /*d570*/  LDL.LU R11, [R1+0x18c] ;  /* 0x00018c00010b7983 */ /* 0x000f680000300800 */
[----:B------:R-:W5:Y:S04]  /*d580*/  LDL.LU R10, [R1+0x188] ;  /* 0x00018800010a7983 */ /* 0x000f680000300800 */
[----:B------:R-:W5:Y:S04]  /*d590*/  LDL.LU R9, [R1+0x180] ;  /* 0x0001800001097983 */ /* 0x000f680000300800 */
[----:B-1----:R-:W5:Y:S04]  /*d5a0*/  LDL.LU R4, [R1+0x17c] ;  /* 0x00017c0001047983 */ /* 0x002f680000300800 */
[----:B0-----:R-:W5:Y:S04]  /*d5b0*/  LDL.LU R3, [R1+0x174] ;  /* 0x0001740001037983 */ /* 0x001f680000300800 */
[----:B--2---:R-:W2:Y:S01]  /*d5c0*/  LDL.LU R2, [R1+0x16c] ;  /* 0x00016c0001027983 */ /* 0x004ea20000300800 */
[----:B---3--:R-:W-:-:S05]  /*d5d0*/  SEL R29, R8, R29, !P1 ;  /* 0x0000001d081d7207 */ /* 0x008fca0004800000 */
[----:B------:R4:W-:Y:S02]  /*d5e0*/  STL [R1+0x64], R29 ;  /* 0x0000641d01007387 */ /* 0x0009e40000100800 */
[C---:B----4-:R-:W-:Y:S02]  /*d5f0*/  SEL R29, R8.reuse, R28, !P1 ;  /* 0x0000001c081d7207 */ /* 0x050fe40004800000 */
[C---:B-----5:R-:W-:Y:S02]  /*d600*/  SEL R28, R8.reuse, R27, !P1 ;  /* 0x0000001b081c7207 */ /* 0x060fe40004800000 */
[C---:B------:R-:W-:Y:S01]  /*d610*/  SEL R27, R8.reuse, R26, !P1 ;  /* 0x0000001a081b7207 */ /* 0x040fe20004800000 */
[----:B------:R-:W-:Y:S01]  /*d620*/  STL [R1+0x5c], R29 ;  /* 0x00005c1d01007387 */ /* 0x000fe20000100800 */
[----:B------:R-:W-:-:S03]  /*d630*/  SEL R26, R8, R25, !P1 ;  /* 0x00000019081a7207 */ /* 0x000fc60004800000 */
        /* <DEDUP_REMOVED lines=8> */
[----:B------:R0:W-:Y:S04]  /*d6c0*/  STL [R1+0x4], R5 ;  /* 0x0000040501007387 */ /* 0x0001e80000100800 */
[----:B------:R-:W-:Y:S01]  /*d6d0*/  STL [R1], R23 ;  /* 0x0000001701007387 */ /* 0x000fe20000100800 */
[----:B0-----:R-:W-:-:S03]  /*d6e0*/  SEL R5, R8, R21, !P1 ;  /* 0x0000001508057207 */ /* 0x001fc60004800000 */
[----:B------:R-:W-:Y:S01]  /*d6f0*/  STL [R1+0x90], R22 ;  /* 0x0000901601007387 */ /* 0x000fe20000100800 */
[C---:B------:R-:W-:Y:S02]  /*d700*/  SEL R20, R8.reuse, R20, !P1 ;  /* 0x0000001408147207 */ /* 0x040fe40004800000 */
[C---:B------:R-:W-:Y:S01]  /*d710*/  SEL R19, R8.reuse, R19, !P1 ;  /* 0x0000001308137207 */ /* 0x040fe20004800000 */
[----:B------:R0:W-:Y:S04]  /*d720*/  STL [R1+0x94], R5 ;  /* 0x0000940501007387 */ /* 0x0001e80000100800 */
[----:B------:R-:W-:Y:S01]  /*d730*/  STL [R1+0x9c], R20 ;  /* 0x00009c1401007387 */ /* 0x000fe20000100800 */
[C---:B------:R-:W-:Y:S02]  /*d740*/  SEL R17, R8.reuse, R17, !P1 ;  /* 0x0000001108117207 */ /* 0x040fe40004800000 */
[C---:B0-----:R-:W-:Y:S01]  /*d750*/  SEL R5, R8.reuse, R18, !P1 ;  /* 0x0000001208057207 */ /* 0x041fe20004800000 */
[----:B------:R-:W-:Y:S01]  /*d760*/  STL [R1+0x12c], R19 ;  /* 0x00012c1301007387 */ /* 0x000fe20000100800 */
[----:B------:R-:W-:-:S03]  /*d770*/  SEL R16, R8, R16, !P1 ;  /* 0x0000001008107207 */ /* 0x000fc60004800000 */
[----:B------:R0:W-:Y:S01]  /*d780*/  STL [R1+0x134], R5 ;  /* 0x0001340501007387 */ /* 0x0001e20000100800 */
[----:B------:R-:W-:-:S03]  /*d790*/  SEL R14, R8, R14, !P1 ;  /* 0x0000000e080e7207 */ /* 0x000fc60004800000 */
[----:B------:R-:W-:Y:S01]  /*d7a0*/  STL [R1+0x13c], R17 ;  /* 0x00013c1101007387 */ /* 0x000fe20000100800 */
[C---:B------:R-:W-:Y:S02]  /*d7b0*/  SEL R7, R8.reuse, R7, !P1 ;  /* 0x0000000708077207 */ /* 0x040fe40004800000 */
[C---:B0-----:R-:W-:Y:S01]  /*d7c0*/  SEL R5, R8.reuse, R15, !P1 ;  /* 0x0000000f08057207 */ /* 0x041fe20004800000 */
[----:B------:R-:W-:Y:S04]  /*d7d0*/  STL [R1+0x144], R16 ;  /* 0x0001441001007387 */ /* 0x000fe80000100800 */
[----:B------:R0:W-:Y:S01]  /*d7e0*/  STL [R1+0x14c], R5 ;  /* 0x00014c0501007387 */ /* 0x0001e20000100800 */
[----:B------:R-:W-:-:S03]  /*d7f0*/  SEL R0, R8, R0, !P1 ;  /* 0x0000000008007207 */ /* 0x000fc60004800000 */
[----:B------:R-:W-:Y:S04]  /*d800*/  STL [R1+0x154], R14 ;  /* 0x0001540e01007387 */ /* 0x000fe80000100800 */
[----:B------:R1:W-:Y:S01]  /*d810*/  STL [R1+0x168], R7 ;  /* 0x0001680701007387 */ /* 0x0003e20000100800 */
[----:B0-----:R-:W-:-:S03]  /*d820*/  SEL R5, R8, R6, !P1 ;  /* 0x0000000608057207 */ /* 0x001fc60004800000 */
[----:B-1----:R-:W3:Y:S04]  /*d830*/  LDL.LU R7, [R1+0x164] ;  /* 0x0001640001077983 */ /* 0x002ee80000300800 */
[----:B------:R-:W-:Y:S04]  /*d840*/  STL [R1+0x170], R5 ;  /* 0x0001700501007387 */ /* 0x000fe80000100800 */
[----:B------:R-:W4:Y:S04]  /*d850*/  LDL.LU R6, [R1+0x160] ;  /* 0x0001600001067983 */ /* 0x000f280000300800 */
[----:B------:R0:W-:Y:S04]  /*d860*/  STL [R1+0x178], R0 ;  /* 0x0001780001007387 */ /* 0x0001e80000100800 */
[----:B0-----:R-:W5:Y:S01]  /*d870*/  LDL.LU R0, [R1+0x15c] ;  /* 0x00015c0001007983 */ /* 0x001f620000300800 */
[----:B------:R-:W-:-:S02]  /*d880*/  SEL R13, R8, R13, !P1 ;  /* 0x0000000d080d7207 */ /* 0x000fc40004800000 */
[----:B------:R-:W-:-:S03]  /*d890*/  SEL R5, R8, R12, !P1 ;  /* 0x0000000c08057207 */ /* 0x000fc60004800000 */
[----:B------:R-:W-:Y:S04]  /*d8a0*/  STL [R1+0x184], R13 ;  /* 0x0001840d01007387 */ /* 0x000fe80000100800 */
[----:B------:R0:W-:Y:S01]  /*d8b0*/  STL [R1+0x19c], R5 ;  /* 0x00019c0501007387 */ /* 0x0001e20000100800 */
[C---:B------:R-:W-:Y:S02]  /*d8c0*/  SEL R11, R8.reuse, R11, !P1 ;  /* 0x0000000b080b7207 */ /* 0x040fe40004800000 */
[----:B------:R-:W-:-:S03]  /*d8d0*/  SEL R10, R8, R10, !P1 ;  /* 0x0000000a080a7207 */ /* 0x000fc60004800000 */
[----:B------:R-:W-:Y:S01]  /*d8e0*/  STL [R1+0x1a4], R11 ;  /* 0x0001a40b01007387 */ /* 0x000fe20000100800 */
[----:B0-----:R-:W-:-:S03]  /*d8f0*/  SEL R5, R8, R9, !P1 ;  /* 0x0000000908057207 */ /* 0x001fc60004800000 */
[----:B------:R-:W-:Y:S01]  /*d900*/  STL [R1+0x1b4], R10 ;  /* 0x0001b40a01007387 */ /* 0x000fe20000100800 */
[----:B------:R-:W-:-:S03]  /*d910*/  SEL R4, R8, R4, !P1 ;  /* 0x0000000408047207 */ /* 0x000fc60004800000 */
[----:B------:R0:W-:Y:S01]  /*d920*/  STL [R1+0x1e0], R5 ;  /* 0x0001e00501007387 */ /* 0x0001e20000100800 */
[----:B------:R-:W-:-:S03]  /*d930*/  SEL R3, R8, R3, !P1 ;  /* 0x0000000308037207 */ /* 0x000fc60004800000 */
[----:B------:R1:W-:Y:S01]  /*d940*/  STL [R1+0x1ec], R4 ;  /* 0x0001ec0401007387 */ /* 0x0003e20000100800 */
[----:B--2---:R-:W-:-:S03]  /*d950*/  SEL R2, R8, R2, !P1 ;  /* 0x0000000208027207 */ /* 0x004fc60004800000 */
[----:B------:R-:W2:Y:S04]  /*d960*/  LDL.LU R29, [R1+0x158] ;  /* 0x00015800011d7983 */ /* 0x000ea80000300800 */
[----:B------:R0:W-:Y:S04]  /*d970*/  STL [R1+0x1f4], R3 ;  /* 0x0001f40301007387 */ /* 0x0001e80000100800 */
[----:B------:R-:W2:Y:S04]  /*d980*/  LDL.LU R28, [R1+0x150] ;  /* 0x00015000011c7983 */ /* 0x000ea80000300800 */
[----:B------:R0:W-:Y:S04]  /*d990*/  STL [R1+0x1fc], R2 ;  /* 0x0001fc0201007387 */ /* 0x0001e80000100800 */
[----:B------:R-:W2:Y:S04]  /*d9a0*/  LDL.LU R27, [R1+0x148] ;  /* 0x00014800011b7983 */ /* 0x000ea80000300800 */
[----:B------:R-:W2:Y:S04]  /*d9b0*/  LDL.LU R26, [R1+0x140] ;  /* 0x00014000011a7983 */ /* 0x000ea80000300800 */
[----:B------:R-:W2:Y:S04]  /*d9c0*/  LDL.LU R25, [R1+0x138] ;  /* 0x0001380001197983 */ /* 0x000ea80000300800 */
[----:B0-----:R-:W2:Y:S04]  /*d9d0*/  LDL.LU R5, [R1+0x128] ;  /* 0x0001280001057983 */ /* 0x001ea80000300800 */
[----:B------:R-:W2:Y:S04]  /*d9e0*/  LDL.LU R24, [R1+0x120] ;  /* 0x0001200001187983 */ /* 0x000ea80000300800 */
        /* <DEDUP_REMOVED lines=10> */
[----:B-1----:R-:W2:Y:S04]  /*da90*/  LDL.LU R4, [R1+0xf8] ;  /* 0x0000f80001047983 */ /* 0x002ea80000300800 */
[----:B------:R-:W2:Y:S04]  /*daa0*/  LDL.LU R3, [R1+0x11c] ;  /* 0x00011c0001037983 */ /* 0x000ea80000300800 */
[----:B------:R-:W2:Y:S01]  /*dab0*/  LDL.LU R2, [R1+0xf4] ;  /* 0x0000f40001027983 */ /* 0x000ea20000300800 */
[----:B---3--:R-:W-:-:S05]  /*dac0*/  SEL R7, R8, R7, !P1 ;  /* 0x0000000708077207 */ /* 0x008fca0004800000 */
[----:B------:R0:W-:Y:S01]  /*dad0*/  STL [R1+0x208], R7 ;  /* 0x0002080701007387 */ /* 0x0001e20000100800 */
[----:B----4-:R-:W-:-:S03]  /*dae0*/  SEL R6, R8, R6, !P1 ;  /* 0x0000000608067207 */ /* 0x010fc60004800000 */
[----:B------:R-:W3:Y:S04]  /*daf0*/  LDL.LU R13, [R1+0xf0] ;  /* 0x0000f000010d7983 */ /* 0x000ee80000300800 */
[----:B------:R1:W-:Y:S04]  /*db00*/  STL [R1+0x210], R6 ;  /* 0x0002100601007387 */ /* 0x0003e80000100800 */
[----:B------:R-:W4:Y:S01]  /*db10*/  LDL.LU R12, [R1+0xec] ;  /* 0x0000ec00010c7983 */ /* 0x000f220000300800 */
[----:B-----5:R-:W-:-:S05]  /*db20*/  SEL R0, R8, R0, !P1 ;  /* 0x0000000008007207 */ /* 0x020fca0004800000 */
[----:B------:R5:W-:Y:S04]  /*db30*/  STL [R1+0x218], R0 ;  /* 0x0002180001007387 */ /* 0x000be80000100800 */
[----:B------:R-:W4:Y:S04]  /*db40*/  LDL.LU R11, [R1+0xe8] ;  /* 0x0000e800010b7983 */ /* 0x000f280000300800 */
[----:B------:R-:W4:Y:S04]  /*db50*/  LDL.LU R10, [R1+0xe4] ;  /* 0x0000e400010a7983 */ /* 0x000f280000300800 */
[----:B------:R-:W4:Y:S04]  /*db60*/  LDL.LU R9, [R1+0xe0] ;  /* 0x0000e00001097983 */ /* 0x000f280000300800 */
[----:B0-----:R-:W4:Y:S04]  /*db70*/  LDL.LU R7, [R1+0xdc] ;  /* 0x0000dc0001077983 */ /* 0x001f280000300800 */
[----:B-1----:R-:W4:Y:S04]  /*db80*/  LDL.LU R6, [R1+0xd8] ;  /* 0x0000d80001067983 */ /* 0x002f280000300800 */
[----:B-----5:R-:W5:Y:S01]  /*db90*/  LDL.LU R0, [R1+0xd4] ;  /* 0x0000d40001007983 */ /* 0x020f620000300800 */
[----:B--2---:R-:W-:-:S05]  /*dba0*/  SEL R29, R8, R29, !P1 ;  /* 0x0000001d081d7207 */ /* 0x004fca0004800000 */
[----:B------:R0:W-:Y:S02]  /*dbb0*/  STL [R1+0x224], R29 ;  /* 0x0002241d01007387 */ /* 0x0001e40000100800 */
[C---:B0-----:R-:W-:Y:S02]  /*dbc0*/  SEL R29, R8.reuse, R28, !P1 ;  /* 0x0000001c081d7207 */ /* 0x041fe40004800000 */
[C---:B------:R-:W-:Y:S02]  /*dbd0*/  SEL R28, R8.reuse, R27, !P1 ;  /* 0x0000001b081c7207 */ /* 0x040fe40004800000 */
        /* <DEDUP_REMOVED lines=14> */
[----:B------:R-:W-:Y:S01]  /*dcc0*/  STL [R1+0x200], R22 ;  /* 0x0002001601007387 */ /* 0x000fe20000100800 */
        /* <DEDUP_REMOVED lines=15> */
[----:B------:R-:W-:Y:S01]  /*ddc0*/  STL [R1+0x1d4], R15 ;  /* 0x0001d40f01007387 */ /* 0x000fe20000100800 */
[----:B------:R-:W-:-:S03]  /*ddd0*/  SEL R2, R8, R2, !P1 ;  /* 0x0000000208027207 */ /* 0x000fc60004800000 */
[----:B------:R-:W-:Y:S04]  /*dde0*/  STL [R1+0x1d0], R5 ;  /* 0x0001d00501007387 */ /* 0x000fe80000100800 */
[----:B------:R0:W-:Y:S04]  /*ddf0*/  STL [R1+0x1cc], R4 ;  /* 0x0001cc0401007387 */ /* 0x0001e80000100800 */
[----:B0-----:R-:W2:Y:S04]  /*de00*/  LDL.LU R4, [R1+0xd0] ;  /* 0x0000d00001047983 */ /* 0x001ea80000300800 */
[----:B------:R0:W-:Y:S04]  /*de10*/  STL [R1+0x1c8], R3 ;  /* 0x0001c80301007387 */ /* 0x0001e80000100800 */
[----:B0-----:R-:W2:Y:S04]  /*de20*/  LDL.LU R3, [R1+0xcc] ;  /* 0x0000cc0001037983 */ /* 0x001ea80000300800 */
[----:B------:R0:W-:Y:S04]  /*de30*/  STL [R1+0x1c4], R2 ;  /* 0x0001c40201007387 */ /* 0x0001e80000100800 */
[----:B0-----:R-:W2:Y:S01]  /*de40*/  LDL.LU R2, [R1+0xc8] ;  /* 0x0000c80001027983 */ /* 0x001ea20000300800 */
[----:B---3--:R-:W-:-:S05]  /*de50*/  SEL R5, R8, R13, !P1 ;  /* 0x0000000d08057207 */ /* 0x008fca0004800000 */
[----:B------:R0:W-:Y:S01]  /*de60*/  STL [R1+0x1c0], R5 ;  /* 0x0001c00501007387 */ /* 0x0001e20000100800 */
[----:B----4-:R-:W-:-:S05]  /*de70*/  SEL R12, R8, R12, !P1 ;  /* 0x0000000c080c7207 */ /* 0x010fca0004800000 */
[----:B------:R-:W-:Y:S01]  /*de80*/  STL [R1+0x1bc], R12 ;  /* 0x0001bc0c01007387 */ /* 0x000fe20000100800 */
[C---:B------:R-:W-:Y:S02]  /*de90*/  SEL R11, R8.reuse, R11, !P1 ;  /* 0x0000000b080b7207 */ /* 0x040fe40004800000 */
[----:B0-----:R-:W-:-:S03]  /*dea0*/  SEL R5, R8, R10, !P1 ;  /* 0x0000000a08057207 */ /* 0x001fc60004800000 */
[----:B------:R-:W-:Y:S01]  /*deb0*/  STL [R1+0x1b8], R11 ;  /* 0x0001b80b01007387 */ /* 0x000fe20000100800 */
[----:B------:R-:W-:-:S03]  /*dec0*/  SEL R9, R8, R9, !P1 ;  /* 0x0000000908097207 */ /* 0x000fc60004800000 */
[----:B------:R0:W-:Y:S01]  /*ded0*/  STL [R1+0x1b0], R5 ;  /* 0x0001b00501007387 */ /* 0x0001e20000100800 */
[----:B------:R-:W-:-:S03]  /*dee0*/  SEL R7, R8, R7, !P1 ;  /* 0x0000000708077207 */ /* 0x000fc60004800000 */
[----:B------:R-:W-:Y:S01]  /*def0*/  STL [R1+0x1ac], R9 ;  /* 0x0001ac0901007387 */ /* 0x000fe20000100800 */
[----:B0-----:R-:W-:-:S03]  /*df00*/  SEL R5, R8, R6, !P1 ;  /* 0x0000000608057207 */ /* 0x001fc60004800000 */
[----:B------:R-:W-:Y:S01]  /*df10*/  STL [R1+0x1a8], R7 ;  /* 0x0001a80701007387 */ /* 0x000fe20000100800 */
[----:B-----5:R-:W-:-:S03]  /*df20*/  SEL R0, R8, R0, !P1 ;  /* 0x0000000008007207 */ /* 0x020fc60004800000 */
[----:B------:R-:W3:Y:S04]  /*df30*/  LDL.LU R29, [R1+0xc4] ;  /* 0x0000c400011d7983 */ /* 0x000ee80000300800 */
[----:B------:R-:W-:Y:S04]  /*df40*/  STL [R1+0x1a0], R5 ;  /* 0x0001a00501007387 */ /* 0x000fe80000100800 */
[----:B------:R-:W4:Y:S04]  /*df50*/  LDL.LU R28, [R1+0xc0] ;  /* 0x0000c000011c7983 */ /* 0x000f280000300800 */
[----:B------:R0:W-:Y:S04]  /*df60*/  STL [R1+0x198], R0 ;  /* 0x0001980001007387 */ /* 0x0001e80000100800 */
[----:B------:R-:W5:Y:S04]  /*df70*/  LDL.LU R27, [R1+0xbc] ;  /* 0x0000bc00011b7983 */ /* 0x000f680000300800 */
        /* <DEDUP_REMOVED lines=16> */
[----:B0-----:R-:W5:Y:S01]  /*e080*/  LDL.LU R0, [R1+0x3c] ;  /* 0x00003c0001007983 */ /* 0x001f620000300800 */
[----:B--2---:R-:W-:-:S05]  /*e090*/  SEL R4, R8, R4, !P1 ;  /* 0x0000000408047207 */ /* 0x004fca0004800000 */
[----:B------:R0:W-:Y:S04]  /*e0a0*/  STL [R1+0x194], R4 ;  /* 0x0001940401007387 */ /* 0x0001e80000100800 */
[----:B------:R-:W2:Y:S01]  /*e0b0*/  LDL.LU R10, [R1+0x34] ;  /* 0x00003400010a7983 */ /* 0x000ea20000300800 */
[----:B------:R-:W-:-:S05]  /*e0c0*/  SEL R3, R8, R3, !P1 ;  /* 0x0000000308037207 */ /* 0x000fca0004800000 */
[----:B------:R1:W-:Y:S04]  /*e0d0*/  STL [R1+0x190], R3 ;  /* 0x0001900301007387 */ /* 0x0003e80000100800 */
[----:B------:R-:W2:Y:S01]  /*e0e0*/  LDL.LU R9, [R1+0x30] ;  /* 0x0000300001097983 */ /* 0x000ea20000300800 */
[----:B------:R-:W-:-:S05]  /*e0f0*/  SEL R2, R8, R2, !P1 ;  /* 0x0000000208027207 */ /* 0x000fca0004800000 */
[----:B------:R0:W-:Y:S04]  /*e100*/  STL [R1+0x18c], R2 ;  /* 0x00018c0201007387 */ /* 0x0001e80000100800 */
[----:B------:R-:W2:Y:S04]  /*e110*/  LDL.LU R7, [R1+0x2c] ;  /* 0x00002c0001077983 */ /* 0x000ea80000300800 */
[----:B------:R-:W2:Y:S04]  /*e120*/  LDL.LU R6, [R1+0x28] ;  /* 0x0000280001067983 */ /* 0x000ea80000300800 */
[----:B0-----:R-:W2:Y:S04]  /*e130*/  LDL.LU R4, [R1+0x24] ;  /* 0x0000240001047983 */ /* 0x001ea80000300800 */
[----:B-1----:R-:W2:Y:S04]  /*e140*/  LDL.LU R3, [R1+0x20] ;  /* 0x0000200001037983 */ /* 0x002ea80000300800 */
[----:B------:R-:W2:Y:S04]  /*e150*/  LDL.LU R2, [R1+0x1c] ;  /* 0x00001c0001027983 */ /* 0x000ea80000300800 */
[----:B------:R-:W2:Y:S01]  /*e160*/  LDL.LU R5, [R1+0x14] ;  /* 0x0000140001057983 */ /* 0x000ea20000300800 */
[----:B---3--:R-:W-:-:S05]  /*e170*/  SEL R29, R8, R29, !P1 ;  /* 0x0000001d081d7207 */ /* 0x008fca0004800000 */
[----:B------:R0:W-:Y:S01]  /*e180*/  STL [R1+0x188], R29 ;  /* 0x0001881d01007387 */ /* 0x0001e20000100800 */
[----:B----4-:R-:W-:-:S03]  /*e190*/  SEL R28, R8, R28, !P1 ;  /* 0x0000001c081c7207 */ /* 0x010fc60004800000 */
[----:B0-----:R-:W3:Y:S01]  /*e1a0*/  LDL.LU R29, [R1+0x3c90] ;  /* 0x003c9000011d7983 */ /* 0x001ee20000300800 */
[----:B-----5:R-:W-:-:S03]  /*e1b0*/  SEL R27, R8, R27, !P1 ;  /* 0x0000001b081b7207 */ /* 0x020fc60004800000 */
[----:B------:R0:W-:Y:S01]  /*e1c0*/  STL [R1+0x180], R28 ;  /* 0x0001801c01007387 */ /* 0x0001e20000100800 */
[C---:B------:R-:W-:Y:S02]  /*e1d0*/  SEL R26, R8.reuse, R26, !P1 ;  /* 0x0000001a081a7207 */ /* 0x040fe40004800000 */
[C---:B------:R-:W-:Y:S01]  /*e1e0*/  SEL R25, R8.reuse, R25, !P1 ;  /* 0x0000001908197207 */ /* 0x040fe20004800000 */
[----:B0-----:R-:W4:Y:S01]  /*e1f0*/  LDL.LU R28, [R1+0x3c8c] ;  /* 0x003c8c00011c7983 */ /* 0x001f220000300800 */
[----:B------:R-:W-:-:S03]  /*e200*/  SEL R24, R8, R24, !P1 ;  /* 0x0000001808187207 */ /* 0x000fc60004800000 */
[----:B------:R0:W-:Y:S01]  /*e210*/  STL [R1+0x17c], R27 ;  /* 0x00017c1b01007387 */ /* 0x0001e20000100800 */
[C---:B------:R-:W-:Y:S02]  /*e220*/  SEL R23, R8.reuse, R23, !P1 ;  /* 0x0000001708177207 */ /* 0x040fe40004800000 */
[C---:B------:R-:W-:Y:S01]  /*e230*/  SEL R22, R8.reuse, R22, !P1 ;  /* 0x0000001608167207 */ /* 0x040fe20004800000 */
[----:B0-----:R-:W5:Y:S04]  /*e240*/  LDL.LU R27, [R1+0x3c88] ;  /* 0x003c8800011b7983 */ /* 0x001f680000300800 */
[----:B------:R0:W-:Y:S01]  /*e250*/  STL [R1+0x174], R26 ;  /* 0x0001741a01007387 */ /* 0x0001e20000100800 */
[C---:B------:R-:W-:Y:S02]  /*e260*/  SEL R21, R8.reuse, R21, !P1 ;  /* 0x0000001508157207 */ /* 0x040fe40004800000 */
[C---:B------:R-:W-:Y:S01]  /*e270*/  SEL R20, R8.reuse, R20, !P1 ;  /* 0x0000001408147207 */ /* 0x040fe20004800000 */
[----:B0-----:R-:W3:Y:S04]  /*e280*/  LDL.LU R26, [R1+0x3c84] ;  /* 0x003c8400011a7983 */ /* 0x001ee80000300800 */
[----:B------:R0:W-:Y:S01]  /*e290*/  STL [R1+0x16c], R25 ;  /* 0x00016c1901007387 */ /* 0x0001e20000100800 */
[----:B------:R-:W-:-:S03]  /*e2a0*/  SEL R19, R8, R19, !P1 ;  /* 0x0000001308137207 */ /* 0x000fc60004800000 */
        /* <DEDUP_REMOVED lines=28> */
[----:B------:R0:W-:Y:S04]  /*e470*/  STL [R1+0x128], R15 ;  /* 0x0001280f01007387 */ /* 0x0001e80000100800 */
        /* <DEDUP_REMOVED lines=10> */
[----:B0-----:R-:W3:Y:S01]  /*e520*/  LDL.LU R0, [R1+0x3c44] ;  /* 0x003c440001007983 */ /* 0x001ee20000300800 */
[----:B--2---:R-:W-:-:S02]  /*e530*/  SEL R10, R8, R10, !P1 ;  /* 0x0000000a080a7207 */ /* 0x004fc40004800000 */
[C---:B------:R-:W-:Y:S02]  /*e540*/  SEL R9, R8.reuse, R9, !P1 ;  /* 0x0000000908097207 */ /* 0x040fe40004800000 */
[C---:B------:R-:W-:Y:S02]  /*e550*/  SEL R7, R8.reuse, R7, !P1 ;  /* 0x0000000708077207 */ /* 0x040fe40004800000 */
[C---:B------:R-:W-:Y:S02]  /*e560*/  SEL R6, R8.reuse, R6, !P1 ;  /* 0x0000000608067207 */ /* 0x040fe40004800000 */
[C---:B------:R-:W-:Y:S02]  /*e570*/  SEL R4, R8.reuse, R4, !P1 ;  /* 0x0000000408047207 */ /* 0x040fe40004800000 */
[C---:B------:R-:W-:Y:S02]  /*e580*/  SEL R3, R8.reuse, R3, !P1 ;  /* 0x0000000308037207 */ /* 0x040fe40004800000 */
[----:B------:R-:W-:-:S02]  /*e590*/  SEL R2, R8, R2, !P1 ;  /* 0x0000000208027207 */ /* 0x000fc40004800000 */
[----:B---3--:R-:W-:-:S05]  /*e5a0*/  SEL R0, R8, R0, !P1 ;  /* 0x0000000008007207 */ /* 0x008fca0004800000 */
[----:B------:R0:W-:Y:S04]  /*e5b0*/  STL [R1+0x3c00], R0 ;  /* 0x003c000001007387 */ /* 0x0001e80000100800 */
[----:B0-----:R-:W2:Y:S04]  /*e5c0*/  LDL.LU R0, [R1+0x18] ;  /* 0x0000180001007983 */ /* 0x001ea80000300800 */
[----:B------:R0:W-:Y:S04]  /*e5d0*/  STL [R1+0x100], R10 ;  /* 0x0001000a01007387 */ /* 0x0001e80000100800 */
[----:B0-----:R-:W3:Y:S04]  /*e5e0*/  LDL.LU R10, [R1+0x3c40] ;  /* 0x003c4000010a7983 */ /* 0x001ee80000300800 */
[----:B------:R0:W-:Y:S04]  /*e5f0*/  STL [R1+0xf8], R9 ;  /* 0x0000f80901007387 */ /* 0x0001e80000100800 */
[----:B0-----:R-:W4:Y:S04]  /*e600*/  LDL.LU R9, [R1+0x3c3c] ;  /* 0x003c3c0001097983 */ /* 0x001f280000300800 */
[----:B------:R0:W-:Y:S04]  /*e610*/  STL [R1+0xf4], R7 ;  /* 0x0000f40701007387 */ /* 0x0001e80000100800 */
[----:B0-----:R-:W5:Y:S04]  /*e620*/  LDL.LU R7, [R1+0x3c38] ;  /* 0x003c380001077983 */ /* 0x001f680000300800 */
[----:B------:R0:W-:Y:S04]  /*e630*/  STL [R1+0xf0], R6 ;  /* 0x0000f00601007387 */ /* 0x0001e80000100800 */
[----:B0-----:R-:W5:Y:S04]  /*e640*/  LDL.LU R6, [R1+0x3c34] ;  /* 0x003c340001067983 */ /* 0x001f680000300800 */
[----:B------:R0:W-:Y:S04]  /*e650*/  STL [R1+0xec], R4 ;  /* 0x0000ec0401007387 */ /* 0x0001e80000100800 */
[----:B0-----:R-:W5:Y:S04]  /*e660*/  LDL.LU R4, [R1+0x3c30] ;  /* 0x003c300001047983 */ /* 0x001f680000300800 */
[----:B------:R0:W-:Y:S04]  /*e670*/  STL [R1+0xe8], R3 ;  /* 0x0000e80301007387 */ /* 0x0001e80000100800 */
[----:B0-----:R-:W5:Y:S04]  /*e680*/  LDL.LU R3, [R1+0x3c2c] ;  /* 0x003c2c0001037983 */ /* 0x001f680000300800 */
[----:B------:R0:W-:Y:S04]  /*e690*/  STL [R1+0xe4], R2 ;  /* 0x0000e40201007387 */ /* 0x0001e80000100800 */
[----:B0-----:R-:W5:Y:S01]  /*e6a0*/  LDL.LU R2, [R1+0x3c28] ;  /* 0x003c280001027983 */ /* 0x001f620000300800 */
[----:B------:R-:W-:-:S02]  /*e6b0*/  SEL R11, R8, R11, !P1 ;  /* 0x0000000b080b7207 */ /* 0x000fc40004800000 */
[C---:B------:R-:W-:Y:S02]  /*e6c0*/  SEL R12, R8.reuse, R12, !P1 ;  /* 0x0000000c080c7207 */ /* 0x040fe40004800000 */
[C---:B------:R-:W-:Y:S02]  /*e6d0*/  SEL R13, R8.reuse, R13, !P1 ;  /* 0x0000000d080d7207 */ /* 0x040fe40004800000 */
[C---:B------:R-:W-:Y:S02]  /*e6e0*/  SEL R14, R8.reuse, R14, !P1 ;  /* 0x0000000e080e7207 */ /* 0x040fe40004800000 */
[C---:B------:R-:W-:Y:S02]  /*e6f0*/  SEL R15, R8.reuse, R15, !P1 ;  /* 0x0000000f080f7207 */ /* 0x040fe40004800000 */
[C---:B------:R-:W-:Y:S02]  /*e700*/  SEL R16, R8.reuse, R16, !P1 ;  /* 0x0000001008107207 */ /* 0x040fe40004800000 */
[----:B------:R-:W-:-:S02]  /*e710*/  SEL R17, R8, R17, !P1 ;  /* 0x0000001108117207 */ /* 0x000fc40004800000 */
[----:B--2---:R-:W-:-:S05]  /*e720*/  SEL R0, R8, R0, !P1 ;  /* 0x0000000008007207 */ /* 0x004fca0004800000 */
[----:B------:R0:W-:Y:S02]  /*e730*/  STL [R1+0xe0], R0 ;  /* 0x0000e00001007387 */ /* 0x0001e40000100800 */
[----:B0-----:R-:W-:-:S05]  /*e740*/  SEL R0, R8, R5, !P1 ;  /* 0x0000000508007207 */ /* 0x001fca0004800000 */
[----:B------:R0:W-:Y:S01]  /*e750*/  STL [R1+0xdc], R0 ;  /* 0x0000dc0001007387 */ /* 0x0001e20000100800 */
[C---:B---3--:R-:W-:Y:S02]  /*e760*/  SEL R10, R8.reuse, R10, !P1 ;  /* 0x0000000a080a7207 */ /* 0x048fe40004800000 */
[C---:B----4-:R-:W-:Y:S02]  /*e770*/  SEL R9, R8.reuse, R9, !P1 ;  /* 0x0000000908097207 */ /* 0x050fe40004800000 */
[C---:B-----5:R-:W-:Y:S02]  /*e780*/  SEL R5, R8.reuse, R7, !P1 ;  /* 0x0000000708057207 */ /* 0x060fe40004800000 */
[C---:B0-----:R-:W-:Y:S02]  /*e790*/  SEL R0, R8.reuse, R4, !P1 ;  /* 0x0000000408007207 */ /* 0x041fe40004800000 */
[C---:B------:R-:W-:Y:S02]  /*e7a0*/  SEL R3, R8.reuse, R3, !P1 ;  /* 0x0000000308037207 */ /* 0x040fe40004800000 */
[----:B------:R-:W-:-:S05]  /*e7b0*/  SEL R2, R8, R2, !P1 ;  /* 0x0000000208027207 */ /* 0x000fca0004800000 */
[----:B------:R0:W-:Y:S04]  /*e7c0*/  STL [R1+0xd8], R2 ;  /* 0x0000d80201007387 */ /* 0x0001e80000100800 */
[----:B------:R-:W-:Y:S01]  /*e7d0*/  STL [R1+0xd4], R3 ;  /* 0x0000d40301007387 */ /* 0x000fe20000100800 */
[----:B0-----:R-:W-:-:S03]  /*e7e0*/  SEL R2, R8, R6, !P1 ;  /* 0x0000000608027207 */ /* 0x001fc60004800000 */
[----:B------:R-:W2:Y:S04]  /*e7f0*/  LDL.LU R6, [R1+0x74] ;  /* 0x0000740001067983 */ /* 0x000ea80000300800 */
[----:B------:R0:W-:Y:S04]  /*e800*/  STL [R1+0xd0], R0 ;  /* 0x0000d00001007387 */ /* 0x0001e80000100800 */
[----:B0-----:R-:W3:Y:S04]  /*e810*/  LDL.LU R0, [R1+0x6c] ;  /* 0x00006c0001007983 */ /* 0x001ee80000300800 */
[----:B------:R0:W-:Y:S04]  /*e820*/  STL [R1+0xcc], R2 ;  /* 0x0000cc0201007387 */ /* 0x0001e80000100800 */
[----:B0-----:R-:W4:Y:S04]  /*e830*/  LDL.LU R2, [R1+0x68] ;  /* 0x0000680001027983 */ /* 0x001f280000300800 */
[----:B------:R-:W5:Y:S04]  /*e840*/  LDL.LU R4, [R1+0x8] ;  /* 0x0000080001047983 */ /* 0x000f680000300800 */
[----:B------:R-:W2:Y:S04]  /*e850*/  LDL.LU R7, [R1+0x70] ;  /* 0x0000700001077983 */ /* 0x000ea80000300800 */
[----:B------:R0:W-:Y:S04]  /*e860*/  STL [R1+0x3be4], R5 ;  /* 0x003be40501007387 */ /* 0x0001e80000100800 */
[----:B0-----:R-:W2:Y:S04]  /*e870*/  LDL.LU R5, [R1+0x64] ;  /* 0x0000640001057983 */ /* 0x001ea80000300800 */
        /* <DEDUP_REMOVED lines=13> */
[----:B0-----:R-:W3:Y:S04]  /*e950*/  LDL.LU R15, [R1+0x84] ;  /* 0x00008400010f7983 */ /* 0x001ee80000300800 */
[----:B------:R0:W-:Y:S04]  /*e960*/  STL [R1+0x3c08], R16 ;  /* 0x003c081001007387 */ /* 0x0001e80000100800 */
[----:B0-----:R-:W4:Y:S04]  /*e970*/  LDL.LU R16, [R1+0x88] ;  /* 0x0000880001107983 */ /* 0x001f280000300800 */
[----:B------:R0:W-:Y:S04]  /*e980*/  STL [R1+0x3c0c], R17 ;  /* 0x003c0c1101007387 */ /* 0x0001e80000100800 */
[----:B0-----:R-:W5:Y:S01]  /*e990*/  LDL.LU R17, [R1+0x8c] ;  /* 0x00008c0001117983 */ /* 0x001f620000300800 */
[----:B------:R-:W-:-:S02]  /*e9a0*/  SEL R18, R8, R18, !P1 ;  /* 0x0000001208127207 */ /* 0x000fc40004800000 */
[C---:B------:R-:W-:Y:S02]  /*e9b0*/  SEL R19, R8.reuse, R19, !P1 ;  /* 0x0000001308137207 */ /* 0x040fe40004800000 */
[C---:B------:R-:W-:Y:S02]  /*e9c0*/  SEL R20, R8.reuse, R20, !P1 ;  /* 0x0000001408147207 */ /* 0x040fe40004800000 */
[C---:B------:R-:W-:Y:S01]  /*e9d0*/  SEL R21, R8.reuse, R21, !P1 ;  /* 0x0000001508157207 */ /* 0x040fe20004800000 */
[----:B------:R-:W-:Y:S01]  /*e9e0*/  STL [R1+0x3c10], R18 ;  /* 0x003c101201007387 */ /* 0x000fe20000100800 */
[C---:B------:R-:W-:Y:S02]  /*e9f0*/  SEL R22, R8.reuse, R22, !P1 ;  /* 0x0000001608167207 */ /* 0x040fe40004800000 */
[C---:B------:R-:W-:Y:S01]  /*ea00*/  SEL R23, R8.reuse, R23, !P1 ;  /* 0x0000001708177207 */ /* 0x040fe20004800000 */
[----:B------:R-:W-:Y:S01]  /*ea10*/  STL [R1+0x3c14], R19 ;  /* 0x003c141301007387 */ /* 0x000fe20000100800 */
[----:B------:R-:W-:-:S02]  /*ea20*/  SEL R24, R8, R24, !P1 ;  /* 0x0000001808187207 */ /* 0x000fc40004800000 */
[C---:B------:R-:W-:Y:S01]  /*ea30*/  SEL R25, R8.reuse, R25, !P1 ;  /* 0x0000001908197207 */ /* 0x040fe20004800000 */
[----:B------:R-:W-:Y:S01]  /*ea40*/  STL [R1+0x3c18], R20 ;  /* 0x003c181401007387 */ /* 0x000fe20000100800 */
[C---:B------:R-:W-:Y:S02]  /*ea50*/  SEL R26, R8.reuse, R26, !P1 ;  /* 0x0000001a081a7207 */ /* 0x040fe40004800000 */
[C---:B------:R-:W-:Y:S02]  /*ea60*/  SEL R27, R8.reuse, R27, !P1 ;  /* 0x0000001b081b7207 */ /* 0x040fe40004800000 */
[C---:B------:R-:W-:Y:S02]  /*ea70*/  SEL R28, R8.reuse, R28, !P1 ;  /* 0x0000001c081c7207 */ /* 0x040fe40004800000 */
[----:B------:R-:W-:Y:S01]  /*ea80*/  SEL R29, R8, R29, !P1 ;  /* 0x0000001d081d7207 */ /* 0x000fe20004800000 */
[----:B------:R-:W-:Y:S04]  /*ea90*/  STL [R1+0x3c1c], R21 ;  /* 0x003c1c1501007387 */ /* 0x000fe80000100800 */
[----:B------:R-:W-:Y:S04]  /*eaa0*/  STL [R1+0x3c20], R22 ;  /* 0x003c201601007387 */ /* 0x000fe80000100800 */
[----:B------:R-:W-:Y:S01]  /*eab0*/  STL [R1+0x3c24], R23 ;  /* 0x003c241701007387 */ /* 0x000fe20000100800 */
[----:B--2---:R-:W-:-:S02]  /*eac0*/  IMAD R14, R14, UR66, RZ ;  /* 0x000000420e0e7c24 */ /* 0x004fc4000f8e02ff */
[----:B---3--:R-:W-:Y:S02]  /*ead0*/  IMAD R15, R15, UR66, RZ ;  /* 0x000000420f0f7c24 */ /* 0x008fe4000f8e02ff */
[----:B----4-:R-:W-:Y:S02]  /*eae0*/  IMAD R8, R16, UR66, RZ ;  /* 0x0000004210087c24 */ /* 0x010fe4000f8e02ff */
[----:B-----5:R-:W-:-:S05]  /*eaf0*/  IMAD R17, R17, UR66, RZ ;  /* 0x0000004211117c24 */ /* 0x020fca000f8e02ff */
[----:B------:R-:W-:Y:S04]  /*eb00*/  STL [R1+0x120], R17 ;  /* 0x0001201101007387 */ /* 0x000fe80000100800 */
[----:B------:R0:W-:Y:S04]  /*eb10*/  STL [R1+0x114], R8 ;  /* 0x0001140801007387 */ /* 0x0001e80000100800 */
[----:B------:R-:W-:Y:S04]  /*eb20*/  STL [R1+0x110], R15 ;  /* 0x0001100f01007387 */ /* 0x000fe80000100800 */
[----:B------:R-:W-:Y:S01]  /*eb30*/  STL [R1+0x104], R14 ;  /* 0x0001040e01007387 */ /* 0x000fe20000100800 */
[----:B0-----:R-:W-:-:S02]  /*eb40*/  IMAD R8, R13, UR66, RZ ;  /* 0x000000420d087c24 */ /* 0x001fc4000f8e02ff */
[----:B------:R-:W-:Y:S02]  /*eb50*/  IMAD R13, R6, UR66, RZ ;  /* 0x00000042060d7c24 */ /* 0x000fe4000f8e02ff */
[----:B------:R-:W2:Y:S04]  /*eb60*/  LDL.LU R6, [R1+0x4] ;  /* 0x0000040001067983 */ /* 0x000ea80000300800 */
[----:B------:R0:W-:Y:S04]  /*eb70*/  STL [R1+0xfc], R8 ;  /* 0x0000fc0801007387 */ /* 0x0001e80000100800 */
[----:B------:R1:W-:Y:S01]  /*eb80*/  STL [R1+0xc0], R13 ;  /* 0x0000c00d01007387 */ /* 0x0003e20000100800 */
[----:B0-----:R-:W-:-:S03]  /*eb90*/  IMAD R8, R7, UR66, RZ ;  /* 0x0000004207087c24 */ /* 0x001fc6000f8e02ff */
[----:B------:R-:W3:Y:S01]  /*eba0*/  LDL.LU R7, [R1] ;  /* 0x0000000001077983 */ /* 0x000ee20000300800 */
[----:B-1----:R-:W-:-:S03]  /*ebb0*/  IMAD R13, R0, UR66, RZ ;  /* 0x00000042000d7c24 */ /* 0x002fc6000f8e02ff */
[----:B------:R0:W-:Y:S04]  /*ebc0*/  STL [R1+0xbc], R8 ;  /* 0x0000bc0801007387 */ /* 0x0001e80000100800 */
[----:B------:R-:W4:Y:S01]  /*ebd0*/  LDL.LU R0, [R1+0x90] ;  /* 0x0000900001007983 */ /* 0x000f220000300800 */
[----:B0-----:R-:W-:-:S03]  /*ebe0*/  IMAD R8, R2, UR66, RZ ;  /* 0x0000004202087c24 */ /* 0x001fc6000f8e02ff */
[----:B------:R-:W-:Y:S01]  /*ebf0*/  STL [R1+0xb8], R13 ;  /* 0x0000b80d01007387 */ /* 0x000fe20000100800 */
[----:B------:R-:W-:-:S03]  /*ec00*/  IMAD R5, R5, UR66, RZ ;  /* 0x0000004205057c24 */ /* 0x000fc6000f8e02ff */
[----:B------:R-:W5:Y:S04]  /*ec10*/  LDL.LU R2, [R1+0x94] ;  /* 0x0000940001027983 */ /* 0x000f680000300800 */
[----:B------:R0:W-:Y:S04]  /*ec20*/  STL [R1+0xb4], R8 ;  /* 0x0000b40801007387 */ /* 0x0001e80000100800 */
[----:B0-----:R-:W5:Y:S04]  /*ec30*/  LDL.LU R8, [R1+0x9c] ;  /* 0x00009c0001087983 */ /* 0x001f680000300800 */
[----:B------:R-:W5:Y:S04]  /*ec40*/  LDL.LU R23, [R1+0x12c] ;  /* 0x00012c0001177983 */ /* 0x000f680000300800 */
[----:B------:R0:W-:Y:S04]  /*ec50*/  STL [R1+0xb0], R5 ;  /* 0x0000b00501007387 */ /* 0x0001e80000100800 */
[----:B------:R-:W5:Y:S04]  /*ec60*/  LDL.LU R22, [R1+0x134] ;  /* 0x0001340001167983 */ /* 0x000f680000300800 */
[----:B------:R-:W5:Y:S04]  /*ec70*/  LDL.LU R21, [R1+0x13c] ;  /* 0x00013c0001157983 */ /* 0x000f680000300800 */
[----:B------:R-:W5:Y:S04]  /*ec80*/  LDL.LU R20, [R1+0x144] ;  /* 0x0001440001147983 */ /* 0x000f680000300800 */
[----:B------:R-:W5:Y:S01]  /*ec90*/  LDL.LU R19, [R1+0x14c] ;  /* 0x00014c0001137983 */ /* 0x000f620000300800 */
[----:B------:R-:W-:-:S03]  /*eca0*/  IMAD R12, R12, UR66, RZ ;  /* 0x000000420c0c7c24 */ /* 0x000fc6000f8e02ff */
[----:B------:R-:W5:Y:S01]  /*ecb0*/  LDL.LU R15, [R1+0x154] ;  /* 0x00015400010f7983 */ /* 0x000f620000300800 */
[----:B------:R-:W-:-:S03]  /*ecc0*/  IMAD R11, R11, UR66, RZ ;  /* 0x000000420b0b7c24 */ /* 0x000fc6000f8e02ff */
[----:B------:R-:W5:Y:S01]  /*ecd0*/  LDL.LU R14, [R1+0x168] ;  /* 0x00016800010e7983 */ /* 0x000f620000300800 */
[----:B------:R-:W-:-:S03]  /*ece0*/  IMAD R10, R10, UR66, RZ ;  /* 0x000000420a0a7c24 */ /* 0x000fc6000f8e02ff */
[----:B------:R-:W5:Y:S01]  /*ecf0*/  LDL.LU R13, [R1+0x170] ;  /* 0x00017000010d7983 */ /* 0x000f620000300800 */
[----:B------:R-:W-:-:S03]  /*ed00*/  IMAD R9, R9, UR66, RZ ;  /* 0x0000004209097c24 */ /* 0x000fc6000f8e02ff */
[----:B0-----:R-:W5:Y:S01]  /*ed10*/  LDL.LU R5, [R1+0x178] ;  /* 0x0001780001057983 */ /* 0x001f620000300800 */
[----:B------:R-:W-:-:S03]  /*ed20*/  IMAD R4, R4, UR66, RZ ;  /* 0x0000004204047c24 */ /* 0x000fc6000f8e02ff */
[----:B------:R0:W-:Y:S04]  /*ed30*/  STL [R1+0xac], R12 ;  /* 0x0000ac0c01007387 */ /* 0x0001e80000100800 */
[----:B0-----:R-:W5:Y:S04]  /*ed40*/  LDL.LU R12, [R1+0x184] ;  /* 0x00018400010c7983 */ /* 0x001f680000300800 */
[----:B------:R0:W-:Y:S04]  /*ed50*/  STL [R1+0xa8], R11 ;  /* 0x0000a80b01007387 */ /* 0x0001e80000100800 */
[----:B------:R1:W-:Y:S04]  /*ed60*/  STL [R1+0xa4], R10 ;  /* 0x0000a40a01007387 */ /* 0x0003e80000100800 */
[----:B------:R-:W5:Y:S04]  /*ed70*/  LDL.LU R18, [R1+0x19c] ;  /* 0x00019c0001127983 */ /* 0x000f680000300800 */
[----:B------:R0:W-:Y:S04]  /*ed80*/  STL [R1+0xa0], R9 ;  /* 0x0000a00901007387 */ /* 0x0001e80000100800 */
[----:B------:R-:W5:Y:S04]  /*ed90*/  LDL.LU R17, [R1+0x1a4] ;  /* 0x0001a40001117983 */ /* 0x000f680000300800 */
[----:B------:R1:W-:Y:S04]  /*eda0*/  STL [R1+0x98], R4 ;  /* 0x0000980401007387 */ /* 0x0003e80000100800 */
[----:B------:R-:W5:Y:S04]  /*edb0*/  LDL.LU R16, [R1+0x1b4] ;  /* 0x0001b40001107983 */ /* 0x000f680000300800 */
[----:B0-----:R-:W5:Y:S04]  /*edc0*/  LDL.LU R11, [R1+0x1e0] ;  /* 0x0001e000010b7983 */ /* 0x001f680000300800 */
[----:B-1----:R-:W5:Y:S04]  /*edd0*/  LDL.LU R10, [R1+0x1ec] ;  /* 0x0001ec00010a7983 */ /* 0x002f680000300800 */
[----:B------:R-:W5:Y:S04]  /*ede0*/  LDL.LU R9, [R1+0x1f4] ;  /* 0x0001f40001097983 */ /* 0x000f680000300800 */
[----:B------:R-:W5:Y:S01]  /*edf0*/  LDL.LU R4, [R1+0x1fc] ;  /* 0x0001fc0001047983 */ /* 0x000f620000300800 */
[----:B--2---:R-:W-:-:S05]  /*ee00*/  IMAD R6, R6, UR66, RZ ;  /* 0x0000004206067c24 */ /* 0x004fca000f8e02ff */
[----:B------:R0:W-:Y:S04]  /*ee10*/  STL [R1+0x8c], R6 ;  /* 0x00008c0601007387 */ /* 0x0001e80000100800 */
[----:B0-----:R-:W2:Y:S01]  /*ee20*/  LDL.LU R6, [R1+0x208] ;  /* 0x0002080001067983 */ /* 0x001ea20000300800 */
[----:B---3--:R-:W-:-:S05]  /*ee30*/  IMAD R7, R7, UR66, RZ ;  /* 0x0000004207077c24 */ /* 0x008fca000f8e02ff */
[----:B------:R0:W-:Y:S01]  /*ee40*/  STL [R1+0x88], R7 ;  /* 0x0000880701007387 */ /* 0x0001e20000100800 */
[----:B----4-:R-:W-:-:S03]  /*ee50*/  IMAD R0, R0, UR66, RZ ;  /* 0x0000004200007c24 */ /* 0x010fc6000f8e02ff */
[----:B0-----:R-:W3:Y:S04]  /*ee60*/  LDL.LU R7, [R1+0x210] ;  /* 0x0002100001077983 */ /* 0x001ee80000300800 */
[----:B------:R0:W-:Y:S04]  /*ee70*/  STL [R1+0x84], R0 ;  /* 0x0000840001007387 */ /* 0x0001e80000100800 */
[----:B0-----:R-:W4:Y:S01]  /*ee80*/  LDL.LU R0, [R1+0x218] ;  /* 0x0002180001007983 */ /* 0x001f220000300800 */
[----:B-----5:R-:W-:Y:S02]  /*ee90*/  IMAD R2, R2, UR66, RZ ;  /* 0x0000004202027c24 */ /* 0x020fe4000f8e02ff */
[----:B------:R-:W-:-:S03]  /*eea0*/  IMAD R8, R8, UR66, RZ ;  /* 0x0000004208087c24 */ /* 0x000fc6000f8e02ff */
[----:B------:R0:W-:Y:S01]  /*eeb0*/  STL [R1+0x80], R2 ;  /* 0x0000800201007387 */ /* 0x0001e20000100800 */
[----:B------:R-:W-:-:S03]  /*eec0*/  IMAD R23, R23, UR66, RZ ;  /* 0x0000004217177c24 */ /* 0x000fc6000f8e02ff */
[----:B0-----:R-:W5:Y:S04]  /*eed0*/  LDL.LU R2, [R1+0x224] ;  /* 0x0002240001027983 */ /* 0x001f680000300800 */
[----:B------:R0:W-:Y:S01]  /*eee0*/  STL [R1+0x7c], R8 ;  /* 0x00007c0801007387 */ /* 0x0001e20000100800 */
[----:B------:R-:W-:-:S03]  /*eef0*/  IMAD R21, R21, UR66, RZ ;  /* 0x0000004215157c24 */ /* 0x000fc6000f8e02ff */
[----:B------:R-:W-:Y:S01]  /*ef00*/  STL [R1+0x78], R23 ;  /* 0x0000781701007387 */ /* 0x000fe20000100800 */
[----:B------:R-:W-:Y:S02]  /*ef10*/  IMAD R20, R20, UR66, RZ ;  /* 0x0000004214147c24 */ /* 0x000fe4000f8e02ff */
[----:B0-----:R-:W-:-:S05]  /*ef20*/  IMAD R8, R22, UR66, RZ ;  /* 0x0000004216087c24 */ /* 0x001fca000f8e02ff */
[----:B------:R0:W-:Y:S01]  /*ef30*/  STL [R1+0x74], R8 ;  /* 0x0000740801007387 */ /* 0x0001e20000100800 */
[----:B------:R-:W-:Y:S02]  /*ef40*/  IMAD R15, R15, UR66, RZ ;  /* 0x000000420f0f7c24 */ /* 0x000fe4000f8e02ff */
[----:B------:R-:W-:Y:S01]  /*ef50*/  IMAD R14, R14, UR66, RZ ;  /* 0x000000420e0e7c24 */ /* 0x000fe2000f8e02ff */
[----:B------:R-:W-:Y:S01]  /*ef60*/  STL [R1+0x70], R21 ;  /* 0x0000701501007387 */ /* 0x000fe20000100800 */
[----:B0-----:R-:W-:-:S03]  /*ef70*/  IMAD R8, R19, UR66, RZ ;  /* 0x0000004213087c24 */ /* 0x001fc6000f8e02ff */
[----:B------:R-:W-:Y:S01]  /*ef80*/  STL [R1+0x6c], R20 ;  /* 0x00006c1401007387 */ /* 0x000fe20000100800 */
[----:B------:R-:W-:-:S03]  /*ef90*/  IMAD R5, R5, UR66, RZ ;  /* 0x0000004205057c24 */ /* 0x000fc6000f8e02ff */
[----:B------:R0:W-:Y:S04]  /*efa0*/  STL [R1+0x68], R8 ;  /* 0x0000680801007387 */ /* 0x0001e80000100800 */
[----:B------:R1:W-:Y:S01]  /*efb0*/  STL [R1+0x64], R15 ;  /* 0x0000640f01007387 */ /* 0x0003e20000100800 */
[----:B0-----:R-:W-:-:S03]  /*efc0*/  IMAD R8, R13, UR66, RZ ;  /* 0x000000420d087c24 */ /* 0x001fc6000f8e02ff */
[----:B------:R0:W-:Y:S04]  /*efd0*/  STL [R1+0x60], R14 ;  /* 0x0000600e01007387 */ /* 0x0001e80000100800 */
[----:B-1----:R-:W5:Y:S04]  /*efe0*/  LDL.LU R15, [R1+0x230] ;  /* 0x00023000010f7983 */ /* 0x002f680000300800 */
[----:B------:R1:W-:Y:S04]  /*eff0*/  STL [R1+0x5c], R8 ;  /* 0x00005c0801007387 */ /* 0x0003e80000100800 */
[----:B0-----:R-:W5:Y:S01]  /*f000*/  LDL.LU R14, [R1+0x22c] ;  /* 0x00022c00010e7983 */ /* 0x001f620000300800 */
[----:B------:R-:W-:-:S03]  /*f010*/  IMAD R18, R18, UR66, RZ ;  /* 0x0000004212127c24 */ /* 0x000fc6000f8e02ff */
[----:B------:R0:W-:Y:S01]  /*f020*/  STL [R1+0x58], R5 ;  /* 0x0000580501007387 */ /* 0x0001e20000100800 */
[----:B-1----:R-:W-:Y:S02]  /*f030*/  IMAD R8, R12, UR66, RZ ;  /* 0x000000420c087c24 */ /* 0x002fe4000f8e02ff */
[----:B------:R-:W-:Y:S01]  /*f040*/  IMAD R17, R17, UR66, RZ ;  /* 0x0000004211117c24 */ /* 0x000fe2000f8e02ff */
[----:B0-----:R-:W5:Y:S04]  /*f050*/  LDL.LU R5, [R1+0x220] ;  /* 0x0002200001057983 */ /* 0x001f680000300800 */
[----:B------:R-:W5:Y:S04]  /*f060*/  LDL.LU R13, [R1+0x21c] ;  /* 0x00021c00010d7983 */ /* 0x000f680000300800 */
[----:B------:R-:W5:Y:S04]  /*f070*/  LDL.LU R12, [R1+0x214] ;  /* 0x00021400010c7983 */ /* 0x000f680000300800 */
[----:B------:R0:W-:Y:S01]  /*f080*/  STL [R1+0x54], R8 ;  /* 0x0000540801007387 */ /* 0x0001e20000100800 */
[----:B------:R-:W-:-:S02]  /*f090*/  IMAD R11, R11, UR66, RZ ;  /* 0x000000420b0b7c24 */ /* 0x000fc4000f8e02ff */
[----:B------:R-:W-:Y:S01]  /*f0a0*/  IMAD R10, R10, UR66, RZ ;  /* 0x000000420a0a7c24 */ /* 0x000fe2000f8e02ff */
[----:B------:R-:W-:Y:S01]  /*f0b0*/  STL [R1+0x50], R18 ;  /* 0x0000501201007387 */ /* 0x000fe20000100800 */
[----:B0-----:R-:W-:-:S03]  /*f0c0*/  IMAD R8, R16, UR66, RZ ;  /* 0x0000004210087c24 */ /* 0x001fc6000f8e02ff */
[----:B------:R-:W-:Y:S04]  /*f0d0*/  STL [R1+0x4c], R17 ;  /* 0x00004c1101007387 */ /* 0x000fe80000100800 */
[----:B------:R0:W-:Y:S04]  /*f0e0*/  STL [R1+0x48], R8 ;  /* 0x0000480801007387 */ /* 0x0001e80000100800 */
[----:B------:R-:W-:Y:S01]  /*f0f0*/  STL [R1+0x44], R11 ;  /* 0x0000440b01007387 */ /* 0x000fe20000100800 */
[----:B0-----:R-:W-:-:S03]  /*f100*/  IMAD R8, R9, UR66, RZ ;  /* 0x0000004209087c24 */ /* 0x001fc6000f8e02ff */
[----:B------:R-:W-:Y:S01]  /*f110*/  STL [R1+0x40], R10 ;  /* 0x0000400a01007387 */ /* 0x000fe20000100800 */
[----:B------:R-:W-:-:S03]  /*f120*/  IMAD R9, R4, UR66, RZ ;  /* 0x0000004204097c24 */ /* 0x000fc6000f8e02ff */
[----:B------:R-:W5:Y:S04]  /*f130*/  LDL.LU R4, [R1+0x20c] ;  /* 0x00020c0001047983 */ /* 0x000f680000300800 */
[----:B------:R2:W-:Y:S04]  /*f140*/  STL [R1+0x3c], R8 ;  /* 0x00003c0801007387 */ /* 0x0005e80000100800 */
[----:B------:R3:W-:Y:S01]  /*f150*/  STL [R1+0x38], R9 ;  /* 0x0000380901007387 */ /* 0x0007e20000100800 */
[----:B--2---:R-:W-:-:S03]  /*f160*/  IMAD R8, R6, UR66, RZ ;  /* 0x0000004206087c24 */ /* 0x004fc6000f8e02ff */
[----:B------:R-:W2:Y:S04]  /*f170*/  LDL.LU R6, [R1+0x204] ;  /* 0x0002040001067983 */ /* 0x000ea80000300800 */
[----:B------:R4:W-:Y:S01]  /*f180*/  STL [R1+0x34], R8 ;  /* 0x0000340801007387 */ /* 0x0009e20000100800 */
[----:B---3--:R-:W-:-:S03]  /*f190*/  IMAD R9, R7, UR66, RZ ;  /* 0x0000004207097c24 */ /* 0x008fc6000f8e02ff */
[----:B------:R-:W3:Y:S04]  /*f1a0*/  LDL.LU R7, [R1+0x200] ;  /* 0x0002000001077983 */ /* 0x000ee80000300800 */
[----:B------:R-:W-:Y:S01]  /*f1b0*/  STL [R1+0x30], R9 ;  /* 0x0000300901007387 */ /* 0x000fe20000100800 */
[----:B----4-:R-:W-:-:S03]  /*f1c0*/  IMAD R8, R0, UR66, RZ ;  /* 0x0000004200087c24 */ /* 0x010fc6000f8e02ff */
[----:B------:R-:W4:Y:S04]  /*f1d0*/  LDL.LU R0, [R1+0x1f8] ;  /* 0x0001f80001007983 */ /* 0x000f280000300800 */
[----:B------:R0:W-:Y:S01]  /*f1e0*/  STL [R1+0x2c], R8 ;  /* 0x00002c0801007387 */ /* 0x0001e20000100800 */
[----:B-----5:R-:W-:-:S03]  /*f1f0*/  IMAD R2, R2, UR66, RZ ;  /* 0x0000004202027c24 */ /* 0x020fc6000f8e02ff */
[----:B0-----:R-:W5:Y:S04]  /*f200*/  LDL.LU R8, [R1+0x1f0] ;  /* 0x0001f00001087983 */ /* 0x001f680000300800 */
[----:B------:R-:W5:Y:S04]  /*f210*/  LDL.LU R23, [R1+0x1e8] ;  /* 0x0001e80001177983 */ /* 0x000f680000300800 */
        /* <DEDUP_REMOVED lines=9> */
[----:B------:R-:W-:-:S05]  /*f2b0*/  IMAD R16, R15, UR66, RZ ;  /* 0x000000420f107c24 */ /* 0x000fca000f8e02ff */
[----:B------:R0:W-:Y:S01]  /*f2c0*/  STL [R1+0x90], R16 ;  /* 0x0000901001007387 */ /* 0x0001e20000100800 */
[----:B------:R-:W-:Y:S02]  /*f2d0*/  IMAD R15, R14, UR66, RZ ;  /* 0x000000420e0f7c24 */ /* 0x000fe4000f8e02ff */
[----:B------:R-:W-:Y:S02]  /*f2e0*/  IMAD R14, R5, UR66, RZ ;  /* 0x00000042050e7c24 */ /* 0x000fe4000f8e02ff */
[----:B------:R-:W5:Y:S01]  /*f2f0*/  LDL.LU R5, [R1+0x1c0] ;  /* 0x0001c00001057983 */ /* 0x000f620000300800 */
[----:B------:R-:W-:-:S03]  /*f300*/  IMAD R13, R13, UR66, RZ ;  /* 0x000000420d0d7c24 */ /* 0x000fc6000f8e02ff */
[----:B------:R1:W-:Y:S01]  /*f310*/  STL [R1+0x94], R15 ;  /* 0x0000940f01007387 */ /* 0x0003e20000100800 */
[----:B------:R-:W-:-:S03]  /*f320*/  IMAD R12, R12, UR66, RZ ;  /* 0x000000420c0c7c24 */ /* 0x000fc6000f8e02ff */
[----:B------:R0:W-:Y:S04]  /*f330*/  STL [R1+0x9c], R14 ;  /* 0x00009c0e01007387 */ /* 0x0001e80000100800 */
[----:B------:R-:W5:Y:S04]  /*f340*/  LDL.LU R18, [R1+0x1bc] ;  /* 0x0001bc0001127983 */ /* 0x000f680000300800 */
[----:B------:R0:W-:Y:S04]  /*f350*/  STL [R1+0x12c], R13 ;  /* 0x00012c0d01007387 */ /* 0x0001e80000100800 */
[----:B------:R-:W5:Y:S04]  /*f360*/  LDL.LU R17, [R1+0x1b8] ;  /* 0x0001b80001117983 */ /* 0x000f680000300800 */
[----:B------:R1:W-:Y:S04]  /*f370*/  STL [R1+0x134], R12 ;  /* 0x0001340c01007387 */ /* 0x0003e80000100800 */
[----:B0-----:R-:W5:Y:S04]  /*f380*/  LDL.LU R16, [R1+0x1b0] ;  /* 0x0001b00001107983 */ /* 0x001f680000300800 */
[----:B-1----:R-:W5:Y:S04]  /*f390*/  LDL.LU R15, [R1+0x1ac] ;  /* 0x0001ac00010f7983 */ /* 0x002f680000300800 */
[----:B------:R-:W5:Y:S01]  /*f3a0*/  LDL.LU R14, [R1+0x1a8] ;  /* 0x0001a800010e7983 */ /* 0x000f620000300800 */
[----:B------:R-:W-:-:S03]  /*f3b0*/  IMAD R4, R4, UR66, RZ ;  /* 0x0000004204047c24 */ /* 0x000fc6000f8e02ff */
[----:B------:R-:W5:Y:S04]  /*f3c0*/  LDL.LU R13, [R1+0x1a0] ;  /* 0x0001a000010d7983 */ /* 0x000f680000300800 */
[----:B------:R-:W5:Y:S04]  /*f3d0*/  LDL.LU R12, [R1+0x198] ;  /* 0x00019800010c7983 */ /* 0x000f680000300800 */
[----:B------:R0:W-:Y:S04]  /*f3e0*/  STL [R1+0x13c], R4 ;  /* 0x00013c0401007387 */ /* 0x0001e80000100800 */
[----:B0-----:R-:W5:Y:S01]  /*f3f0*/  LDL.LU R4, [R1+0x194] ;  /* 0x0001940001047983 */ /* 0x001f620000300800 */
        /* <DEDUP_REMOVED lines=11> */
[----:B------:R0:W-:Y:S04]  /*f4b0*/  STL [R1+0x168], R8 ;  /* 0x0001680801007387 */ /* 0x0001e80000100800 */
[----:B------:R-:W-:Y:S01]  /*f4c0*/  STL [R1+0x170], R23 ;  /* 0x0001701701007387 */ /* 0x000fe20000100800 */
[----:B0-----:R-:W-:Y:S02]  /*f4d0*/  IMAD R8, R22, UR66, RZ ;  /* 0x0000004216087c24 */ /* 0x001fe4000f8e02ff */
[----:B------:R-:W-:Y:S02]  /*f4e0*/  IMAD R21, R21, UR66, RZ ;  /* 0x0000004215157c24 */ /* 0x000fe4000f8e02ff */
[----:B------:R-:W-:Y:S01]  /*f4f0*/  IMAD R20, R20, UR66, RZ ;  /* 0x0000004214147c24 */ /* 0x000fe2000f8e02ff */
[----:B------:R0:W-:Y:S04]  /*f500*/  STL [R1+0x178], R8 ;  /* 0x0001780801007387 */ /* 0x0001e80000100800 */
[----:B------:R-:W-:Y:S01]  /*f510*/  STL [R1+0x184], R21 ;  /* 0x0001841501007387 */ /* 0x000fe20000100800 */
[----:B------:R-:W-:-:S02]  /*f520*/  IMAD R11, R11, UR66, RZ ;  /* 0x000000420b0b7c24 */ /* 0x000fc4000f8e02ff */
[----:B0-----:R-:W-:Y:S01]  /*f530*/  IMAD R8, R19, UR66, RZ ;  /* 0x0000004213087c24 */ /* 0x001fe2000f8e02ff */
[----:B------:R-:W-:Y:S01]  /*f540*/  STL [R1+0x19c], R20 ;  /* 0x00019c1401007387 */ /* 0x000fe20000100800 */
[----:B------:R-:W-:-:S03]  /*f550*/  IMAD R10, R10, UR66, RZ ;  /* 0x000000420a0a7c24 */ /* 0x000fc6000f8e02ff */
[----:B------:R0:W-:Y:S04]  /*f560*/  STL [R1+0x1a4], R8 ;  /* 0x0001a40801007387 */ /* 0x0001e80000100800 */
[----:B------:R1:W-:Y:S01]  /*f570*/  STL [R1+0x1b4], R11 ;  /* 0x0001b40b01007387 */ /* 0x0003e20000100800 */
[----:B------:R-:W-:Y:S02]  /*f580*/  IMAD R2, R2, UR66, RZ ;  /* 0x0000004202027c24 */ /* 0x000fe4000f8e02ff */
[----:B0-----:R-:W-:Y:S01]  /*f590*/  IMAD R8, R9, UR66, RZ ;  /* 0x0000004209087c24 */ /* 0x001fe2000f8e02ff */
[----:B------:R0:W-:Y:S04]  /*f5a0*/  STL [R1+0x1cc], R10 ;  /* 0x0001cc0a01007387 */ /* 0x0001e80000100800 */
[----:B-1----:R-:W5:Y:S04]  /*f5b0*/  LDL.LU R11, [R1+0x180] ;  /* 0x00018000010b7983 */ /* 0x002f680000300800 */
[----:B------:R1:W-:Y:S04]  /*f5c0*/  STL [R1+0x1c8], R8 ;  /* 0x0001c80801007387 */ /* 0x0003e80000100800 */
[----:B0-----:R-:W5:Y:S04]  /*f5d0*/  LDL.LU R10, [R1+0x17c] ;  /* 0x00017c00010a7983 */ /* 0x001f680000300800 */
[----:B------:R0:W-:Y:S01]  /*f5e0*/  STL [R1+0x1c4], R2 ;  /* 0x0001c40201007387 */ /* 0x0001e20000100800 */
[----:B-1----:R-:W-:-:S03]  /*f5f0*/  IMAD R8, R5, UR66, RZ ;  /* 0x0000004205087c24 */ /* 0x002fc6000f8e02ff */
[----:B0-----:R-:W5:Y:S04]  /*f600*/  LDL.LU R2, [R1+0x174] ;  /* 0x0001740001027983 */ /* 0x001f680000300800 */
[----:B------:R-:W5:Y:S04]  /*f610*/  LDL.LU R9, [R1+0x16c] ;  /* 0x00016c0001097983 */ /* 0x000f680000300800 */
[----:B------:R-:W5:Y:S01]  /*f620*/  LDL.LU R5, [R1+0x164] ;  /* 0x0001640001057983 */ /* 0x000f620000300800 */
[----:B------:R-:W-:-:S03]  /*f630*/  IMAD R18, R18, UR66, RZ ;  /* 0x0000004212127c24 */ /* 0x000fc6000f8e02ff */
[----:B------:R0:W-:Y:S04]  /*f640*/  STL [R1+0x1c0], R8 ;  /* 0x0001c00801007387 */ /* 0x0001e80000100800 */
[----:B------:R-:W-:Y:S01]  /*f650*/  STL [R1+0x1bc], R18 ;  /* 0x0001bc1201007387 */ /* 0x000fe20000100800 */
[----:B0-----:R-:W-:Y:S02]  /*f660*/  IMAD R8, R17, UR66, RZ ;  /* 0x0000004211087c24 */ /* 0x001fe4000f8e02ff */
[----:B------:R-:W-:-:S03]  /*f670*/  IMAD R16, R16, UR66, RZ ;  /* 0x0000004210107c24 */ /* 0x000fc6000f8e02ff */
[----:B------:R0:W-:Y:S01]  /*f680*/  STL [R1+0x1b8], R8 ;  /* 0x0001b80801007387 */ /* 0x0001e20000100800 */
[----:B------:R-:W-:-:S03]  /*f690*/  IMAD R15, R15, UR66, RZ ;  /* 0x000000420f0f7c24 */ /* 0x000fc6000f8e02ff */
[----:B------:R-:W-:Y:S01]  /*f6a0*/  STL [R1+0x1b0], R16 ;  /* 0x0001b01001007387 */ /* 0x000fe20000100800 */
[----:B0-----:R-:W-:Y:S02]  /*f6b0*/  IMAD R8, R14, UR66, RZ ;  /* 0x000000420e087c24 */ /* 0x001fe4000f8e02ff */
[----:B------:R-:W-:Y:S01]  /*f6c0*/  IMAD R14, R13, UR66, RZ ;  /* 0x000000420d0e7c24 */ /* 0x000fe2000f8e02ff */
[----:B------:R-:W-:Y:S01]  /*f6d0*/  STL [R1+0x1ac], R15 ;  /* 0x0001ac0f01007387 */ /* 0x000fe20000100800 */
[----:B------:R-:W-:-:S03]  /*f6e0*/  IMAD R13, R12, UR66, RZ ;  /* 0x000000420c0d7c24 */ /* 0x000fc6000f8e02ff */
[----:B------:R0:W-:Y:S04]  /*f6f0*/  STL [R1+0x1a8], R8 ;  /* 0x0001a80801007387 */ /* 0x0001e80000100800 */
[----:B0-----:R-:W5:Y:S01]  /*f700*/  LDL.LU R8, [R1+0x160] ;  /* 0x0001600001087983 */ /* 0x001f620000300800 */
[----:B------:R-:W-:-:S03]  /*f710*/  IMAD R12, R4, UR66, RZ ;  /* 0x00000042040c7c24 */ /* 0x000fc6000f8e02ff */
[----:B------:R-:W-:Y:S04]  /*f720*/  STL [R1+0x1a0], R14 ;  /* 0x0001a00e01007387 */ /* 0x000fe80000100800 */
[----:B------:R2:W-:Y:S04]  /*f730*/  STL [R1+0x198], R13 ;  /* 0x0001980d01007387 */ /* 0x0005e80000100800 */
[----:B------:R-:W5:Y:S04]  /*f740*/  LDL.LU R4, [R1+0x15c] ;  /* 0x00015c0001047983 */ /* 0x000f680000300800 */
[----:B------:R3:W-:Y:S01]  /*f750*/  STL [R1+0x194], R12 ;  /* 0x0001940c01007387 */ /* 0x0007e20000100800 */
[----:B--2---:R-:W-:-:S03]  /*f760*/  IMAD R13, R6, UR66, RZ ;  /* 0x00000042060d7c24 */ /* 0x004fc6000f8e02ff */
[----:B------:R-:W2:Y:S04]  /*f770*/  LDL.LU R6, [R1+0x158] ;  /* 0x0001580001067983 */ /* 0x000ea80000300800 */
[----:B------:R-:W-:Y:S01]  /*f780*/  STL [R1+0x190], R13 ;  /* 0x0001900d01007387 */ /* 0x000fe20000100800 */
[----:B---3--:R-:W-:-:S03]  /*f790*/  IMAD R12, R7, UR66, RZ ;  /* 0x00000042070c7c24 */ /* 0x008fc6000f8e02ff */
[----:B------:R-:W3:Y:S04]  /*f7a0*/  LDL.LU R7, [R1+0x150] ;  /* 0x0001500001077983 */ /* 0x000ee80000300800 */
[----:B------:R-:W-:Y:S04]  /*f7b0*/  STL [R1+0x18c], R12 ;  /* 0x00018c0c01007387 */ /* 0x000fe80000100800 */
[----:B------:R-:W3:Y:S01]  /*f7c0*/  LDL.LU R23, [R1+0x148] ;  /* 0x0001480001177983 */ /* 0x000ee20000300800 */
[----:B----4-:R-:W-:-:S03]  /*f7d0*/  IMAD R0, R0, UR66, RZ ;  /* 0x0000004200007c24 */ /* 0x010fc6000f8e02ff */
[----:B------:R-:W4:Y:S04]  /*f7e0*/  LDL.LU R22, [R1+0x140] ;  /* 0x0001400001167983 */ /* 0x000f280000300800 */
[----:B------:R0:W-:Y:S04]  /*f7f0*/  STL [R1+0x188], R0 ;  /* 0x0001880001007387 */ /* 0x0001e80000100800 */
[----:B------:R-:W4:Y:S04]  /*f800*/  LDL.LU R21, [R1+0x138] ;  /* 0x0001380001157983 */ /* 0x000f280000300800 */
[----:B------:R-:W4:Y:S04]  /*f810*/  LDL.LU R20, [R1+0x130] ;  /* 0x0001300001147983 */ /* 0x000f280000300800 */
[----:B------:R-:W4:Y:S04]  /*f820*/  LDL.LU R19, [R1+0x128] ;  /* 0x0001280001137983 */ /* 0x000f280000300800 */
[----:B------:R-:W4:Y:S04]  /*f830*/  LDL.LU R18, [R1+0x124] ;  /* 0x0001240001127983 */ /* 0x000f280000300800 */
[----:B------:R-:W4:Y:S04]  /*f840*/  LDL.LU R17, [R1+0x11c] ;  /* 0x00011c0001117983 */ /* 0x000f280000300800 */
[----:B------:R-:W4:Y:S04]  /*f850*/  LDL.LU R16, [R1+0x118] ;  /* 0x0001180001107983 */ /* 0x000f280000300800 */
[----:B------:R-:W4:Y:S04]  /*f860*/  LDL.LU R15, [R1+0x10c] ;  /* 0x00010c00010f7983 */ /* 0x000f280000300800 */
[----:B0-----:R-:W4:Y:S01]  /*f870*/  LDL.LU R0, [R1+0x108] ;  /* 0x0001080001007983 */ /* 0x001f220000300800 */
[----:B-----5:R-:W-:-:S05]  /*f880*/  IMAD R12, R11, UR66, RZ ;  /* 0x000000420b0c7c24 */ /* 0x020fca000f8e02ff */
        /* <DEDUP_REMOVED lines=14> */
[----:B------:R-:W5:Y:S04]  /*f970*/  LDL.LU R10, [R1+0xec] ;  /* 0x0000ec00010a7983 */ /* 0x000f680000300800 */
[----:B------:R-:W5:Y:S04]  /*f980*/  LDL.LU R9, [R1+0xe8] ;  /* 0x0000e80001097983 */ /* 0x000f680000300800 */
[----:B------:R-:W5:Y:S01]  /*f990*/  LDL.LU R5, [R1+0xe4] ;  /* 0x0000e40001057983 */ /* 0x000f620000300800 */
[----:B------:R-:W-:-:S05]  /*f9a0*/  IMAD R8, R8, UR66, RZ ;  /* 0x0000004208087c24 */ /* 0x000fca000f8e02ff */
[----:B------:R0:W-:Y:S01]  /*f9b0*/  STL [R1+0x160], R8 ;  /* 0x0001600801007387 */ /* 0x0001e20000100800 */
[----:B------:R-:W-:-:S03]  /*f9c0*/  IMAD R4, R4, UR66, RZ ;  /* 0x0000004204047c24 */ /* 0x000fc6000f8e02ff */
[----:B0-----:R-:W5:Y:S04]  /*f9d0*/  LDL.LU R8, [R1+0xd8] ;  /* 0x0000d80001087983 */ /* 0x001f680000300800 */
[----:B------:R0:W-:Y:S04]  /*f9e0*/  STL [R1+0x15c], R4 ;  /* 0x00015c0401007387 */ /* 0x0001e80000100800 */
[----:B0-----:R-:W5:Y:S01]  /*f9f0*/  LDL.LU R4, [R1+0xd4] ;  /* 0x0000d40001047983 */ /* 0x001f620000300800 */
[----:B--2---:R-:W-:-:S05]  /*fa00*/  IMAD R6, R6, UR66, RZ ;  /* 0x0000004206067c24 */ /* 0x004fca000f8e02ff */
[----:B------:R0:W-:Y:S04]  /*fa10*/  STL [R1+0x158], R6 ;  /* 0x0001580601007387 */ /* 0x0001e80000100800 */
[----:B0-----:R-:W2:Y:S01]  /*fa20*/  LDL.LU R6, [R1+0xd0] ;  /* 0x0000d00001067983 */ /* 0x001ea20000300800 */
[----:B---3--:R-:W-:-:S05]  /*fa30*/  IMAD R7, R7, UR66, RZ ;  /* 0x0000004207077c24 */ /* 0x008fca000f8e02ff */
[----:B------:R0:W-:Y:S01]  /*fa40*/  STL [R1+0x150], R7 ;  /* 0x0001500701007387 */ /* 0x0001e20000100800 */
[----:B------:R-:W-:Y:S02]  /*fa50*/  IMAD R23, R23, UR66, RZ ;  /* 0x0000004217177c24 */ /* 0x000fe4000f8e02ff */
[----:B----4-:R-:W-:Y:S01]  /*fa60*/  IMAD R22, R22, UR66, RZ ;  /* 0x0000004216167c24 */ /* 0x010fe2000f8e02ff */
[----:B0-----:R-:W3:Y:S04]  /*fa70*/  LDL.LU R7, [R1+0xcc] ;  /* 0x0000cc0001077983 */ /* 0x001ee80000300800 */
[----:B------:R0:W-:Y:S01]  /*fa80*/  STL [R1+0x148], R23 ;  /* 0x0001481701007387 */ /* 0x0001e20000100800 */
[----:B------:R-:W-:Y:S02]  /*fa90*/  IMAD R21, R21, UR66, RZ ;  /* 0x0000004215157c24 */ /* 0x000fe4000f8e02ff */
[----:B------:R-:W-:Y:S01]  /*faa0*/  IMAD R20, R20, UR66, RZ ;  /* 0x0000004214147c24 */ /* 0x000fe2000f8e02ff */
[----:B0-----:R-:W4:Y:S01]  /*fab0*/  LDL.LU R23, [R1+0x3c24] ;  /* 0x003c240001177983 */ /* 0x001f220000300800 */
[----:B------:R-:W-:-:S03]  /*fac0*/  IMAD R19, R19, UR66, RZ ;  /* 0x0000004213137c24 */ /* 0x000fc6000f8e02ff */
[----:B------:R0:W-:Y:S01]  /*fad0*/  STL [R1+0x140], R22 ;  /* 0x0001401601007387 */ /* 0x0001e20000100800 */
[----:B------:R-:W-:Y:S02]  /*fae0*/  IMAD R18, R18, UR66, RZ ;  /* 0x0000004212127c24 */ /* 0x000fe4000f8e02ff */
[----:B------:R-:W-:Y:S01]  /*faf0*/  IMAD R17, R17, UR66, RZ ;  /* 0x0000004211117c24 */ /* 0x000fe2000f8e02ff */
[----:B0-----:R-:W2:Y:S04]  /*fb00*/  LDL.LU R22, [R1+0x3c20] ;  /* 0x003c200001167983 */ /* 0x001ea80000300800 */
[----:B------:R0:W-:Y:S01]  /*fb10*/  STL [R1+0x138], R21 ;  /* 0x0001381501007387 */ /* 0x0001e20000100800 */
[----:B------:R-:W-:Y:S02]  /*fb20*/  IMAD R16, R16, UR66, RZ ;  /* 0x0000004210107c24 */ /* 0x000fe4000f8e02ff */
[----:B------:R-:W-:Y:S01]  /*fb30*/  IMAD R15, R15, UR66, RZ ;  /* 0x000000420f0f7c24 */ /* 0x000fe2000f8e02ff */
[----:B0-----:R-:W2:Y:S04]  /*fb40*/  LDL.LU R21, [R1+0x3c1c] ;  /* 0x003c1c0001157983 */ /* 0x001ea80000300800 */
[----:B------:R0:W-:Y:S01]  /*fb50*/  STL [R1+0x130], R20 ;  /* 0x0001301401007387 */ /* 0x0001e20000100800 */
[----:B------:R-:W-:-:S03]  /*fb60*/  IMAD R0, R0, UR66, RZ ;  /* 0x0000004200007c24 */ /* 0x000fc6000f8e02ff */
        /* <DEDUP_REMOVED lines=12> */
[----:B0-----:R-:W2:Y:S01]  /*fc30*/  LDL.LU R0, [R1+0x3c00] ;  /* 0x003c000001007983 */ /* 0x001ea20000300800 */
[----:B-----5:R-:W-:-:S02]  /*fc40*/  IMAD R2, R2, UR66, RZ ;  /* 0x0000004202027c24 */ /* 0x020fc4000f8e02ff */
[----:B------:R-:W-:Y:S02]  /*fc50*/  IMAD R14, R14, UR66, RZ ;  /* 0x000000420e0e7c24 */ /* 0x000fe4000f8e02ff */
[----:B------:R-:W-:Y:S02]  /*fc60*/  IMAD R13, R13, UR66, RZ ;  /* 0x000000420d0d7c24 */ /* 0x000fe4000f8e02ff */
[----:B------:R-:W-:Y:S02]  /*fc70*/  IMAD R12, R12, UR66, RZ ;  /* 0x000000420c0c7c24 */ /* 0x000fe4000f8e02ff */
[----:B------:R-:W-:Y:S02]  /*fc80*/  IMAD R11, R11, UR66, RZ ;  /* 0x000000420b0b7c24 */ /* 0x000fe4000f8e02ff */
[----:B------:R-:W-:Y:S02]  /*fc90*/  IMAD R10, R10, UR66, RZ ;  /* 0x000000420a0a7c24 */ /* 0x000fe4000f8e02ff */
[----:B------:R-:W-:-:S02]  /*fca0*/  IMAD R9, R9, UR66, RZ ;  /* 0x0000004209097c24 */ /* 0x000fc4000f8e02ff */
[----:B------:R-:W-:Y:S02]  /*fcb0*/  IMAD R5, R5, UR66, RZ ;  /* 0x0000004205057c24 */ /* 0x000fe4000f8e02ff */
[----:B--2---:R-:W-:-:S05]  /*fcc0*/  IMAD R0, R0, UR66, RZ ;  /* 0x0000004200007c24 */ /* 0x004fca000f8e02ff */
[----:B------:R0:W-:Y:S04]  /*fcd0*/  STL [R1+0x3b7c], R0 ;  /* 0x003b7c0001007387 */ /* 0x0001e80000100800 */
[----:B0-----:R-:W2:Y:S04]  /*fce0*/  LDL.LU R0, [R1+0xdc] ;  /* 0x0000dc0001007983 */ /* 0x001ea80000300800 */
[----:B------:R0:W-:Y:S04]  /*fcf0*/  STL [R1+0x3b80], R2 ;  /* 0x003b800201007387 */ /* 0x0001e80000100800 */
[----:B0-----:R-:W5:Y:S04]  /*fd00*/  LDL.LU R2, [R1+0xe0] ;  /* 0x0000e00001027983 */ /* 0x001f680000300800 */
[----:B------:R0:W-:Y:S04]  /*fd10*/  STL [R1+0x24], R14 ;  /* 0x0000240e01007387 */ /* 0x0001e80000100800 */
[----:B0-----:R-:W2:Y:S04]  /*fd20*/  LDL.LU R14, [R1+0x3bfc] ;  /* 0x003bfc00010e7983 */ /* 0x001ea80000300800 */
[----:B------:R0:W-:Y:S04]  /*fd30*/  STL [R1+0x20], R13 ;  /* 0x0000200d01007387 */ /* 0x0001e80000100800 */
[----:B0-----:R-:W4:Y:S04]  /*fd40*/  LDL.LU R13, [R1+0x3bf8] ;  /* 0x003bf800010d7983 */ /* 0x001f280000300800 */
        /* <DEDUP_REMOVED lines=9> */
[----:B0-----:R-:W4:Y:S01]  /*fde0*/  LDL.LU R5, [R1+0x3be4] ;  /* 0x003be40001057983 */ /* 0x001f220000300800 */
[----:B------:R-:W-:-:S02]  /*fdf0*/  IMAD R4, R4, UR66, RZ ;  /* 0x0000004204047c24 */ /* 0x000fc4000f8e02ff */
[----:B------:R-:W-:Y:S02]  /*fe00*/  IMAD R6, R6, UR66, RZ ;  /* 0x0000004206067c24 */ /* 0x000fe4000f8e02ff */
[----:B---3--:R-:W-:Y:S02]  /*fe10*/  IMAD R7, R7, UR66, RZ ;  /* 0x0000004207077c24 */ /* 0x008fe4000f8e02ff */
[----:B------:R-:W-:Y:S02]  /*fe20*/  IMAD R15, R15, UR66, RZ ;  /* 0x000000420f0f7c24 */ /* 0x000fe4000f8e02ff */
[----:B------:R-:W-:Y:S02]  /*fe30*/  IMAD R16, R16, UR66, RZ ;  /* 0x0000004210107c24 */ /* 0x000fe4000f8e02ff */
[----:B------:R-:W-:Y:S02]  /*fe40*/  IMAD R17, R17, UR66, RZ ;  /* 0x0000004211117c24 */ /* 0x000fe4000f8e02ff */
[----:B------:R-:W-:-:S02]  /*fe50*/  IMAD R18, R18, UR66, RZ ;  /* 0x0000004212127c24 */ /* 0x000fc4000f8e02ff */
[----:B------:R-:W-:Y:S02]  /*fe60*/  IMAD R19, R19, UR66, RZ ;  /* 0x0000004213137c24 */ /* 0x000fe4000f8e02ff */
[----:B------:R-:W-:Y:S02]  /*fe70*/  IMAD R20, R20, UR66, RZ ;  /* 0x0000004214147c24 */ /* 0x000fe4000f8e02ff */
[----:B------:R-:W-:Y:S02]  /*fe80*/  IMAD R21, R21, UR66, RZ ;  /* 0x0000004215157c24 */ /* 0x000fe4000f8e02ff */
[----:B-----5:R-:W-:-:S05]  /*fe90*/  IMAD R2, R2, UR66, RZ ;  /* 0x0000004202027c24 */ /* 0x020fca000f8e02ff */
[----:B------:R2:W-:Y:S02]  /*fea0*/  STL [R1+0x8], R2 ;  /* 0x0000080201007387 */ /* 0x0005e40000100800 */
[----:B--2---:R-:W-:Y:S02]  /*feb0*/  IMAD R2, R0, UR66, RZ ;  /* 0x0000004200027c24 */ /* 0x004fe4000f8e02ff */
[----:B------:R-:W-:-:S03]  /*fec0*/  IMAD R0, R8, UR66, RZ ;  /* 0x0000004208007c24 */ /* 0x000fc6000f8e02ff */
[----:B------:R-:W-:Y:S04]  /*fed0*/  STL [R1+0x3ba0], R2 ;  /* 0x003ba00201007387 */ /* 0x000fe80000100800 */
[----:B------:R-:W-:Y:S04]  /*fee0*/  STL [R1+0x3b9c], R0 ;  /* 0x003b9c0001007387 */ /* 0x000fe80000100800 */
[----:B------:R-:W-:Y:S04]  /*fef0*/  STL [R1+0x3b98], R4 ;  /* 0x003b980401007387 */ /* 0x000fe80000100800 */
[----:B------:R-:W-:Y:S04]  /*ff00*/  STL [R1+0x3b94], R6 ;  /* 0x003b940601007387 */ /* 0x000fe80000100800 */
[----:B------:R0:W-:Y:S01]  /*ff10*/  STL [R1+0x3b90], R7 ;  /* 0x003b900701007387 */ /* 0x0001e20000100800 */
[----:B----4-:R-:W-:-:S02]  /*ff20*/  IMAD R13, R13, UR66, RZ ;  /* 0x000000420d0d7c24 */ /* 0x010fc4000f8e02ff */
[----:B------:R-:W-:Y:S02]  /*ff30*/  IMAD R14, R14, UR66, RZ ;  /* 0x000000420e0e7c24 */ /* 0x000fe4000f8e02ff */
[----:B------:R-:W-:Y:S02]  /*ff40*/  IMAD R12, R12, UR66, RZ ;  /* 0x000000420c0c7c24 */ /* 0x000fe4000f8e02ff */
[----:B------:R-:W-:Y:S02]  /*ff50*/  IMAD R9, R9, UR66, RZ ;  /* 0x0000004209097c24 */ /* 0x000fe4000f8e02ff */
[----:B------:R-:W-:Y:S02]  /*ff60*/  IMAD R8, R5, UR66, RZ ;  /* 0x0000004205087c24 */ /* 0x000fe4000f8e02ff */
[----:B------:R-:W2:Y:S04]  /*ff70*/  LDL.LU R5, [R1+0x3be0] ;  /* 0x003be00001057983 */ /* 0x000ea80000300800 */
[----:B0-----:R-:W3:Y:S04]  /*ff80*/  LDL.LU R7, [R1+0x110] ;  /* 0x0001100001077983 */ /* 0x001ee80000300800 */
[----:B------:R-:W4:Y:S04]  /*ff90*/  LDL.LU R4, [R1+0x104] ;  /* 0x0001040001047983 */ /* 0x000f280000300800 */
[----:B------:R-:W5:Y:S04]  /*ffa0*/  LDL.LU R2, [R1+0xfc] ;  /* 0x0000fc0001027983 */ /* 0x000f680000300800 */
[----:B------:R-:W2:Y:S04]  /*ffb0*/  LDL.LU R0, [R1+0xc0] ;  /* 0x0000c00001007983 */ /* 0x000ea80000300800 */
[----:B------:R-:W2:Y:S04]  /*ffc0*/  LDL.LU R6, [R1+0xbc] ;  /* 0x0000bc0001067983 */ /* 0x000ea80000300800 */
[----:B------:R0:W-:Y:S04]  /*ffd0*/  STL [R1+0x3b8c], R8 ;  /* 0x003b8c0801007387 */ /* 0x0001e80000100800 */
[----:B0-----:R-:W2:Y:S04]  /*ffe0*/  LDL.LU R8, [R1+0x114] ;  /* 0x0001140001087983 */ /* 0x001ea80000300800 */
[----:B------:R0:W-:Y:S04]  /*fff0*/  STL [R1+0x3b88], R9 ;  /* 0x003b880901007387 */ /* 0x0001e80000100800 */
[----:B0-----:R-:W3:Y:S01]  /*10000*/  LDL.LU R9, [R1+0x120] ;  /* 0x0001200001097983 */ /* 0x001ee20000300800 */
[----:B------:R-:W-:-:S02]  /*10010*/  IMAD R10, R10, UR66, RZ ;  /* 0x000000420a0a7c24 */ /* 0x000fc4000f8e02ff */
[----:B------:R-:W-:-:S03]  /*10020*/  IMAD R11, R11, UR66, RZ ;  /* 0x000000420b0b7c24 */ /* 0x000fc6000f8e02ff */
[----:B------:R0:W-:Y:S04]  /*10030*/  STL [R1+0x3b84], R10 ;  /* 0x003b840a01007387 */ /* 0x0001e80000100800 */
[----:B0-----:R-:W4:Y:S04]  /*10040*/  LDL.LU R10, [R1+0xb4] ;  /* 0x0000b400010a7983 */ /* 0x001f280000300800 */
[----:B------:R-:W-:Y:S04]  /*10050*/  STL [R1+0x3ba4], R11 ;  /* 0x003ba40b01007387 */ /* 0x000fe80000100800 */
[----:B------:R-:W-:Y:S04]  /*10060*/  STL [R1+0x3ba8], R12 ;  /* 0x003ba80c01007387 */ /* 0x000fe80000100800 */
[----:B------:R-:W-:Y:S04]  /*10070*/  STL [R1+0x3bac], R13 ;  /* 0x003bac0d01007387 */ /* 0x000fe80000100800 */
[----:B------:R-:W-:Y:S04]  /*10080*/  STL [R1+0x3bb0], R14 ;  /* 0x003bb00e01007387 */ /* 0x000fe80000100800 */
[----:B------:R-:W-:Y:S04]  /*10090*/  STL [R1+0x3bb4], R15 ;  /* 0x003bb40f01007387 */ /* 0x000fe80000100800 */
[----:B------:R-:W-:Y:S04]  /*100a0*/  STL [R1+0x3bb8], R16 ;  /* 0x003bb81001007387 */ /* 0x000fe80000100800 */
        /* <DEDUP_REMOVED lines=10> */
[----:B------:R-:W0:Y:S01]  /*10150*/  S2R R3, SR_TID.X ;  /* 0x0000000000037919 */ /* 0x000e220000002100 */
[----:B------:R-:W-:-:S02]  /*10160*/  IMAD R22, R22, UR66, RZ ;  /* 0x0000004216167c24 */ /* 0x000fc4000f8e02ff */
[----:B------:R-:W-:Y:S02]  /*10170*/  IMAD R23, R23, UR66, RZ ;  /* 0x0000004217177c24 */ /* 0x000fe4000f8e02ff */
[----:B------:R-:W-:Y:S02]  /*10180*/  IMAD R24, R24, UR66, RZ ;  /* 0x0000004218187c24 */ /* 0x000fe4000f8e02ff */
[----:B------:R-:W-:Y:S01]  /*10190*/  IMAD R25, R25, UR66, RZ ;  /* 0x0000004219197c24 */ /* 0x000fe2000f8e02ff */
[----:B------:R-:W-:Y:S04]  /*101a0*/  STL [R1+0x3bd0], R22 ;  /* 0x003bd01601007387 */ /* 0x000fe80000100800 */
[----:B------:R-:W-:Y:S04]  /*101b0*/  STL [R1+0x3bd4], R23 ;  /* 0x003bd41701007387 */ /* 0x000fe80000100800 */
[----:B------:R-:W-:Y:S04]  /*101c0*/  STL [R1+0x3bd8], R24 ;  /* 0x003bd81801007387 */ /* 0x000fe80000100800 */
[----:B------:R-:W-:Y:S04]  /*101d0*/  STL [R1+0x3bdc], R25 ;  /* 0x003bdc1901007387 */ /* 0x000fe80000100800 */
[----:B------:R-:W5:Y:S01]  /*101e0*/  LDL.LU R16, [R1+0xa0] ;  /* 0x0000a00001107983 */ /* 0x000f620000300800 */
[----:B0-----:R-:W-:-:S05]  /*101f0*/  LOP3.LUT R3, R3, 0x3f, RZ, 0xc0, !PT ;  /* 0x0000003f03037812 */ /* 0x001fca00078ec0ff */
[----:B------:R-:W-:-:S05]  /*10200*/  IMAD R3, R3, UR64, RZ ;  /* 0x0000004003037c24 */ /* 0x000fca000f8e02ff */
[----:B------:R-:W-:Y:S01]  /*10210*/  LEA.HI.X.SX32 R3, R3, UR23, 0x1, P6 ;  /* 0x0000001703037c11 */ /* 0x000fe2000b0f0eff */
[----:B------:R-:W-:Y:S01]  /*10220*/  IMAD R26, R26, UR66, RZ ;  /* 0x000000421a1a7c24 */ /* 0x000fe2000f8e02ff */
[----:B------:R-:W0:Y:S01]  /*10230*/  LDCU UR23, c[0x0][0x3a8] ;  /* 0x00007500ff1777ac */ /* 0x000e220008000800 */
[-C--:B--2---:R-:W-:Y:S02]  /*10240*/  IADD3 R11, P2, PT, R8, R5.reuse, RZ ;  /* 0x00000005080b7210 */ /* 0x084fe40007f5e0ff */
[----:B---3--:R-:W-:-:S05]  /*10250*/  IADD3 R12, P3, PT, R9, R5, RZ ;  /* 0x00000005090c7210 */ /* 0x008fca0007f7e0ff */
[----:B------:R1:W-:Y:S04]  /*10260*/  STL [R1+0x3710], R12 ;  /* 0x0037100c01007387 */ /* 0x0003e80000100800 */
[----:B------:R-:W2:Y:S01]  /*10270*/  LDL.LU R15, [R1+0x98] ;  /* 0x00009800010f7983 */ /* 0x000ea20000300800 */
[----:B-1----:R-:W-:-:S03]  /*10280*/  IADD3 R12, P1, PT, R7, R5, RZ ;  /* 0x00000005070c7210 */ /* 0x002fc60007f3e0ff */
[----:B------:R4:W-:Y:S04]  /*10290*/  STL [R1+0x3714], R11 ;  /* 0x0037140b01007387 */ /* 0x0009e80000100800 */
[----:B------:R5:W-:Y:S04]  /*102a0*/  STL [R1+0x3718], R12 ;  /* 0x0037180c01007387 */ /* 0x000be80000100800 */
[----:B------:R-:W3:Y:S01]  /*102b0*/  LDL.LU R14, [R1+0x8c] ;  /* 0x00008c00010e7983 */ /* 0x000ee20000300800 */
[-C--:B----4-:R-:W-:Y:S02]  /*102c0*/  IADD3 R11, P0, PT, R4, R5.reuse, RZ ;  /* 0x00000005040b7210 */ /* 0x090fe40007f1e0ff */
[----:B-----5:R-:W-:-:S03]  /*102d0*/  IADD3 R12, P6, PT, R2, R5, RZ ;  /* 0x00000005020c7210 */ /* 0x020fc60007fde0ff */
[----:B------:R1:W-:Y:S04]  /*102e0*/  STL [R1+0x371c], R11 ;  /* 0x00371c0b01007387 */ /* 0x0003e80000100800 */
[----:B------:R4:W-:Y:S04]  /*102f0*/  STL [R1+0x3720], R12 ;  /* 0x0037200c01007387 */ /* 0x0009e80000100800 */
[----:B------:R-:W5:Y:S01]  /*10300*/  LDL.LU R13, [R1+0x88] ;  /* 0x00008800010d7983 */ /* 0x000f620000300800 */
[-C--:B-1----:R-:W-:Y:S02]  /*10310*/  IADD3 R11, P5, PT, R0, R5.reuse, RZ ;  /* 0x00000005000b7210 */ /* 0x082fe40007fbe0ff */
[----:B------:R-:W-:-:S03]  /*10320*/  IADD3 R22, P4, PT, R6, R5, RZ ;  /* 0x0000000506167210 */ /* 0x000fc60007f9e0ff */
[----:B------:R1:W-:Y:S04]  /*10330*/  STL [R1+0x3724], R11 ;  /* 0x0037240b01007387 */ /* 0x0003e80000100800 */
[----:B----4-:R-:W4:Y:S01]  /*10340*/  LDL.LU R12, [R1+0x84] ;  /* 0x00008400010c7983 */ /* 0x010f220000300800 */
[----:B-1----:R-:W-:-:S03]  /*10350*/  LEA.HI.X.SX32 R11, R9, R3, 0x1, P3 ;  /* 0x00000003090b7211 */ /* 0x002fc600018f0eff */
[----:B------:R-:W-:Y:S04]  /*10360*/  STL [R1+0x3728], R22 ;  /* 0x0037281601007387 */ /* 0x000fe80000100800 */
[----:B------:R1:W-:Y:S01]  /*10370*/  STL [R1+0x3708], R11 ;  /* 0x0037080b01007387 */ /* 0x0003e20000100800 */
[----:B------:R-:W-:-:S03]  /*10380*/  LEA.HI.X.SX32 R8, R8, R3, 0x1, P2 ;  /* 0x0000000308087211 */ /* 0x000fc600010f0eff */
[----:B-1----:R-:W4:Y:S01]  /*10390*/  LDL.LU R11, [R1+0x80] ;  /* 0x00008000010b7983 */ /* 0x002f220000300800 */
[-C--:B------:R-:W-:Y:S02]  /*103a0*/  IADD3 R22, P2, PT, R10, R5.reuse, RZ ;  /* 0x000000050a167210 */ /* 0x080fe40007f5e0ff */
[----:B------:R-:W-:-:S05]  /*103b0*/  IADD3 R9, P3, PT, R21, R5, RZ ;  /* 0x0000000515097210 */ /* 0x000fca0007f7e0ff */
[----:B------:R1:W-:Y:S04]  /*103c0*/  STL [R1+0x370c], R9 ;  /* 0x00370c0901007387 */ /* 0x0003e80000100800 */
[----:B------:R0:W-:Y:S04]  /*103d0*/  STL [R1+0x3700], R8 ;  /* 0x0037000801007387 */ /* 0x0001e80000100800 */
[----:B-1----:R-:W4:Y:S01]  /*103e0*/  LDL.LU R9, [R1+0x7c] ;  /* 0x00007c0001097983 */ /* 0x002f220000300800 */
[----:B0-----:R-:W-:-:S03]  /*103f0*/  LEA.HI.X.SX32 R8, R7, R3, 0x1, P1 ;  /* 0x0000000307087211 */ /* 0x001fc600008f0eff */
[----:B------:R0:W-:Y:S04]  /*10400*/  STL [R1+0x3704], R22 ;  /* 0x0037041601007387 */ /* 0x0001e80000100800 */
[----:B------:R-:W4:Y:S01]  /*10410*/  LDL.LU R7, [R1+0x78] ;  /* 0x0000780001077983 */ /* 0x000f220000300800 */
[----:B0-----:R-:W-:-:S03]  /*10420*/  IADD3 R22, P1, PT, R20, R5, RZ ;  /* 0x0000000514167210 */ /* 0x001fc60007f3e0ff */
[----:B------:R0:W-:Y:S04]  /*10430*/  STL [R1+0x36f8], R8 ;  /* 0x0036f80801007387 */ /* 0x0001e80000100800 */
[----:B------:R1:W-:Y:S01]  /*10440*/  STL [R1+0x36fc], R22 ;  /* 0x0036fc1601007387 */ /* 0x0003e20000100800 */
[----:B0-----:R-:W-:-:S03]  /*10450*/  LEA.HI.X.SX32 R8, R4, R3, 0x1, P0 ;  /* 0x0000000304087211 */ /* 0x001fc600000f0eff */
[----:B------:R-:W4:Y:S01]  /*10460*/  LDL.LU R4, [R1+0x74] ;  /* 0x0000740001047983 */ /* 0x000f220000300800 */
[----:B-1----:R-:W-:-:S03]  /*10470*/  IADD3 R22, P0, PT, R19, R5, RZ ;  /* 0x0000000513167210 */ /* 0x002fc60007f1e0ff */
[----:B------:R0:W-:Y:S04]  /*10480*/  STL [R1+0x36f0], R8 ;  /* 0x0036f00801007387 */ /* 0x0001e80000100800 */
[----:B------:R1:W-:Y:S01]  /*10490*/  STL [R1+0x36f4], R22 ;  /* 0x0036f41601007387 */ /* 0x0003e20000100800 */
[----:B0-----:R-:W-:-:S03]  /*104a0*/  LEA.HI.X.SX32 R8, R2, R3, 0x1, P6 ;  /* 0x0000000302087211 */ /* 0x001fc600030f0eff */
[----:B------:R-:W4:Y:S01]  /*104b0*/  LDL.LU R2, [R1+0x70] ;  /* 0x0000700001027983 */ /* 0x000f220000300800 */
[----:B-1----:R-:W-:-:S03]  /*104c0*/  IADD3 R22, P6, PT, R18, R5, RZ ;  /* 0x0000000512167210 */ /* 0x002fc60007fde0ff */
[----:B------:R0:W-:Y:S02]  /*104d0*/  STL [R1+0x36e8], R8 ;  /* 0x0036e80801007387 */ /* 0x0001e40000100800 */
[----:B0-----:R-:W-:Y:S02]  /*104e0*/  LEA.HI.X.SX32 R8, R0, R3, 0x1, P5 ;  /* 0x0000000300087211 */ /* 0x001fe400028f0eff */
[----:B------:R-:W4:Y:S04]  /*104f0*/  LDL.LU R0, [R1+0x6c] ;  /* 0x00006c0001007983 */ /* 0x000f280000300800 */
[----:B------:R0:W-:Y:S04]  /*10500*/  STL [R1+0x36ec], R22 ;  /* 0x0036ec1601007387 */ /* 0x0001e80000100800 */
[----:B------:R1:W-:Y:S01]  /*10510*/  STL [R1+0x36e0], R8 ;  /* 0x0036e00801007387 */ /* 0x0003e20000100800 */
[----:B0-----:R-:W-:-:S02]  /*10520*/  IADD3 R22, P5, PT, R17, R5, RZ ;  /* 0x0000000511167210 */ /* 0x001fc40007fbe0ff */
[----:B-1----:R-:W-:Y:S02]  /*10530*/  LEA.HI.X.SX32 R8, R6, R3, 0x1, P4 ;  /* 0x0000000306087211 */ /* 0x002fe400020f0eff */
[----:B------:R-:W4:Y:S04]  /*10540*/  LDL.LU R6, [R1+0x68] ;  /* 0x0000680001067983 */ /* 0x000f280000300800 */
[----:B------:R-:W-:Y:S04]  /*10550*/  STL [R1+0x36e4], R22 ;  /* 0x0036e41601007387 */ /* 0x000fe80000100800 */
[----:B------:R0:W-:Y:S04]  /*10560*/  STL [R1+0x36d8], R8 ;  /* 0x0036d80801007387 */ /* 0x0001e80000100800 */
[----:B0-----:R-:W4:Y:S01]  /*10570*/  LDL.LU R8, [R1+0x64] ;  /* 0x0000640001087983 */ /* 0x001f220000300800 */
[----:B------:R-:W-:-:S02]  /*10580*/  IADD3 R22, P4, PT, R16, R5, RZ ;  /* 0x0000000510167210 */ /* 0x000fc40007f9e0ff */
[-C--:B------:R-:W-:Y:S02]  /*10590*/  LEA.HI.X.SX32 R23, R21, R3.reuse, 0x1, P3 ;  /* 0x0000000315177211 */ /* 0x080fe400018f0eff */
[-C--:B------:R-:W-:Y:S01]  /*105a0*/  LEA.HI.X.SX32 R21, R10, R3.reuse, 0x1, P2 ;  /* 0x000000030a157211 */ /* 0x080fe200010f0eff */
[----:B------:R2:W-:Y:S04]  /*105b0*/  STL [R1+0x36dc], R22 ;  /* 0x0036dc1601007387 */ /* 0x0005e80000100800 */
[----:B------:R-:W-:Y:S04]  /*105c0*/  STL [R1+0x36d0], R23 ;  /* 0x0036d01701007387 */ /* 0x000fe80000100800 */
[----:B------:R-:W4:Y:S01]  /*105d0*/  LDL.LU R10, [R1+0x60] ;  /* 0x00006000010a7983 */ /* 0x000f220000300800 */
[----:B------:R-:W-:-:S02]  /*105e0*/  LEA.HI.X.SX32 R20, R20, R3, 0x1, P1 ;  /* 0x0000000314147211 */ /* 0x000fc400008f0eff */
[-C--:B------:R-:W-:Y:S02]  /*105f0*/  LEA.HI.X.SX32 R18, R18, R3.reuse, 0x1, P6 ;  /* 0x0000000312127211 */ /* 0x080fe400030f0eff */
[----:B------:R-:W-:Y:S02]  /*10600*/  LEA.HI.X.SX32 R17, R17, R3, 0x1, P5 ;  /* 0x0000000311117211 */ /* 0x000fe400028f0eff */
[----:B--2---:R-:W-:-:S05]  /*10610*/  IADD3 R22, P3, PT, R15, R5, RZ ;  /* 0x000000050f167210 */ /* 0x004fca0007f7e0ff */
[----:B------:R3:W-:Y:S04]  /*10620*/  STL [R1+0x36d4], R22 ;  /* 0x0036d41601007387 */ /* 0x0007e80000100800 */
[----:B------:R5:W-:Y:S01]  /*10630*/  STL [R1+0x36c8], R21 ;  /* 0x0036c81501007387 */ /* 0x000be20000100800 */
[----:B---3--:R-:W-:-:S05]  /*10640*/  IADD3 R22, P2, PT, R14, R5, RZ ;  /* 0x000000050e167210 */ /* 0x008fca0007f5e0ff */
[----:B------:R-:W-:Y:S04]  /*10650*/  STL [R1+0x36cc], R22 ;  /* 0x0036cc1601007387 */ /* 0x000fe80000100800 */
[----:B------:R-:W2:Y:S04]  /*10660*/  LDL.LU R24, [R1+0x5c] ;  /* 0x00005c0001187983 */ /* 0x000ea80000300800 */
[----:B------:R0:W-:Y:S01]  /*10670*/  STL [R1+0x36c0], R20 ;  /* 0x0036c01401007387 */ /* 0x0001e20000100800 */
[----:B-----5:R-:W-:Y:S02]  /*10680*/  IADD3 R21, P1, PT, R13, R5, RZ ;  /* 0x000000050d157210 */ /* 0x020fe40007f3e0ff */
[----:B0-----:R-:W-:-:S03]  /*10690*/  LEA.HI.X.SX32 R20, R19, R3, 0x1, P0 ;  /* 0x0000000313147211 */ /* 0x001fc600000f0eff */
[----:B------:R-:W-:Y:S04]  /*106a0*/  STL [R1+0x36c4], R21 ;  /* 0x0036c41501007387 */ /* 0x000fe80000100800 */
[----:B------:R-:W-:Y:S04]  /*106b0*/  STL [R1+0x36b8], R20 ;  /* 0x0036b81401007387 */ /* 0x000fe80000100800 */
[----:B------:R-:W3:Y:S01]  /*106c0*/  LDL.LU R23, [R1+0x58] ;  /* 0x0000580001177983 */ /* 0x000ee20000300800 */
[----:B----4-:R-:W-:-:S05]  /*106d0*/  IADD3 R19, P0, PT, R12, R5, RZ ;  /* 0x000000050c137210 */ /* 0x010fca0007f1e0ff */
[----:B------:R0:W-:Y:S04]  /*106e0*/  STL [R1+0x36bc], R19 ;  /* 0x0036bc1301007387 */ /* 0x0001e80000100800 */
[----:B------:R-:W-:Y:S01]  /*106f0*/  STL [R1+0x36b0], R18 ;  /* 0x0036b01201007387 */ /* 0x000fe20000100800 */
[----:B0-----:R-:W-:-:S05]  /*10700*/  IADD3 R19, P6, PT, R11, R5, RZ ;  /* 0x000000050b137210 */ /* 0x001fca0007fde0ff */
[----:B------:R-:W-:Y:S04]  /*10710*/  STL [R1+0x36b4], R19 ;  /* 0x0036b41301007387 */ /* 0x000fe80000100800 */
[----:B------:R-:W4:Y:S04]  /*10720*/  LDL.LU R22, [R1+0x54] ;  /* 0x0000540001167983 */ /* 0x000f280000300800 */
[----:B------:R0:W-:Y:S02]  /*10730*/  STL [R1+0x36a8], R17 ;  /* 0x0036a81101007387 */ /* 0x0001e40000100800 */
[----:B0-----:R-:W-:-:S02]  /*10740*/  LEA.HI.X.SX32 R17, R16, R3, 0x1, P4 ;  /* 0x0000000310117211 */ /* 0x001fc400020f0eff */
[-C--:B------:R-:W-:Y:S02]  /*10750*/  LEA.HI.X.SX32 R15, R15, R3.reuse, 0x1, P3 ;  /* 0x000000030f0f7211 */ /* 0x080fe400018f0eff */
[----:B------:R-:W-:Y:S02]  /*10760*/  LEA.HI.X.SX32 R14, R14, R3, 0x1, P2 ;  /* 0x000000030e0e7211 */ /* 0x000fe400010f0eff */
[----:B------:R-:W-:-:S05]  /*10770*/  IADD3 R18, P5, PT, R9, R5, RZ ;  /* 0x0000000509127210 */ /* 0x000fca0007fbe0ff */
[----:B------:R-:W-:Y:S04]  /*10780*/  STL [R1+0x36ac], R18 ;  /* 0x0036ac1201007387 */ /* 0x000fe80000100800 */
[----:B------:R-:W-:Y:S04]  /*10790*/  STL [R1+0x36a0], R17 ;  /* 0x0036a01101007387 */ /* 0x000fe80000100800 */
[----:B------:R-:W5:Y:S01]  /*107a0*/  LDL.LU R21, [R1+0x50] ;  /* 0x0000500001157983 */ /* 0x000f620000300800 */
[----:B------:R-:W-:-:S05]  /*107b0*/  IADD3 R16, P4, PT, R7, R5, RZ ;  /* 0x0000000507107210 */ /* 0x000fca0007f9e0ff */
[----:B------:R0:W-:Y:S04]  /*107c0*/  STL [R1+0x36a4], R16 ;  /* 0x0036a41001007387 */ /* 0x0001e80000100800 */
[----:B------:R1:W-:Y:S01]  /*107d0*/  STL [R1+0x3698], R15 ;  /* 0x0036980f01007387 */ /* 0x0003e20000100800 */
[----:B0-----:R-:W-:-:S05]  /*107e0*/  IADD3 R16, P3, PT, R4, R5, RZ ;  /* 0x0000000504107210 */ /* 0x001fca0007f7e0ff */
[----:B------:R-:W-:Y:S04]  /*107f0*/  STL [R1+0x369c], R16 ;  /* 0x00369c1001007387 */ /* 0x000fe80000100800 */
[----:B------:R-:W5:Y:S04]  /*10800*/  LDL.LU R20, [R1+0x4c] ;  /* 0x00004c0001147983 */ /* 0x000f680000300800 */
[----:B------:R0:W-:Y:S01]  /*10810*/  STL [R1+0x3690], R14 ;  /* 0x0036900e01007387 */ /* 0x0001e20000100800 */
[----:B-1----:R-:W-:Y:S02]  /*10820*/  IADD3 R15, P2, PT, R2, R5, RZ ;  /* 0x00000005020f7210 */ /* 0x002fe40007f5e0ff */
[----:B0-----:R-:W-:-:S03]  /*10830*/  LEA.HI.X.SX32 R14, R13, R3, 0x1, P1 ;  /* 0x000000030d0e7211 */ /* 0x001fc600008f0eff */
[----:B------:R-:W-:Y:S04]  /*10840*/  STL [R1+0x3694], R15 ;  /* 0x0036940f01007387 */ /* 0x000fe80000100800 */
[----:B------:R-:W-:Y:S04]  /*10850*/  STL [R1+0x3688], R14 ;  /* 0x0036880e01007387 */ /* 0x000fe80000100800 */
[----:B------:R-:W5:Y:S01]  /*10860*/  LDL.LU R19, [R1+0x48] ;  /* 0x0000480001137983 */ /* 0x000f620000300800 */
[----:B------:R-:W-:Y:S02]  /*10870*/  IADD3 R13, P1, PT, R0, R5, RZ ;  /* 0x00000005000d7210 */ /* 0x000fe40007f3e0ff */
[----:B------:R-:W-:-:S03]  /*10880*/  LEA.HI.X.SX32 R12, R12, R3, 0x1, P0 ;  /* 0x000000030c0c7211 */ /* 0x000fc600000f0eff */
[----:B------:R0:W-:Y:S01]  /*10890*/  STL [R1+0x368c], R13 ;  /* 0x00368c0d01007387 */ /* 0x0001e20000100800 */
[----:B------:R-:W-:-:S03]  /*108a0*/  LEA.HI.X.SX32 R11, R11, R3, 0x1, P6 ;  /* 0x000000030b0b7211 */ /* 0x000fc600030f0eff */
[----:B------:R1:W-:Y:S01]  /*108b0*/  STL [R1+0x3680], R12 ;  /* 0x0036800c01007387 */ /* 0x0003e20000100800 */
[----:B0-----:R-:W-:-:S05]  /*108c0*/  IADD3 R13, P0, PT, R6, R5, RZ ;  /* 0x00000005060d7210 */ /* 0x001fca0007f1e0ff */
[----:B------:R-:W-:Y:S04]  /*108d0*/  STL [R1+0x3684], R13 ;  /* 0x0036840d01007387 */ /* 0x000fe80000100800 */
[----:B------:R-:W5:Y:S04]  /*108e0*/  LDL.LU R18, [R1+0x44] ;  /* 0x0000440001127983 */ /* 0x000f680000300800 */
[----:B------:R0:W-:Y:S01]  /*108f0*/  STL [R1+0x3678], R11 ;  /* 0x0036780b01007387 */ /* 0x0001e20000100800 */
[----:B-1----:R-:W-:-:S05]  /*10900*/  IADD3 R12, P6, PT, R8, R5, RZ ;  /* 0x00000005080c7210 */ /* 0x002fca0007fde0ff */
[----:B------:R-:W-:Y:S01]  /*10910*/  STL [R1+0x367c], R12 ;  /* 0x00367c0c01007387 */ /* 0x000fe20000100800 */
[----:B0-----:R-:W-:-:S03]  /*10920*/  LEA.HI.X.SX32 R11, R9, R3, 0x1, P5 ;  /* 0x00000003090b7211 */ /* 0x001fc600028f0eff */
[----:B------:R-:W5:Y:S04]  /*10930*/  LDL.LU R17, [R1+0x40] ;  /* 0x0000400001117983 */ /* 0x000f680000300800 */
[----:B------:R-:W-:Y:S01]  /*10940*/  STL [R1+0x3670], R11 ;  /* 0x0036700b01007387 */ /* 0x000fe20000100800 */
[----:B------:R-:W-:-:S03]  /*10950*/  IADD3 R9, P5, PT, R10, R5, RZ ;  /* 0x000000050a097210 */ /* 0x000fc60007fbe0ff */
[----:B------:R-:W5:Y:S01]  /*10960*/  LDL.LU R16, [R1+0x3c] ;  /* 0x00003c0001107983 */ /* 0x000f620000300800 */
[----:B------:R-:W-:-:S03]  /*10970*/  LEA.HI.X.SX32 R7, R7, R3, 0x1, P4 ;  /* 0x0000000307077211 */ /* 0x000fc600020f0eff */
[----:B------:R-:W-:Y:S04]  /*10980*/  STL [R1+0x3674], R9 ;  /* 0x0036740901007387 */ /* 0x000fe80000100800 */
[----:B------:R-:W5:Y:S04]  /*10990*/  LDL.LU R15, [R1+0x38] ;  /* 0x00003800010f7983 */ /* 0x000f680000300800 */
[----:B------:R0:W-:Y:S04]  /*109a0*/  STL [R1+0x3668], R7 ;  /* 0x0036680701007387 */ /* 0x0001e80000100800 */
[----:B------:R-:W5:Y:S01]  /*109b0*/  LDL.LU R14, [R1+0x34] ;  /* 0x00003400010e7983 */ /* 0x000f620000300800 */
[----:B0-----:R-:W-:-:S02]  /*109c0*/  LEA.HI.X.SX32 R7, R4, R3, 0x1, P3 ;  /* 0x0000000304077211 */ /* 0x001fc400018f0eff */
[----:B------:R-:W-:Y:S02]  /*109d0*/  LEA.HI.X.SX32 R2, R2, R3, 0x1, P2 ;  /* 0x0000000302027211 */ /* 0x000fe400010f0eff */
[----:B--2---:R-:W-:-:S05]  /*109e0*/  IADD3 R9, P4, PT, R24, R5, RZ ;  /* 0x0000000518097210 */ /* 0x004fca0007f9e0ff */
[----:B------:R-:W-:Y:S04]  /*109f0*/  STL [R1+0x366c], R9 ;  /* 0x00366c0901007387 */ /* 0x000fe80000100800 */
[----:B------:R-:W2:Y:S04]  /*10a00*/  LDL.LU R13, [R1+0x30] ;  /* 0x00003000010d7983 */ /* 0x000ea80000300800 */
[----:B------:R-:W-:Y:S04]  /*10a10*/  STL [R1+0x3660], R7 ;  /* 0x0036600701007387 */ /* 0x000fe80000100800 */
[----:B------:R-:W2:Y:S01]  /*10a20*/  LDL.LU R12, [R1+0x2c] ;  /* 0x00002c00010c7983 */ /* 0x000ea20000300800 */
[----:B---3--:R-:W-:-:S05]  /*10a30*/  IADD3 R4, P3, PT, R23, R5, RZ ;  /* 0x0000000517047210 */ /* 0x008fca0007f7e0ff */
[----:B------:R0:W-:Y:S04]  /*10a40*/  STL [R1+0x3664], R4 ;  /* 0x0036640401007387 */ /* 0x0001e80000100800 */
[----:B------:R-:W3:Y:S04]  /*10a50*/  LDL.LU R11, [R1+0x28] ;  /* 0x00002800010b7983 */ /* 0x000ee80000300800 */
[----:B------:R1:W-:Y:S01]  /*10a60*/  STL [R1+0x3658], R2 ;  /* 0x0036580201007387 */ /* 0x0003e20000100800 */
[----:B0-----:R-:W-:-:S03]  /*10a70*/  LEA.HI.X.SX32 R4, R0, R3, 0x1, P1 ;  /* 0x0000000300047211 */ /* 0x001fc600008f0eff */
[----:B-1----:R-:W3:Y:S01]  /*10a80*/  LDL.LU R2, [R1+0x24] ;  /* 0x0000240001027983 */ /* 0x002ee20000300800 */
[----:B----4-:R-:W-:-:S05]  /*10a90*/  IADD3 R7, P2, PT, R22, R5, RZ ;  /* 0x0000000516077210 */ /* 0x010fca0007f5e0ff */
[----:B------:R0:W-:Y:S04]  /*10aa0*/  STL [R1+0x365c], R7 ;  /* 0x00365c0701007387 */ /* 0x0001e80000100800 */
[----:B------:R-:W4:Y:S04]  /*10ab0*/  LDL.LU R0, [R1+0x20] ;  /* 0x0000200001007983 */ /* 0x000f280000300800 */
[----:B------:R1:W-:Y:S01]  /*10ac0*/  STL [R1+0x3650], R4 ;  /* 0x0036500401007387 */ /* 0x0003e20000100800 */
[----:B0-----:R-:W-:-:S03]  /*10ad0*/  LEA.HI.X.SX32 R7, R6, R3, 0x1, P0 ;  /* 0x0000000306077211 */ /* 0x001fc600000f0eff */
[----:B-1----:R-:W3:Y:S01]  /*10ae0*/  LDL.LU R4, [R1+0x1c] ;  /* 0x00001c0001047983 */ /* 0x002ee20000300800 */
[----:B-----5:R-:W-:-:S05]  /*10af0*/  IADD3 R9, P1, PT, R21, R5, RZ ;  /* 0x0000000515097210 */ /* 0x020fca0007f3e0ff */
[----:B------:R0:W-:Y:S04]  /*10b00*/  STL [R1+0x3654], R9 ;  /* 0x0036540901007387 */ /* 0x0001e80000100800 */
[----:B------:R-:W5:Y:S04]  /*10b10*/  LDL.LU R6, [R1+0x18] ;  /* 0x0000180001067983 */ /* 0x000f680000300800 */
[----:B------:R1:W-:Y:S01]  /*10b20*/  STL [R1+0x3648], R7 ;  /* 0x0036480701007387 */ /* 0x0003e20000100800 */
[----:B0-----:R-:W-:-:S03]  /*10b30*/  LEA.HI.X.SX32 R9, R8, R3, 0x1, P6 ;  /* 0x0000000308097211 */ /* 0x001fc600030f0eff */
[----:B-1----:R-:W4:Y:S01]  /*10b40*/  LDL.LU R7, [R1+0x14] ;  /* 0x0000140001077983 */ /* 0x002f220000300800 */
[----:B------:R-:W-:-:S05]  /*10b50*/  IADD3 R25, P0, PT, R20, R5, RZ ;  /* 0x0000000514197210 */ /* 0x000fca0007f1e0ff */
[----:B------:R-:W-:Y:S04]  /*10b60*/  STL [R1+0x364c], R25 ;  /* 0x00364c1901007387 */ /* 0x000fe80000100800 */
[----:B------:R-:W4:Y:S04]  /*10b70*/  LDL.LU R8, [R1+0x10] ;  /* 0x0000100001087983 */ /* 0x000f280000300800 */
[----:B------:R0:W-:Y:S04]  /*10b80*/  STL [R1+0x3640], R9 ;  /* 0x0036400901007387 */ /* 0x0001e80000100800 */
[----:B0-----:R-:W5:Y:S01]  /*10b90*/  LDL.LU R9, [R1+0xc] ;  /* 0x00000c0001097983 */ /* 0x001f620000300800 */
[----:B------:R-:W-:-:S05]  /*10ba0*/  IADD3 R25, P6, PT, R19, R5, RZ ;  /* 0x0000000513197210 */ /* 0x000fca0007fde0ff */
[----:B------:R0:W-:Y:S02]  /*10bb0*/  STL [R1+0x3644], R25 ;  /* 0x0036441901007387 */ /* 0x0001e40000100800 */
[-C--:B0-----:R-:W-:Y:S02]  /*10bc0*/  LEA.HI.X.SX32 R25, R10, R3.reuse, 0x1, P5 ;  /* 0x000000030a197211 */ /* 0x081fe400028f0eff */
[----:B------:R-:W5:Y:S01]  /*10bd0*/  LDL.LU R10, [R1+0x8] ;  /* 0x00000800010a7983 */ /* 0x000f620000300800 */
[----:B------:R-:W-:-:S03]  /*10be0*/  LEA.HI.X.SX32 R24, R24, R3, 0x1, P4 ;  /* 0x0000000318187211 */ /* 0x000fc600020f0eff */
[----:B------:R0:W-:Y:S02]  /*10bf0*/  STL [R1+0x3638], R25 ;  /* 0x0036381901007387 */ /* 0x0001e40000100800 */
[----:B0-----:R-:W-:-:S05]  /*10c00*/  IADD3 R25, P5, PT, R18, R5, RZ ;  /* 0x0000000512197210 */ /* 0x001fca0007fbe0ff */
[----:B------:R0:W-:Y:S01]  /*10c10*/  STL [R1+0x363c], R25 ;  /* 0x00363c1901007387 */ /* 0x0001e20000100800 */
[----:B------:R-:W-:-:S03]  /*10c20*/  LEA.HI.X.SX32 R23, R23, R3, 0x1, P3 ;  /* 0x0000000317177211 */ /* 0x000fc600018f0eff */
[----:B0-----:R-:W5:Y:S04]  /*10c30*/  LDL.LU R25, [R1+0x3bdc] ;  /* 0x003bdc0001197983 */ /* 0x001f680000300800 */
        /* <DEDUP_REMOVED lines=21> */
[----:B--2---:R-:W-:-:S05]  /*10d90*/  IADD3 R20, P0, PT, R13, R5, RZ ;  /* 0x000000050d147210 */ /* 0x004fca0007f1e0ff */
[----:B------:R0:W-:Y:S01]  /*10da0*/  STL [R1+0x3614], R20 ;  /* 0x0036141401007387 */ /* 0x0001e20000100800 */
[----:B------:R-:W-:-:S03]  /*10db0*/  LEA.HI.X.SX32 R18, R18, R3, 0x1, P5 ;  /* 0x0000000312127211 */ /* 0x000fc600028f0eff */
[----:B0-----:R-:W2:Y:S04]  /*10dc0*/  LDL.LU R20, [R1+0x3bc8] ;  /* 0x003bc80001147983 */ /* 0x001ea80000300800 */
[----:B------:R0:W-:Y:S02]  /*10dd0*/  STL [R1+0x3608], R19 ;  /* 0x0036081301007387 */ /* 0x0001e40000100800 */
[----:B0-----:R-:W-:-:S05]  /*10de0*/  IADD3 R19, P6, PT, R12, R5, RZ ;  /* 0x000000050c137210 */ /* 0x001fca0007fde0ff */
[----:B------:R0:W-:Y:S01]  /*10df0*/  STL [R1+0x360c], R19 ;  /* 0x00360c1301007387 */ /* 0x0001e20000100800 */
[----:B------:R-:W-:-:S03]  /*10e00*/  LEA.HI.X.SX32 R17, R17, R3, 0x1, P4 ;  /* 0x0000000311117211 */ /* 0x000fc600020f0eff */
[----:B0-----:R-:W2:Y:S04]  /*10e10*/  LDL.LU R19, [R1+0x3bc4] ;  /* 0x003bc40001137983 */ /* 0x001ea80000300800 */
[----:B------:R3:W-:Y:S02]  /*10e20*/  STL [R1+0x3600], R18 ;  /* 0x0036001201007387 */ /* 0x0007e40000100800 */
[----:B---3--:R-:W-:-:S05]  /*10e30*/  IADD3 R18, P5, PT, R11, R5, RZ ;  /* 0x000000050b127210 */ /* 0x008fca0007fbe0ff */
[----:B------:R0:W-:Y:S01]  /*10e40*/  STL [R1+0x3604], R18 ;  /* 0x0036041201007387 */ /* 0x0001e20000100800 */
[----:B------:R-:W-:-:S03]  /*10e50*/  LEA.HI.X.SX32 R16, R16, R3, 0x1, P3 ;  /* 0x0000000310107211 */ /* 0x000fc600018f0eff */
[----:B0-----:R-:W3:Y:S04]  /*10e60*/  LDL.LU R18, [R1+0x3bc0] ;  /* 0x003bc00001127983 */ /* 0x001ee80000300800 */
[----:B------:R0:W-:Y:S02]  /*10e70*/  STL [R1+0x35f8], R17 ;  /* 0x0035f81101007387 */ /* 0x0001e40000100800 */
[----:B0-----:R-:W-:-:S05]  /*10e80*/  IADD3 R17, P4, PT, R2, R5, RZ ;  /* 0x0000000502117210 */ /* 0x001fca0007f9e0ff */
[----:B------:R0:W-:Y:S01]  /*10e90*/  STL [R1+0x35fc], R17 ;  /* 0x0035fc1101007387 */ /* 0x0001e20000100800 */
[----:B------:R-:W-:-:S03]  /*10ea0*/  LEA.HI.X.SX32 R15, R15, R3, 0x1, P2 ;  /* 0x000000030f0f7211 */ /* 0x000fc600010f0eff */
[----:B0-----:R-:W2:Y:S04]  /*10eb0*/  LDL.LU R17, [R1+0x3bbc] ;  /* 0x003bbc0001117983 */ /* 0x001ea80000300800 */
[----:B------:R4:W-:Y:S02]  /*10ec0*/  STL [R1+0x35f0], R16 ;  /* 0x0035f01001007387 */ /* 0x0009e40000100800 */
[----:B----4-:R-:W-:-:S05]  /*10ed0*/  IADD3 R16, P3, PT, R0, R5, RZ ;  /* 0x0000000500107210 */ /* 0x010fca0007f7e0ff */
[----:B------:R0:W-:Y:S01]  /*10ee0*/  STL [R1+0x35f4], R16 ;  /* 0x0035f41001007387 */ /* 0x0001e20000100800 */
[----:B------:R-:W-:-:S03]  /*10ef0*/  LEA.HI.X.SX32 R14, R14, R3, 0x1, P1 ;  /* 0x000000030e0e7211 */ /* 0x000fc600008f0eff */
[----:B0-----:R-:W4:Y:S04]  /*10f00*/  LDL.LU R16, [R1+0x3bb8] ;  /* 0x003bb80001107983 */ /* 0x001f280000300800 */
[----:B------:R0:W-:Y:S02]  /*10f10*/  STL [R1+0x35e8], R15 ;  /* 0x0035e80f01007387 */ /* 0x0001e40000100800 */
[----:B0-----:R-:W-:-:S05]  /*10f20*/  IADD3 R15, P2, PT, R4, R5, RZ ;  /* 0x00000005040f7210 */ /* 0x001fca0007f5e0ff */
[----:B------:R0:W-:Y:S01]  /*10f30*/  STL [R1+0x35ec], R15 ;  /* 0x0035ec0f01007387 */ /* 0x0001e20000100800 */
[----:B------:R-:W-:-:S03]  /*10f40*/  LEA.HI.X.SX32 R13, R13, R3, 0x1, P0 ;  /* 0x000000030d0d7211 */ /* 0x000fc600000f0eff */
[----:B0-----:R-:W2:Y:S04]  /*10f50*/  LDL.LU R15, [R1+0x3bb4] ;  /* 0x003bb400010f7983 */ /* 0x001ea80000300800 */
[----:B------:R5:W-:Y:S02]  /*10f60*/  STL [R1+0x35e0], R14 ;  /* 0x0035e00e01007387 */ /* 0x000be40000100800 */
[----:B-----5:R-:W-:-:S05]  /*10f70*/  IADD3 R14, P1, PT, R6, R5, RZ ;  /* 0x00000005060e7210 */ /* 0x020fca0007f3e0ff */
[----:B------:R0:W-:Y:S01]  /*10f80*/  STL [R1+0x35e4], R14 ;  /* 0x0035e40e01007387 */ /* 0x0001e20000100800 */
[----:B------:R-:W-:-:S03]  /*10f90*/  LEA.HI.X.SX32 R12, R12, R3, 0x1, P6 ;  /* 0x000000030c0c7211 */ /* 0x000fc600030f0eff */
[----:B0-----:R-:W5:Y:S04]  /*10fa0*/  LDL.LU R14, [R1+0x3bb0] ;  /* 0x003bb000010e7983 */ /* 0x001f680000300800 */
[----:B------:R0:W-:Y:S02]  /*10fb0*/  STL [R1+0x35d8], R13 ;  /* 0x0035d80d01007387 */ /* 0x0001e40000100800 */
[----:B0-----:R-:W-:-:S05]  /*10fc0*/  IADD3 R13, P0, PT, R7, R5, RZ ;  /* 0x00000005070d7210 */ /* 0x001fca0007f1e0ff */
        /* <DEDUP_REMOVED lines=9> */
[----:B0-----:R-:W-:-:S05]  /*11060*/  IADD3 R11, P5, PT, R9, R5, RZ ;  /* 0x00000005090b7210 */ /* 0x001fca0007fbe0ff */
[----:B------:R0:W-:Y:S04]  /*11070*/  STL [R1+0x35cc], R11 ;  /* 0x0035cc0b01007387 */ /* 0x0001e80000100800 */
[----:B0-----:R-:W2:Y:S04]  /*11080*/  LDL.LU R11, [R1+0x3ba4] ;  /* 0x003ba400010b7983 */ /* 0x001ea80000300800 */
[----:B------:R0:W-:Y:S02]  /*11090*/  STL [R1+0x35c0], R2 ;  /* 0x0035c00201007387 */ /* 0x0001e40000100800 */
[----:B0-----:R-:W-:-:S05]  /*110a0*/  IADD3 R2, P4, PT, R10, R5, RZ ;  /* 0x000000050a027210 */ /* 0x001fca0007f9e0ff */
[----:B------:R0:W-:Y:S04]  /*110b0*/  STL [R1+0x35c4], R2 ;  /* 0x0035c40201007387 */ /* 0x0001e80000100800 */
[----:B0-----:R-:W2:Y:S01]  /*110c0*/  LDL.LU R2, [R1+0x3ba0] ;  /* 0x003ba00001027983 */ /* 0x001ea20000300800 */
[----:B------:R-:W-:-:S05]  /*110d0*/  LEA.HI.X.SX32 R0, R0, R3, 0x1, P3 ;  /* 0x0000000300007211 */ /* 0x000fca00018f0eff */
[----:B------:R2:W-:Y:S02]  /*110e0*/  STL [R1+0x35b8], R0 ;  /* 0x0035b80001007387 */ /* 0x0005e40000100800 */
[----:B--2---:R-:W-:-:S05]  /*110f0*/  IADD3 R0, P3, PT, R2, R5, RZ ;  /* 0x0000000502007210 */ /* 0x004fca0007f7e0ff */
        /* <DEDUP_REMOVED lines=32> */
[-C--:B------:R-:W-:Y:S02]  /*11300*/  LEA.HI.X.SX32 R2, R2, R3.reuse, 0x1, P3 ;  /* 0x0000000302027211 */ /* 0x080fe400018f0eff */
[----:B------:R-:W-:-:S03]  /*11310*/  LEA.HI.X.SX32 R0, R0, R3, 0x1, P2 ;  /* 0x0000000300007211 */ /* 0x000fc600010f0eff */
[----:B------:R2:W-:Y:S01]  /*11320*/  STL [R1+0x3580], R2 ;  /* 0x0035800201007387 */ /* 0x0005e20000100800 */
[-C--:B------:R-:W-:Y:S02]  /*11330*/  LEA.HI.X.SX32 R4, R4, R3.reuse, 0x1, P1 ;  /* 0x0000000304047211 */ /* 0x080fe400008f0eff */
[----:B------:R-:W-:Y:S02]  /*11340*/  LEA.HI.X.SX32 R6, R6, R3, 0x1, P0 ;  /* 0x0000000306067211 */ /* 0x000fe400000f0eff */
[----:B--2---:R-:W-:-:S05]  /*11350*/  IADD3 R2, P3, PT, R10, R5, RZ ;  /* 0x000000050a027210 */ /* 0x004fca0007f7e0ff */
[----:B------:R0:W-:Y:S04]  /*11360*/  STL [R1+0x3584], R2 ;  /* 0x0035840201007387 */ /* 0x0001e80000100800 */
        /* <DEDUP_REMOVED lines=8> */
[----:B------:R1:W-:Y:S01]  /*113f0*/  STL [R1+0x3568], R6 ;  /* 0x0035680601007387 */ /* 0x0003e20000100800 */
[----:B0-----:R-:W-:Y:S02]  /*11400*/  IADD3 R4, P0, PT, R13, R5, RZ ;  /* 0x000000050d047210 */ /* 0x001fe40007f1e0ff */
[----:B-1----:R-:W-:-:S03]  /*11410*/  LEA.HI.X.SX32 R6, R7, R3, 0x1, P6 ;  /* 0x0000000307067211 */ /* 0x002fc600030f0eff */
[----:B------:R0:W-:Y:S01]  /*11420*/  STL [R1+0x356c], R4 ;  /* 0x00356c0401007387 */ /* 0x0001e20000100800 */
[----:B-----5:R-:W-:-:S03]  /*11430*/  IADD3 R7, P6, PT, R14, R5, RZ ;  /* 0x000000050e077210 */ /* 0x020fc60007fde0ff */
[----:B------:R1:W-:Y:S01]  /*11440*/  STL [R1+0x3560], R6 ;  /* 0x0035600601007387 */ /* 0x0003e20000100800 */
[----:B0-----:R-:W-:-:S03]  /*11450*/  LEA.HI.X.SX32 R4, R8, R3, 0x1, P5 ;  /* 0x0000000308047211 */ /* 0x001fc600028f0eff */
[----:B------:R0:W-:Y:S01]  /*11460*/  STL [R1+0x3564], R7 ;  /* 0x0035640701007387 */ /* 0x0001e20000100800 */
[----:B-1----:R-:W-:-:S03]  /*11470*/  IADD3 R6, P5, PT, R15, R5, RZ ;  /* 0x000000050f067210 */ /* 0x002fc60007fbe0ff */
[----:B------:R4:W-:Y:S01]  /*11480*/  STL [R1+0x3558], R4 ;  /* 0x0035580401007387 */ /* 0x0009e20000100800 */
[----:B0-----:R-:W-:-:S03]  /*11490*/  LEA.HI.X.SX32 R7, R9, R3, 0x1, P4 ;  /* 0x0000000309077211 */ /* 0x001fc600020f0eff */
[----:B------:R0:W-:Y:S01]  /*114a0*/  STL [R1+0x355c], R6 ;  /* 0x00355c0601007387 */ /* 0x0001e20000100800 */
[----:B----4-:R-:W-:-:S03]  /*114b0*/  IADD3 R4, P4, PT, R16, R5, RZ ;  /* 0x0000000510047210 */ /* 0x010fc60007f9e0ff */
[----:B------:R1:W-:Y:S01]  /*114c0*/  STL [R1+0x3550], R7 ;  /* 0x0035500701007387 */ /* 0x0003e20000100800 */
[----:B0-----:R-:W-:-:S03]  /*114d0*/  LEA.HI.X.SX32 R6, R10, R3, 0x1, P3 ;  /* 0x000000030a067211 */ /* 0x001fc600018f0eff */
[----:B------:R0:W-:Y:S01]  /*114e0*/  STL [R1+0x3554], R4 ;  /* 0x0035540401007387 */ /* 0x0001e20000100800 */
[----:B-1----:R-:W-:-:S03]  /*114f0*/  IADD3 R7, P3, PT, R17, R5, RZ ;  /* 0x0000000511077210 */ /* 0x002fc60007f7e0ff */
[----:B------:R3:W-:Y:S01]  /*11500*/  STL [R1+0x3548], R6 ;  /* 0x0035480601007387 */ /* 0x0007e20000100800 */
[----:B0-----:R-:W-:-:S03]  /*11510*/  LEA.HI.X.SX32 R4, R11, R3, 0x1, P2 ;  /* 0x000000030b047211 */ /* 0x001fc600010f0eff */
[----:B------:R0:W-:Y:S01]  /*11520*/  STL [R1+0x354c], R7 ;  /* 0x00354c0701007387 */ /* 0x0001e20000100800 */
[----:B---3--:R-:W-:-:S03]  /*11530*/  IADD3 R6, P2, PT, R18, R5, RZ ;  /* 0x0000000512067210 */ /* 0x008fc60007f5e0ff */
[----:B------:R1:W-:Y:S01]  /*11540*/  STL [R1+0x3540], R4 ;  /* 0x0035400401007387 */ /* 0x0003e20000100800 */
[----:B0-----:R-:W-:-:S03]  /*11550*/  LEA.HI.X.SX32 R7, R12, R3, 0x1, P1 ;  /* 0x000000030c077211 */ /* 0x001fc600008f0eff */
[----:B------:R0:W-:Y:S01]  /*11560*/  STL [R1+0x3544], R6 ;  /* 0x0035440601007387 */ /* 0x0001e20000100800 */
[----:B-1----:R-:W-:-:S03]  /*11570*/  IADD3 R4, P1, PT, R19, R5, RZ ;  /* 0x0000000513047210 */ /* 0x002fc60007f3e0ff */
[----:B------:R1:W-:Y:S01]  /*11580*/  STL [R1+0x3538], R7 ;  /* 0x0035380701007387 */ /* 0x0003e20000100800 */
[----:B0-----:R-:W-:-:S03]  /*11590*/  LEA.HI.X.SX32 R6, R13, R3, 0x1, P0 ;  /* 0x000000030d067211 */ /* 0x001fc600000f0eff */
[----:B------:R0:W-:Y:S01]  /*115a0*/  STL [R1+0x353c], R4 ;  /* 0x00353c0401007387 */ /* 0x0001e20000100800 */
[----:B-1----:R-:W-:-:S03]  /*115b0*/  IADD3 R7, P0, PT, R20, R5, RZ ;  /* 0x0000000514077210 */ /* 0x002fc60007f1e0ff */
[----:B------:R1:W-:Y:S01]  /*115c0*/  STL [R1+0x3530], R6 ;  /* 0x0035300601007387 */ /* 0x0003e20000100800 */
[----:B0-----:R-:W-:Y:S02]  /*115d0*/  LEA.HI.X.SX32 R4, R14, R3, 0x1, P6 ;  /* 0x000000030e047211 */ /* 0x001fe400030f0eff */
[----:B------:R-:W-:Y:S01]  /*115e0*/  IADD3 R8, P6, PT, R21, R5, RZ ;  /* 0x0000000515087210 */ /* 0x000fe20007fde0ff */
[----:B-1----:R-:W3:Y:S04]  /*115f0*/  LDL.LU R6, [R1+0x90] ;  /* 0x0000900001067983 */ /* 0x002ee80000300800 */
[----:B------:R0:W-:Y:S04]  /*11600*/  STL [R1+0x3534], R7 ;  /* 0x0035340701007387 */ /* 0x0001e80000100800 */
[----:B------:R1:W-:Y:S01]  /*11610*/  STL [R1+0x3528], R4 ;  /* 0x0035280401007387 */ /* 0x0003e20000100800 */
[----:B0-----:R-:W-:-:S03]  /*11620*/  LEA.HI.X.SX32 R7, R15, R3, 0x1, P5 ;  /* 0x000000030f077211 */ /* 0x001fc600028f0eff */
[----:B-1----:R-:W4:Y:S04]  /*11630*/  LDL.LU R4, [R1+0x94] ;  /* 0x0000940001047983 */ /* 0x002f280000300800 */
[----:B------:R0:W-:Y:S04]  /*11640*/  STL [R1+0x352c], R8 ;  /* 0x00352c0801007387 */ /* 0x0001e80000100800 */
[----:B------:R1:W-:Y:S01]  /*11650*/  STL [R1+0x3520], R7 ;  /* 0x0035200701007387 */ /* 0x0003e20000100800 */
[----:B0-----:R-:W-:Y:S02]  /*11660*/  IADD3 R8, P5, PT, R22, R5, RZ ;  /* 0x0000000516087210 */ /* 0x001fe40007fbe0ff */
[----:B-1----:R-:W-:-:S03]  /*11670*/  LEA.HI.X.SX32 R7, R16, R3, 0x1, P4 ;  /* 0x0000000310077211 */ /* 0x002fc600020f0eff */
[----:B------:R0:W-:Y:S01]  /*11680*/  STL [R1+0x3524], R8 ;  /* 0x0035240801007387 */ /* 0x0001e20000100800 */
[----:B------:R-:W-:-:S03]  /*11690*/  IADD3 R9, P4, PT, R23, R5, RZ ;  /* 0x0000000517097210 */ /* 0x000fc60007f9e0ff */
        /* <DEDUP_REMOVED lines=8> */
[----:B------:R-:W-:Y:S01]  /*11720*/  STL [R1+0x3508], R9 ;  /* 0x0035080901007387 */ /* 0x000fe20000100800 */
[----:B0-----:R-:W-:-:S03]  /*11730*/  LEA.HI.X.SX32 R7, R19, R3, 0x1, P1 ;  /* 0x0000000313077211 */ /* 0x001fc600008f0eff */
[----:B------:R-:W5:Y:S04]  /*11740*/  LDL.LU R19, [R1+0x134] ;  /* 0x0001340001137983 */ /* 0x000f680000300800 */
[----:B------:R0:W-:Y:S04]  /*11750*/  STL [R1+0x350c], R8 ;  /* 0x00350c0801007387 */ /* 0x0001e80000100800 */
[----:B------:R-:W5:Y:S04]  /*11760*/  LDL.LU R18, [R1+0x13c] ;  /* 0x00013c0001127983 */ /* 0x000f680000300800 */
[----:B------:R1:W-:Y:S01]  /*11770*/  STL [R1+0x3500], R7 ;  /* 0x0035000701007387 */ /* 0x0003e20000100800 */
[----:B0-----:R-:W-:-:S02]  /*11780*/  IADD3 R8, P1, PT, R26, R5, RZ ;  /* 0x000000051a087210 */ /* 0x001fc40007f3e0ff */
[-C--:B-1----:R-:W-:Y:S02]  /*11790*/  LEA.HI.X.SX32 R7, R20, R3.reuse, 0x1, P0 ;  /* 0x0000000314077211 */ /* 0x082fe400000f0eff */
[----:B------:R-:W5:Y:S04]  /*117a0*/  LDL.LU R20, [R1+0x12c] ;  /* 0x00012c0001147983 */ /* 0x000f680000300800 */
[----:B------:R-:W-:Y:S04]  /*117b0*/  STL [R1+0x3504], R8 ;  /* 0x0035040801007387 */ /* 0x000fe80000100800 */
[----:B------:R-:W5:Y:S04]  /*117c0*/  LDL.LU R17, [R1+0x144] ;  /* 0x0001440001117983 */ /* 0x000f680000300800 */
[----:B------:R0:W-:Y:S02]  /*117d0*/  STL [R1+0x34f8], R7 ;  /* 0x0034f80701007387 */ /* 0x0001e40000100800 */
[----:B0-----:R-:W-:-:S02]  /*117e0*/  LEA.HI.X.SX32 R7, R21, R3, 0x1, P6 ;  /* 0x0000000315077211 */ /* 0x001fc400030f0eff */
[----:B------:R-:W5:Y:S01]  /*117f0*/  LDL.LU R21, [R1+0x9c] ;  /* 0x00009c0001157983 */ /* 0x000f620000300800 */
[----:B------:R-:W-:Y:S02]  /*11800*/  IMAD R27, R27, UR66, RZ ;  /* 0x000000421b1b7c24 */ /* 0x000fe4000f8e02ff */
[----:B------:R-:W-:-:S03]  /*11810*/  IMAD R28, R28, UR66, RZ ;  /* 0x000000421c1c7c24 */ /* 0x000fc6000f8e02ff */
[----:B------:R-:W-:-:S05]  /*11820*/  IADD3 R8, P0, PT, R27, R5, RZ ;  /* 0x000000051b087210 */ /* 0x000fca0007f1e0ff */
[----:B------:R0:W-:Y:S04]  /*11830*/  STL [R1+0x34fc], R8 ;  /* 0x0034fc0801007387 */ /* 0x0001e80000100800 */
[----:B------:R-:W5:Y:S04]  /*11840*/  LDL.LU R16, [R1+0x14c] ;  /* 0x00014c0001107983 */ /* 0x000f680000300800 */
[----:B------:R1:W-:Y:S01]  /*11850*/  STL [R1+0x34f0], R7 ;  /* 0x0034f00701007387 */ /* 0x0003e20000100800 */
[----:B0-----:R-:W-:-:S03]  /*11860*/  LEA.HI.X.SX32 R8, R22, R3, 0x1, P5 ;  /* 0x0000000316087211 */ /* 0x001fc600028f0eff */
[----:B------:R-:W5:Y:S01]  /*11870*/  LDL.LU R15, [R1+0x154] ;  /* 0x00015400010f7983 */ /* 0x000f620000300800 */
[----:B-1----:R-:W-:Y:S01]  /*11880*/  IADD3 R7, P6, PT, R28, R5, RZ ;  /* 0x000000051c077210 */ /* 0x002fe20007fde0ff */
[----:B------:R-:W-:-:S04]  /*11890*/  IMAD R29, R29, UR66, RZ ;  /* 0x000000421d1d7c24 */ /* 0x000fc8000f8e02ff */
[----:B------:R2:W-:Y:S04]  /*118a0*/  STL [R1+0x34f4], R7 ;  /* 0x0034f40701007387 */ /* 0x0005e80000100800 */
[----:B------:R0:W-:Y:S04]  /*118b0*/  STL [R1+0x34e8], R8 ;  /* 0x0034e80801007387 */ /* 0x0001e80000100800 */
[----:B------:R-:W5:Y:S01]  /*118c0*/  LDL.LU R14, [R1+0x168] ;  /* 0x00016800010e7983 */ /* 0x000f620000300800 */
[----:B--2---:R-:W-:Y:S02]  /*118d0*/  IADD3 R7, P5, PT, R2, R5, RZ ;  /* 0x0000000502077210 */ /* 0x004fe40007fbe0ff */
[----:B0-----:R-:W-:-:S03]  /*118e0*/  LEA.HI.X.SX32 R8, R23, R3, 0x1, P4 ;  /* 0x0000000317087211 */ /* 0x001fc600020f0eff */
[----:B------:R0:W-:Y:S04]  /*118f0*/  STL [R1+0x34ec], R7 ;  /* 0x0034ec0701007387 */ /* 0x0001e80000100800 */
[----:B------:R1:W-:Y:S04]  /*11900*/  STL [R1+0x34e0], R8 ;  /* 0x0034e00801007387 */ /* 0x0003e80000100800 */
[----:B------:R-:W2:Y:S01]  /*11910*/  LDL.LU R13, [R1+0x170] ;  /* 0x00017000010d7983 */ /* 0x000ea20000300800 */
[----:B0-----:R-:W-:Y:S02]  /*11920*/  IADD3 R7, P4, PT, R29, R5, RZ ;  /* 0x000000051d077210 */ /* 0x001fe40007f9e0ff */
[----:B-1----:R-:W-:-:S03]  /*11930*/  LEA.HI.X.SX32 R8, R24, R3, 0x1, P3 ;  /* 0x0000000318087211 */ /* 0x002fc600018f0eff */
[----:B------:R-:W-:Y:S04]  /*11940*/  STL [R1+0x34e4], R7 ;  /* 0x0034e40701007387 */ /* 0x000fe80000100800 */
[----:B------:R0:W-:Y:S04]  /*11950*/  STL [R1+0x34d8], R8 ;  /* 0x0034d80801007387 */ /* 0x0001e80000100800 */
[----:B------:R-:W2:Y:S01]  /*11960*/  LDL.LU R12, [R1+0x178] ;  /* 0x00017800010c7983 */ /* 0x000ea20000300800 */
[----:B0-----:R-:W-:Y:S02]  /*11970*/  LEA.HI.X.SX32 R8, R25, R3, 0x1, P2 ;  /* 0x0000000319087211 */ /* 0x001fe400010f0eff */
[----:B---3--:R-:W-:-:S05]  /*11980*/  IADD3 R7, P3, PT, R6, R5, RZ ;  /* 0x0000000506077210 */ /* 0x008fca0007f7e0ff */
[----:B------:R4:W-:Y:S04]  /*11990*/  STL [R1+0x34dc], R7 ;  /* 0x0034dc0701007387 */ /* 0x0009e80000100800 */
[----:B------:R0:W-:Y:S04]  /*119a0*/  STL [R1+0x34d0], R8 ;  /* 0x0034d00801007387 */ /* 0x0001e80000100800 */
[----:B------:R-:W3:Y:S01]  /*119b0*/  LDL.LU R11, [R1+0x184] ;  /* 0x00018400010b7983 */ /* 0x000ee20000300800 */
[----:B----4-:R-:W-:Y:S02]  /*119c0*/  IADD3 R7, P2, PT, R4, R5, RZ ;  /* 0x0000000504077210 */ /* 0x010fe40007f5e0ff */
[----:B0-----:R-:W-:-:S03]  /*119d0*/  LEA.HI.X.SX32 R8, R26, R3, 0x1, P1 ;  /* 0x000000031a087211 */ /* 0x001fc600008f0eff */
[----:B------:R-:W-:Y:S04]  /*119e0*/  STL [R1+0x34d4], R7 ;  /* 0x0034d40701007387 */ /* 0x000fe80000100800 */
[----:B------:R0:W-:Y:S04]  /*119f0*/  STL [R1+0x34c8], R8 ;  /* 0x0034c80801007387 */ /* 0x0001e80000100800 */
[----:B------:R-:W4:Y:S01]  /*11a00*/  LDL.LU R10, [R1+0x19c] ;  /* 0x00019c00010a7983 */ /* 0x000f220000300800 */
[----:B0-----:R-:W-:Y:S02]  /*11a10*/  LEA.HI.X.SX32 R8, R27, R3, 0x1, P0 ;  /* 0x000000031b087211 */ /* 0x001fe400000f0eff */
[----:B-----5:R-:W-:-:S05]  /*11a20*/  IADD3 R7, P1, PT, R21, R5, RZ ;  /* 0x0000000515077210 */ /* 0x020fca0007f3e0ff */
[----:B------:R0:W-:Y:S04]  /*11a30*/  STL [R1+0x34cc], R7 ;  /* 0x0034cc0701007387 */ /* 0x0001e80000100800 */
[----:B------:R-:W5:Y:S04]  /*11a40*/  LDL.LU R9, [R1+0x1a4] ;  /* 0x0001a40001097983 */ /* 0x000f680000300800 */
[----:B------:R1:W-:Y:S01]  /*11a50*/  STL [R1+0x34c0], R8 ;  /* 0x0034c00801007387 */ /* 0x0003e20000100800 */
[----:B0-----:R-:W-:Y:S02]  /*11a60*/  IADD3 R7, P0, PT, R20, R5, RZ ;  /* 0x0000000514077210 */ /* 0x001fe40007f1e0ff */
[----:B-1----:R-:W-:-:S03]  /*11a70*/  LEA.HI.X.SX32 R8, R28, R3, 0x1, P6 ;  /* 0x000000031c087211 */ /* 0x002fc600030f0eff */
[----:B------:R0:W-:Y:S01]  /*11a80*/  STL [R1+0x34c4], R7 ;  /* 0x0034c40701007387 */ /* 0x0001e20000100800 */
[----:B------:R-:W-:-:S03]  /*11a90*/  IADD3 R22, P6, PT, R19, R5, RZ ;  /* 0x0000000513167210 */ /* 0x000fc60007fde0ff */
[----:B------:R1:W-:Y:S01]  /*11aa0*/  STL [R1+0x34b8], R8 ;  /* 0x0034b80801007387 */ /* 0x0003e20000100800 */
[----:B0-----:R-:W-:-:S03]  /*11ab0*/  LEA.HI.X.SX32 R7, R2, R3, 0x1, P5 ;  /* 0x0000000302077211 */ /* 0x001fc600028f0eff */
[----:B-1----:R-:W5:Y:S01]  /*11ac0*/  LDL.LU R8, [R1+0x1b4] ;  /* 0x0001b40001087983 */ /* 0x002f620000300800 */
[----:B------:R-:W-:-:S03]  /*11ad0*/  IADD3 R2, P5, PT, R18, R5, RZ ;  /* 0x0000000512027210 */ /* 0x000fc60007fbe0ff */
[----:B------:R0:W-:Y:S04]  /*11ae0*/  STL [R1+0x34bc], R22 ;  /* 0x0034bc1601007387 */ /* 0x0001e80000100800 */
[----:B------:R1:W-:Y:S01]  /*11af0*/  STL [R1+0x34b4], R7 ;  /* 0x0034b40701007387 */ /* 0x0003e20000100800 */
[----:B0-----:R-:W-:-:S03]  /*11b00*/  LEA.HI.X.SX32 R22, R29, R3, 0x1, P4 ;  /* 0x000000031d167211 */ /* 0x001fc600020f0eff */
[----:B-1----:R-:W5:Y:S04]  /*11b10*/  LDL.LU R7, [R1+0x1cc] ;  /* 0x0001cc0001077983 */ /* 0x002f680000300800 */
[----:B------:R-:W-:Y:S04]  /*11b20*/  STL [R1+0x34b0], R2 ;  /* 0x0034b00201007387 */ /* 0x000fe80000100800 */
[----:B------:R0:W-:Y:S02]  /*11b30*/  STL [R1+0x334c], R22 ;  /* 0x00334c1601007387 */ /* 0x0001e40000100800 */
[----:B0-----:R-:W-:-:S02]  /*11b40*/  LEA.HI.X.SX32 R22, R6, R3, 0x1, P3 ;  /* 0x0000000306167211 */ /* 0x001fc400018f0eff */
[----:B------:R-:W5:Y:S01]  /*11b50*/  LDL.LU R6, [R1+0x1c8] ;  /* 0x0001c80001067983 */ /* 0x000f620000300800 */
[----:B------:R-:W-:-:S05]  /*11b60*/  IADD3 R2, P4, PT, R17, R5, RZ ;  /* 0x0000000511027210 */ /* 0x000fca0007f9e0ff */
[----:B------:R0:W-:Y:S04]  /*11b70*/  STL [R1+0x336c], R2 ;  /* 0x00336c0201007387 */ /* 0x0001e80000100800 */
[----:B------:R1:W-:Y:S01]  /*11b80*/  STL [R1+0x3350], R22 ;  /* 0x0033501601007387 */ /* 0x0003e20000100800 */
[----:B0-----:R-:W-:Y:S02]  /*11b90*/  IADD3 R2, P3, PT, R16, R5, RZ ;  /* 0x0000000510027210 */ /* 0x001fe40007f7e0ff */
[-C--:B-1----:R-:W-:Y:S02]  /*11ba0*/  LEA.HI.X.SX32 R22, R4, R3.reuse, 0x1, P2 ;  /* 0x0000000304167211 */ /* 0x082fe400010f0eff */
[----:B------:R-:W5:Y:S01]  /*11bb0*/  LDL.LU R4, [R1+0x1c4] ;  /* 0x0001c40001047983 */ /* 0x000f620000300800 */
[----:B------:R-:W-:-:S03]  /*11bc0*/  LEA.HI.X.SX32 R21, R21, R3, 0x1, P1 ;  /* 0x0000000315157211 */ /* 0x000fc600008f0eff */
[----:B------:R0:W-:Y:S04]  /*11bd0*/  STL [R1+0x3374], R2 ;  /* 0x0033740201007387 */ /* 0x0001e80000100800 */
[----:B------:R1:W-:Y:S01]  /*11be0*/  STL [R1+0x3354], R22 ;  /* 0x0033541601007387 */ /* 0x0003e20000100800 */
[----:B0-----:R-:W-:-:S03]  /*11bf0*/  IADD3 R2, P2, PT, R15, R5, RZ ;  /* 0x000000050f027210 */ /* 0x001fc60007f5e0ff */
[----:B-1----:R-:W5:Y:S04]  /*11c00*/  LDL.LU R22, [R1+0x1c0] ;  /* 0x0001c00001167983 */ /* 0x002f680000300800 */
[----:B------:R0:W-:Y:S04]  /*11c10*/  STL [R1+0x337c], R2 ;  /* 0x00337c0201007387 */ /* 0x0001e80000100800 */
[----:B------:R1:W-:Y:S01]  /*11c20*/  STL [R1+0x3358], R21 ;  /* 0x0033581501007387 */ /* 0x0003e20000100800 */
[----:B------:R-:W-:Y:S02]  /*11c30*/  LEA.HI.X.SX32 R23, R20, R3, 0x1, P0 ;  /* 0x0000000314177211 */ /* 0x000fe400000f0eff */
[----:B0-----:R-:W-:Y:S01]  /*11c40*/  IADD3 R2, P1, PT, R14, R5, RZ ;  /* 0x000000050e027210 */ /* 0x001fe20007f3e0ff */
[----:B-1----:R-:W5:Y:S01]  /*11c50*/  LDL.LU R21, [R1+0x1bc] ;  /* 0x0001bc0001157983 */ /* 0x002f620000300800 */
[----:B------:R-:W-:-:S03]  /*11c60*/  LEA.HI.X.SX32 R19, R19, R3, 0x1, P6 ;  /* 0x0000000313137211 */ /* 0x000fc600030f0eff */
[----:B------:R2:W-:Y:S04]  /*11c70*/  STL [R1+0x3384], R2 ;  /* 0x0033840201007387 */ /* 0x0005e80000100800 */
[----:B------:R-:W5:Y:S01]  /*11c80*/  LDL.LU R20, [R1+0x1b8] ;  /* 0x0001b80001147983 */ /* 0x000f620000300800 */
[----:B--2---:R-:W-:-:S03]  /*11c90*/  IADD3 R2, P0, PT, R13, R5, RZ ;  /* 0x000000050d027210 */ /* 0x004fc60007f1e0ff */
[----:B------:R0:W-:Y:S04]  /*11ca0*/  STL [R1+0x335c], R23 ;  /* 0x00335c1701007387 */ /* 0x0001e80000100800 */
[----:B------:R1:W-:Y:S04]  /*11cb0*/  STL [R1+0x338c], R2 ;  /* 0x00338c0201007387 */ /* 0x0003e80000100800 */
[----:B------:R2:W-:Y:S01]  /*11cc0*/  STL [R1+0x3360], R19 ;  /* 0x0033601301007387 */ /* 0x0005e20000100800 */
[----:B0-----:R-:W-:Y:S02]  /*11cd0*/  IADD3 R23, P6, PT, R12, R5, RZ ;  /* 0x000000050c177210 */ /* 0x001fe40007fde0ff */
[-C--:B-1----:R-:W-:Y:S01]  /*11ce0*/  LEA.HI.X.SX32 R2, R18, R3.reuse, 0x1, P5 ;  /* 0x0000000312027211 */ /* 0x082fe200028f0eff */
[----:B--2---:R-:W2:Y:S01]  /*11cf0*/  LDL.LU R19, [R1+0x1b0] ;  /* 0x0001b00001137983 */ /* 0x004ea20000300800 */
[----:B------:R-:W-:-:S03]  /*11d00*/  LEA.HI.X.SX32 R17, R17, R3, 0x1, P4 ;  /* 0x0000000311117211 */ /* 0x000fc600020f0eff */
[----:B------:R-:W-:Y:S04]  /*11d10*/  STL [R1+0x3394], R23 ;  /* 0x0033941701007387 */ /* 0x000fe80000100800 */
[----:B------:R-:W-:Y:S01]  /*11d20*/  STL [R1+0x3364], R2 ;  /* 0x0033640201007387 */ /* 0x000fe20000100800 */
[-C--:B------:R-:W-:Y:S02]  /*11d30*/  LEA.HI.X.SX32 R16, R16, R3.reuse, 0x1, P3 ;  /* 0x0000000310107211 */ /* 0x080fe400018f0eff */
[----:B------:R-:W-:Y:S02]  /*11d40*/  LEA.HI.X.SX32 R15, R15, R3, 0x1, P2 ;  /* 0x000000030f0f7211 */ /* 0x000fe400010f0eff */
[----:B---3--:R-:W-:-:S05]  /*11d50*/  IADD3 R18, P5, PT, R11, R5, RZ ;  /* 0x000000050b127210 */ /* 0x008fca0007fbe0ff */
[----:B------:R0:W-:Y:S04]  /*11d60*/  STL [R1+0x339c], R18 ;  /* 0x00339c1201007387 */ /* 0x0001e80000100800 */
[----:B0-----:R-:W3:Y:S01]  /*11d70*/  LDL.LU R18, [R1+0x1ac] ;  /* 0x0001ac0001127983 */ /* 0x001ee20000300800 */
[----:B----4-:R-:W-:-:S03]  /*11d80*/  IADD3 R2, P4, PT, R10, R5, RZ ;  /* 0x000000050a027210 */ /* 0x010fc60007f9e0ff */
[----:B------:R0:W-:Y:S04]  /*11d90*/  STL [R1+0x3368], R17 ;  /* 0x0033681101007387 */ /* 0x0001e80000100800 */
[----:B------:R5:W-:Y:S04]  /*11da0*/  STL [R1+0x33a4], R2 ;  /* 0x0033a40201007387 */ /* 0x000be80000100800 */
[----:B0-----:R-:W4:Y:S04]  /*11db0*/  LDL.LU R17, [R1+0x1a8] ;  /* 0x0001a80001117983 */ /* 0x001f280000300800 */
[----:B------:R0:W-:Y:S01]  /*11dc0*/  STL [R1+0x3370], R16 ;  /* 0x0033701001007387 */ /* 0x0001e20000100800 */
[----:B------:R-:W-:-:S02]  /*11dd0*/  LEA.HI.X.SX32 R14, R14, R3, 0x1, P1 ;  /* 0x000000030e0e7211 */ /* 0x000fc400008f0eff */
[-C--:B------:R-:W-:Y:S02]  /*11de0*/  LEA.HI.X.SX32 R13, R13, R3.reuse, 0x1, P0 ;  /* 0x000000030d0d7211 */ /* 0x080fe400000f0eff */
[----:B------:R-:W-:Y:S02]  /*11df0*/  LEA.HI.X.SX32 R12, R12, R3, 0x1, P6 ;  /* 0x000000030c0c7211 */ /* 0x000fe400030f0eff */
[----:B-----5:R-:W-:-:S05]  /*11e00*/  IADD3 R2, P3, PT, R9, R5, RZ ;  /* 0x0000000509027210 */ /* 0x020fca0007f7e0ff */
[----:B------:R-:W-:Y:S04]  /*11e10*/  STL [R1+0x33ac], R2 ;  /* 0x0033ac0201007387 */ /* 0x000fe80000100800 */
[----:B0-----:R-:W5:Y:S04]  /*11e20*/  LDL.LU R16, [R1+0x1a0] ;  /* 0x0001a00001107983 */ /* 0x001f680000300800 */
[----:B------:R0:W-:Y:S04]  /*11e30*/  STL [R1+0x3378], R15 ;  /* 0x0033780f01007387 */ /* 0x0001e80000100800 */
[----:B0-----:R-:W5:Y:S01]  /*11e40*/  LDL.LU R15, [R1+0x198] ;  /* 0x00019800010f7983 */ /* 0x001f620000300800 */
[----:B------:R-:W-:-:S05]  /*11e50*/  IADD3 R2, P2, PT, R8, R5, RZ ;  /* 0x0000000508027210 */ /* 0x000fca0007f5e0ff */
[----:B------:R0:W-:Y:S04]  /*11e60*/  STL [R1+0x33b4], R2 ;  /* 0x0033b40201007387 */ /* 0x0001e80000100800 */
[----:B------:R1:W-:Y:S01]  /*11e70*/  STL [R1+0x3380], R14 ;  /* 0x0033800e01007387 */ /* 0x0003e20000100800 */
[----:B0-----:R-:W-:-:S03]  /*11e80*/  IADD3 R2, P1, PT, R7, R5, RZ ;  /* 0x0000000507027210 */ /* 0x001fc60007f3e0ff */
[----:B-1----:R-:W5:Y:S04]  /*11e90*/  LDL.LU R14, [R1+0x194] ;  /* 0x00019400010e7983 */ /* 0x002f680000300800 */
[----:B------:R-:W-:Y:S04]  /*11ea0*/  STL [R1+0x33bc], R2 ;  /* 0x0033bc0201007387 */ /* 0x000fe80000100800 */
[----:B------:R0:W-:Y:S04]  /*11eb0*/  STL [R1+0x3388], R13 ;  /* 0x0033880d01007387 */ /* 0x0001e80000100800 */
[----:B0-----:R-:W5:Y:S01]  /*11ec0*/  LDL.LU R13, [R1+0x190] ;  /* 0x00019000010d7983 */ /* 0x001f620000300800 */
[----:B------:R-:W-:-:S05]  /*11ed0*/  IADD3 R2, P0, PT, R6, R5, RZ ;  /* 0x0000000506027210 */ /* 0x000fca0007f1e0ff */
[----:B------:R-:W-:Y:S04]  /*11ee0*/  STL [R1+0x33c4], R2 ;  /* 0x0033c40201007387 */ /* 0x000fe80000100800 */
[----:B------:R0:W-:Y:S04]  /*11ef0*/  STL [R1+0x3390], R12 ;  /* 0x0033900c01007387 */ /* 0x0001e80000100800 */
[----:B0-----:R-:W5:Y:S01]  /*11f00*/  LDL.LU R12, [R1+0x18c] ;  /* 0x00018c00010c7983 */ /* 0x001f620000300800 */
[----:B------:R-:W-:Y:S02]  /*11f10*/  LEA.HI.X.SX32 R2, R11, R3, 0x1, P5 ;  /* 0x000000030b027211 */ /* 0x000fe400028f0eff */
[----:B------:R-:W-:-:S05]  /*11f20*/  IADD3 R23, P6, PT, R4, R5, RZ ;  /* 0x0000000504177210 */ /* 0x000fca0007fde0ff */
[----:B------:R-:W-:Y:S04]  /*11f30*/  STL [R1+0x33cc], R23 ;  /* 0x0033cc1701007387 */ /* 0x000fe80000100800 */
[----:B------:R0:W-:Y:S01]  /*11f40*/  STL [R1+0x3398], R2 ;  /* 0x0033980201007387 */ /* 0x0001e20000100800 */
[----:B------:R-:W-:Y:S02]  /*11f50*/  IADD3 R11, P5, PT, R22, R5, RZ ;  /* 0x00000005160b7210 */ /* 0x000fe40007fbe0ff */
[----:B0-----:R-:W-:-:S03]  /*11f60*/  LEA.HI.X.SX32 R2, R10, R3, 0x1, P4 ;  /* 0x000000030a027211 */ /* 0x001fc600020f0eff */
[----:B------:R0:W-:Y:S04]  /*11f70*/  STL [R1+0x33d4], R11 ;  /* 0x0033d40b01007387 */ /* 0x0001e80000100800 */
[----:B0-----:R-:W5:Y:S01]  /*11f80*/  LDL.LU R11, [R1+0x188] ;  /* 0x00018800010b7983 */ /* 0x001f620000300800 */
[----:B------:R-:W-:-:S03]  /*11f90*/  IADD3 R10, P4, PT, R21, R5, RZ ;  /* 0x00000005150a7210 */ /* 0x000fc60007f9e0ff */
[----:B------:R0:W-:Y:S04]  /*11fa0*/  STL [R1+0x33a0], R2 ;  /* 0x0033a00201007387 */ /* 0x0001e80000100800 */
[----:B------:R1:W-:Y:S01]  /*11fb0*/  STL [R1+0x33dc], R10 ;  /* 0x0033dc0a01007387 */ /* 0x0003e20000100800 */
[----:B0-----:R-:W-:Y:S02]  /*11fc0*/  LEA.HI.X.SX32 R2, R9, R3, 0x1, P3 ;  /* 0x0000000309027211 */ /* 0x001fe400018f0eff */
[----:B------:R-:W-:Y:S01]  /*11fd0*/  IADD3 R9, P3, PT, R20, R5, RZ ;  /* 0x0000000514097210 */ /* 0x000fe20007f7e0ff */
[----:B-1----:R-:W5:Y:S04]  /*11fe0*/  LDL.LU R10, [R1+0x180] ;  /* 0x00018000010a7983 */ /* 0x002f680000300800 */
[----:B------:R0:W-:Y:S04]  /*11ff0*/  STL [R1+0x33a8], R2 ;  /* 0x0033a80201007387 */ /* 0x0001e80000100800 */
[----:B------:R1:W-:Y:S01]  /*12000*/  STL [R1+0x33e4], R9 ;  /* 0x0033e40901007387 */ /* 0x0003e20000100800 */
[----:B0-----:R-:W-:-:S03]  /*12010*/  LEA.HI.X.SX32 R2, R8, R3, 0x1, P2 ;  /* 0x0000000308027211 */ /* 0x001fc600010f0eff */
[----:B-1----:R-:W5:Y:S01]  /*12020*/  LDL.LU R9, [R1+0x17c] ;  /* 0x00017c0001097983 */ /* 0x002f620000300800 */
[----:B--2---:R-:W-:-:S03]  /*12030*/  IADD3 R23, P2, PT, R19, R5, RZ ;  /* 0x0000000513177210 */ /* 0x004fc60007f5e0ff */
[----:B------:R0:W-:Y:S04]  /*12040*/  STL [R1+0x33b0], R2 ;  /* 0x0033b00201007387 */ /* 0x0001e80000100800 */
[----:B------:R-:W2:Y:S04]  /*12050*/  LDL.LU R8, [R1+0x174] ;  /* 0x0001740001087983 */ /* 0x000ea80000300800 */
[----:B------:R-:W-:Y:S01]  /*12060*/  STL [R1+0x33ec], R23 ;  /* 0x0033ec1701007387 */ /* 0x000fe20000100800 */
[----:B0-----:R-:W-:-:S03]  /*12070*/  LEA.HI.X.SX32 R2, R7, R3, 0x1, P1 ;  /* 0x0000000307027211 */ /* 0x001fc600008f0eff */
[----:B------:R-:W2:Y:S04]  /*12080*/  LDL.LU R7, [R1+0x16c] ;  /* 0x00016c0001077983 */ /* 0x000ea80000300800 */
[----:B------:R0:W-:Y:S02]  /*12090*/  STL [R1+0x33b8], R2 ;  /* 0x0033b80201007387 */ /* 0x0001e40000100800 */
[----:B0-----:R-:W-:Y:S02]  /*120a0*/  LEA.HI.X.SX32 R2, R6, R3, 0x1, P0 ;  /* 0x0000000306027211 */ /* 0x001fe400000f0eff */
[----:B------:R-:W2:Y:S01]  /*120b0*/  LDL.LU R6, [R1+0x164] ;  /* 0x0001640001067983 */ /* 0x000ea20000300800 */
[----:B---3--:R-:W-:-:S05]  /*120c0*/  IADD3 R23, P1, PT, R18, R5, RZ ;  /* 0x0000000512177210 */ /* 0x008fca0007f3e0ff */
[----:B------:R0:W-:Y:S04]  /*120d0*/  STL [R1+0x33f4], R23 ;  /* 0x0033f41701007387 */ /* 0x0001e80000100800 */
[----:B------:R-:W-:Y:S01]  /*120e0*/  STL [R1+0x33c0], R2 ;  /* 0x0033c00201007387 */ /* 0x000fe20000100800 */
[----:B----4-:R-:W-:Y:S02]  /*120f0*/  IADD3 R24, P0, PT, R17, R5, RZ ;  /* 0x0000000511187210 */ /* 0x010fe40007f1e0ff */
[----:B0-----:R-:W-:-:S03]  /*12100*/  LEA.HI.X.SX32 R23, R4, R3, 0x1, P6 ;  /* 0x0000000304177211 */ /* 0x001fc600030f0eff */
[----:B------:R-:W-:Y:S04]  /*12110*/  STL [R1+0x33fc], R24 ;  /* 0x0033fc1801007387 */ /* 0x000fe80000100800 */
[----:B------:R-:W3:Y:S04]  /*12120*/  LDL.LU R4, [R1+0x160] ;  /* 0x0001600001047983 */ /* 0x000ee80000300800 */
[----:B------:R0:W-:Y:S02]  /*12130*/  STL [R1+0x33c8], R23 ;  /* 0x0033c81701007387 */ /* 0x0001e40000100800 */
[----:B0-----:R-:W-:-:S02]  /*12140*/  LEA.HI.X.SX32 R23, R22, R3, 0x1, P5 ;  /* 0x0000000316177211 */ /* 0x001fc400028f0eff */
[-C--:B------:R-:W-:Y:S02]  /*12150*/  LEA.HI.X.SX32 R20, R20, R3.reuse, 0x1, P3 ;  /* 0x0000000314147211 */ /* 0x080fe400018f0eff */
[-C--:B------:R-:W-:Y:S02]  /*12160*/  LEA.HI.X.SX32 R19, R19, R3.reuse, 0x1, P2 ;  /* 0x0000000313137211 */ /* 0x080fe400010f0eff */
[----:B------:R-:W-:Y:S02]  /*12170*/  LEA.HI.X.SX32 R18, R18, R3, 0x1, P1 ;  /* 0x0000000312127211 */ /* 0x000fe400008f0eff */
[----:B-----5:R-:W-:-:S05]  /*12180*/  IADD3 R2, P6, PT, R16, R5, RZ ;  /* 0x0000000510027210 */ /* 0x020fca0007fde0ff */
[----:B------:R0:W-:Y:S04]  /*12190*/  STL [R1+0x3404], R2 ;  /* 0x0034040201007387 */ /* 0x0001e80000100800 */
[----:B------:R-:W-:Y:S04]  /*121a0*/  STL [R1+0x33d0], R23 ;  /* 0x0033d01701007387 */ /* 0x000fe80000100800 */
[----:B------:R-:W4:Y:S01]  /*121b0*/  LDL.LU R25, [R1+0x15c] ;  /* 0x00015c0001197983 */ /* 0x000f220000300800 */
[----:B------:R-:W-:Y:S02]  /*121c0*/  IADD3 R22, P5, PT, R15, R5, RZ ;  /* 0x000000050f167210 */ /* 0x000fe40007fbe0ff */
[----:B0-----:R-:W-:-:S03]  /*121d0*/  LEA.HI.X.SX32 R2, R21, R3, 0x1, P4 ;  /* 0x0000000315027211 */ /* 0x001fc600020f0eff */
[----:B------:R-:W-:Y:S04]  /*121e0*/  STL [R1+0x340c], R22 ;  /* 0x00340c1601007387 */ /* 0x000fe80000100800 */
[----:B------:R0:W-:Y:S01]  /*121f0*/  STL [R1+0x33d8], R2 ;  /* 0x0033d80201007387 */ /* 0x0001e20000100800 */
[----:B------:R-:W-:-:S05]  /*12200*/  IADD3 R21, P4, PT, R14, R5, RZ ;  /* 0x000000050e157210 */ /* 0x000fca0007f9e0ff */
[----:B------:R-:W-:Y:S04]  /*12210*/  STL [R1+0x3414], R21 ;  /* 0x0034141501007387 */ /* 0x000fe80000100800 */
[----:B------:R-:W5:Y:S04]  /*12220*/  LDL.LU R24, [R1+0x158] ;  /* 0x0001580001187983 */ /* 0x000f680000300800 */
[----:B------:R-:W-:Y:S01]  /*12230*/  STL [R1+0x33e0], R20 ;  /* 0x0033e01401007387 */ /* 0x000fe20000100800 */
[----:B0-----:R-:W-:-:S05]  /*12240*/  IADD3 R2, P3, PT, R13, R5, RZ ;  /* 0x000000050d027210 */ /* 0x001fca0007f7e0ff */
[----:B------:R0:W-:Y:S04]  /*12250*/  STL [R1+0x341c], R2 ;  /* 0x00341c0201007387 */ /* 0x0001e80000100800 */
[----:B------:R-:W5:Y:S04]  /*12260*/  LDL.LU R23, [R1+0x150] ;  /* 0x0001500001177983 */ /* 0x000f680000300800 */
[----:B------:R-:W-:Y:S04]  /*12270*/  STL [R1+0x33e8], R19 ;  /* 0x0033e81301007387 */ /* 0x000fe80000100800 */
[----:B------:R-:W5:Y:S01]  /*12280*/  LDL.LU R22, [R1+0x148] ;  /* 0x0001480001167983 */ /* 0x000f620000300800 */
[----:B0-----:R-:W-:-:S05]  /*12290*/  IADD3 R2, P2, PT, R12, R5, RZ ;  /* 0x000000050c027210 */ /* 0x001fca0007f5e0ff */
[----:B------:R-:W-:Y:S04]  /*122a0*/  STL [R1+0x3424], R2 ;  /* 0x0034240201007387 */ /* 0x000fe80000100800 */
[----:B------:R-:W5:Y:S04]  /*122b0*/  LDL.LU R21, [R1+0x140] ;  /* 0x0001400001157983 */ /* 0x000f680000300800 */
[----:B------:R0:W-:Y:S04]  /*122c0*/  STL [R1+0x33f0], R18 ;  /* 0x0033f01201007387 */ /* 0x0001e80000100800 */
[----:B------:R-:W5:Y:S01]  /*122d0*/  LDL.LU R20, [R1+0x138] ;  /* 0x0001380001147983 */ /* 0x000f620000300800 */
[----:B0-----:R-:W-:-:S02]  /*122e0*/  LEA.HI.X.SX32 R18, R17, R3, 0x1, P0 ;  /* 0x0000000311127211 */ /* 0x001fc400000f0eff */
[----:B------:R-:W-:Y:S02]  /*122f0*/  LEA.HI.X.SX32 R17, R16, R3, 0x1, P6 ;  /* 0x0000000310117211 */ /* 0x000fe400030f0eff */
[----:B------:R-:W-:-:S05]  /*12300*/  IADD3 R2, P1, PT, R11, R5, RZ ;  /* 0x000000050b027210 */ /* 0x000fca0007f3e0ff */
[----:B------:R0:W-:Y:S04]  /*12310*/  STL [R1+0x342c], R2 ;  /* 0x00342c0201007387 */ /* 0x0001e80000100800 */
[----:B------:R-:W-:Y:S01]  /*12320*/  STL [R1+0x33f8], R18 ;  /* 0x0033f81201007387 */ /* 0x000fe20000100800 */
[----:B0-----:R-:W-:-:S05]  /*12330*/  IADD3 R2, P0, PT, R10, R5, RZ ;  /* 0x000000050a027210 */ /* 0x001fca0007f1e0ff */
[----:B------:R0:W-:Y:S01]  /*12340*/  STL [R1+0x3434], R2 ;  /* 0x0034340201007387 */ /* 0x0001e20000100800 */
[----:B------:R-:W-:-:S03]  /*12350*/  LEA.HI.X.SX32 R14, R14, R3, 0x1, P4 ;  /* 0x000000030e0e7211 */ /* 0x000fc600020f0eff */
[----:B------:R-:W-:Y:S01]  /*12360*/  STL [R1+0x3400], R17 ;  /* 0x0034001101007387 */ /* 0x000fe20000100800 */
[----:B0-----:R-:W-:Y:S02]  /*12370*/  LEA.HI.X.SX32 R2, R15, R3, 0x1, P5 ;  /* 0x000000030f027211 */ /* 0x001fe400028f0eff */
[----:B------:R-:W-:-:S05]  /*12380*/  IADD3 R16, P6, PT, R9, R5, RZ ;  /* 0x0000000509107210 */ /* 0x000fca0007fde0ff */
[----:B------:R-:W-:Y:S01]  /*12390*/  STL [R1+0x343c], R16 ;  /* 0x00343c1001007387 */ /* 0x000fe20000100800 */
[----:B--2---:R-:W-:-:S03]  /*123a0*/  IADD3 R15, P5, PT, R8, R5, RZ ;  /* 0x00000005080f7210 */ /* 0x004fc60007fbe0ff */
[----:B------:R0:W-:Y:S01]  /*123b0*/  STL [R1+0x3408], R2 ;  /* 0x0034080201007387 */ /* 0x0001e20000100800 */
[----:B------:R-:W-:-:S03]  /*123c0*/  LEA.HI.X.SX32 R13, R13, R3, 0x1, P3 ;  /* 0x000000030d0d7211 */ /* 0x000fc600018f0eff */
[----:B------:R-:W-:Y:S01]  /*123d0*/  STL [R1+0x3444], R15 ;  /* 0x0034440f01007387 */ /* 0x000fe20000100800 */
[----:B0-----:R-:W-:-:S03]  /*123e0*/  IADD3 R2, P4, PT, R7, R5, RZ ;  /* 0x0000000507027210 */ /* 0x001fc60007f9e0ff */
[----:B------:R-:W-:Y:S04]  /*123f0*/  STL [R1+0x3410], R14 ;  /* 0x0034100e01007387 */ /* 0x000fe80000100800 */
[----:B------:R-:W2:Y:S04]  /*12400*/  LDL.LU R19, [R1+0x130] ;  /* 0x0001300001137983 */ /* 0x000ea80000300800 */
[----:B------:R0:W-:Y:S01]  /*12410*/  STL [R1+0x344c], R2 ;  /* 0x00344c0201007387 */ /* 0x0001e20000100800 */
[----:B------:R-:W-:-:S03]  /*12420*/  LEA.HI.X.SX32 R12, R12, R3, 0x1, P2 ;  /* 0x000000030c0c7211 */ /* 0x000fc600010f0eff */
[----:B------:R-:W-:Y:S04]  /*12430*/  STL [R1+0x3418], R13 ;  /* 0x0034180d01007387 */ /* 0x000fe80000100800 */
[----:B------:R-:W2:Y:S01]  /*12440*/  LDL.LU R18, [R1+0x128] ;  /* 0x0001280001127983 */ /* 0x000ea20000300800 */
[----:B0-----:R-:W-:-:S05]  /*12450*/  IADD3 R2, P3, PT, R6, R5, RZ ;  /* 0x0000000506027210 */ /* 0x001fca0007f7e0ff */
[----:B------:R3:W-:Y:S01]  /*12460*/  STL [R1+0x3454], R2 ;  /* 0x0034540201007387 */ /* 0x0007e20000100800 */
[----:B------:R-:W-:-:S03]  /*12470*/  LEA.HI.X.SX32 R11, R11, R3, 0x1, P1 ;  /* 0x000000030b0b7211 */ /* 0x000fc600008f0eff */
[----:B------:R-:W2:Y:S04]  /*12480*/  LDL.LU R17, [R1+0x124] ;  /* 0x0001240001117983 */ /* 0x000ea80000300800 */
[----:B------:R-:W-:Y:S04]  /*12490*/  STL [R1+0x3420], R12 ;  /* 0x0034200c01007387 */ /* 0x000fe80000100800 */
[----:B------:R-:W2:Y:S01]  /*124a0*/  LDL.LU R16, [R1+0x11c] ;  /* 0x00011c0001107983 */ /* 0x000ea20000300800 */
[----:B---3--:R-:W-:-:S05]  /*124b0*/  IADD3 R2, P2, PT, R4, R5, RZ ;  /* 0x0000000504027210 */ /* 0x008fca0007f5e0ff */
[----:B------:R4:W-:Y:S01]  /*124c0*/  STL [R1+0x345c], R2 ;  /* 0x00345c0201007387 */ /* 0x0009e20000100800 */
[----:B------:R-:W-:-:S03]  /*124d0*/  LEA.HI.X.SX32 R10, R10, R3, 0x1, P0 ;  /* 0x000000030a0a7211 */ /* 0x000fc600000f0eff */
[----:B------:R-:W3:Y:S04]  /*124e0*/  LDL.LU R15, [R1+0x118] ;  /* 0x00011800010f7983 */ /* 0x000ee80000300800 */
[----:B------:R-:W-:Y:S04]  /*124f0*/  STL [R1+0x3428], R11 ;  /* 0x0034280b01007387 */ /* 0x000fe80000100800 */
[----:B------:R-:W3:Y:S01]  /*12500*/  LDL.LU R14, [R1+0x10c] ;  /* 0x00010c00010e7983 */ /* 0x000ee20000300800 */
[----:B------:R-:W-:Y:S02]  /*12510*/  LEA.HI.X.SX32 R9, R9, R3, 0x1, P6 ;  /* 0x0000000309097211 */ /* 0x000fe400030f0eff */
[----:B----4-:R-:W-:-:S05]  /*12520*/  IADD3 R2, P1, PT, R25, R5, RZ ;  /* 0x0000000519027210 */ /* 0x010fca0007f3e0ff */
[----:B------:R5:W-:Y:S04]  /*12530*/  STL [R1+0x3464], R2 ;  /* 0x0034640201007387 */ /* 0x000be80000100800 */
[----:B------:R-:W4:Y:S04]  /*12540*/  LDL.LU R13, [R1+0x108] ;  /* 0x00010800010d7983 */ /* 0x000f280000300800 */
[----:B------:R-:W-:Y:S01]  /*12550*/  STL [R1+0x3430], R10 ;  /* 0x0034300a01007387 */ /* 0x000fe20000100800 */
[----:B-----5:R-:W-:-:S05]  /*12560*/  IADD3 R2, P0, PT, R24, R5, RZ ;  /* 0x0000000518027210 */ /* 0x020fca0007f1e0ff */
[----:B------:R0:W-:Y:S04]  /*12570*/  STL [R1+0x346c], R2 ;  /* 0x00346c0201007387 */ /* 0x0001e80000100800 */
[----:B------:R1:W-:Y:S01]  /*12580*/  STL [R1+0x3438], R9 ;  /* 0x0034380901007387 */ /* 0x0003e20000100800 */
[----:B0-----:R-:W-:Y:S02]  /*12590*/  LEA.HI.X.SX32 R2, R8, R3, 0x1, P5 ;  /* 0x0000000308027211 */ /* 0x001fe400028f0eff */
[----:B------:R-:W-:Y:S02]  /*125a0*/  IADD3 R10, P6, PT, R23, R5, RZ ;  /* 0x00000005170a7210 */ /* 0x000fe40007fde0ff */
[----:B------:R-:W-:-:S03]  /*125b0*/  LEA.HI.X.SX32 R8, R7, R3, 0x1, P4 ;  /* 0x0000000307087211 */ /* 0x000fc600020f0eff */
[----:B------:R-:W-:Y:S01]  /*125c0*/  STL [R1+0x3474], R10 ;  /* 0x0034740a01007387 */ /* 0x000fe20000100800 */
[----:B-1----:R-:W-:-:S03]  /*125d0*/  IADD3 R9, P5, PT, R22, R5, RZ ;  /* 0x0000000516097210 */ /* 0x002fc60007fbe0ff */
[----:B------:R0:W-:Y:S01]  /*125e0*/  STL [R1+0x3440], R2 ;  /* 0x0034400201007387 */ /* 0x0001e20000100800 */
[----:B------:R-:W-:-:S03]  /*125f0*/  LEA.HI.X.SX32 R7, R6, R3, 0x1, P3 ;  /* 0x0000000306077211 */ /* 0x000fc600018f0eff */
[----:B------:R1:W-:Y:S01]  /*12600*/  STL [R1+0x347c], R9 ;  /* 0x00347c0901007387 */ /* 0x0003e20000100800 */
[----:B0-----:R-:W-:-:S03]  /*12610*/  IADD3 R2, P4, PT, R21, R5, RZ ;  /* 0x0000000515027210 */ /* 0x001fc60007f9e0ff */
[----:B------:R-:W-:Y:S04]  /*12620*/  STL [R1+0x3448], R8 ;  /* 0x0034480801007387 */ /* 0x000fe80000100800 */
[----:B------:R0:W-:Y:S01]  /*12630*/  STL [R1+0x3484], R2 ;  /* 0x0034840201007387 */ /* 0x0001e20000100800 */
[----:B------:R-:W-:-:S03]  /*12640*/  IADD3 R6, P3, PT, R20, R5, RZ ;  /* 0x0000000514067210 */ /* 0x000fc60007f7e0ff */
[----:B------:R5:W-:Y:S04]  /*12650*/  STL [R1+0x3450], R7 ;  /* 0x0034500701007387 */ /* 0x000be80000100800 */
[----:B-1----:R-:W4:Y:S01]  /*12660*/  LDL.LU R9, [R1+0x268] ;  /* 0x0002680001097983 */ /* 0x002f220000300800 */
[----:B0-----:R-:W-:-:S03]  /*12670*/  LEA.HI.X.SX32 R2, R4, R3, 0x1, P2 ;  /* 0x0000000304027211 */ /* 0x001fc600010f0eff */
[----:B------:R0:W-:Y:S04]  /*12680*/  STL [R1+0x348c], R6 ;  /* 0x00348c0601007387 */ /* 0x0001e80000100800 */
[----:B------:R-:W4:Y:S04]  /*12690*/  LDL.LU R8, [R1+0x264] ;  /* 0x0002640001087983 */ /* 0x000f280000300800 */
[----:B------:R2:W-:Y:S04]  /*126a0*/  STL [R1+0x3458], R2 ;  /* 0x0034580201007387 */ /* 0x0005e80000100800 */
[----:B-----5:R-:W5:Y:S04]  /*126b0*/  LDL.LU R7, [R1+0x260] ;  /* 0x0002600001077983 */ /* 0x020f680000300800 */
[----:B0-----:R-:W5:Y:S04]  /*126c0*/  LDL.LU R6, [R1+0x25c] ;  /* 0x00025c0001067983 */ /* 0x001f680000300800 */
[----:B------:R-:W5:Y:S04]  /*126d0*/  LDL.LU R12, [R1+0x258] ;  /* 0x00025800010c7983 */ /* 0x000f680000300800 */
[----:B------:R-:W5:Y:S04]  /*126e0*/  LDL.LU R4, [R1+0x254] ;  /* 0x0002540001047983 */ /* 0x000f680000300800 */
[----:B------:R-:W5:Y:S04]  /*126f0*/  LDL.LU R11, [R1+0x250] ;  /* 0x00025000010b7983 */ /* 0x000f680000300800 */
[----:B------:R-:W5:Y:S01]  /*12700*/  LDL.LU R10, [R1+0x24c] ;  /* 0x00024c00010a7983 */ /* 0x000f620000300800 */
[----:B------:R-:W-:-:S02]  /*12710*/  LEA.HI.X.SX32 R25, R25, R3, 0x1, P1 ;  /* 0x0000000319197211 */ /* 0x000fc400008f0eff */
[----:B------:R-:W-:Y:S02]  /*12720*/  LEA.HI.X.SX32 R20, R20, R3, 0x1, P3 ;  /* 0x0000000314147211 */ /* 0x000fe400018f0eff */
[----:B--2---:R-:W-:-:S05]  /*12730*/  IADD3 R2, P2, PT, R19, R5, RZ ;  /* 0x0000000513027210 */ /* 0x004fca0007f5e0ff */
[----:B------:R0:W-:Y:S01]  /*12740*/  STL [R1+0x3494], R2 ;  /* 0x0034940201007387 */ /* 0x0001e20000100800 */
[----:B------:R-:W-:Y:S02]  /*12750*/  IADD3 R26, P1, PT, R18, R5, RZ ;  /* 0x00000005121a7210 */ /* 0x000fe40007f3e0ff */
[-C--:B0-----:R-:W-:Y:S01]  /*12760*/  LEA.HI.X.SX32 R2, R24, R3.reuse, 0x1, P0 ;  /* 0x0000000318027211 */ /* 0x081fe200000f0eff */
[----:B------:R0:W-:Y:S01]  /*12770*/  STL [R1+0x3460], R25 ;  /* 0x0034601901007387 */ /* 0x0001e20000100800 */
[----:B------:R-:W-:-:S03]  /*12780*/  LEA.HI.X.SX32 R24, R23, R3, 0x1, P6 ;  /* 0x0000000317187211 */ /* 0x000fc600030f0eff */
[----:B------:R-:W-:Y:S04]  /*12790*/  STL [R1+0x3498], R26 ;  /* 0x0034981a01007387 */ /* 0x000fe80000100800 */
[----:B------:R1:W-:Y:S01]  /*127a0*/  STL [R1+0x3468], R2 ;  /* 0x0034680201007387 */ /* 0x0003e20000100800 */
[----:B0-----:R-:W-:Y:S02]  /*127b0*/  IADD3 R25, P0, PT, R17, R5, RZ ;  /* 0x0000000511197210 */ /* 0x001fe40007f1e0ff */
[----:B------:R-:W-:-:S03]  /*127c0*/  LEA.HI.X.SX32 R23, R22, R3, 0x1, P5 ;  /* 0x0000000316177211 */ /* 0x000fc600028f0eff */
[----:B------:R-:W-:Y:S01]  /*127d0*/  STL [R1+0x349c], R25 ;  /* 0x00349c1901007387 */ /* 0x000fe20000100800 */
[----:B-1----:R-:W-:-:S03]  /*127e0*/  IADD3 R2, P6, PT, R16, R5, RZ ;  /* 0x0000000510027210 */ /* 0x002fc60007fde0ff */
[----:B------:R-:W-:Y:S04]  /*127f0*/  STL [R1+0x3470], R24 ;  /* 0x0034701801007387 */ /* 0x000fe80000100800 */
[----:B------:R0:W-:Y:S04]  /*12800*/  STL [R1+0x34a0], R2 ;  /* 0x0034a00201007387 */ /* 0x0001e80000100800 */
[----:B------:R-:W-:Y:S01]  /*12810*/  STL [R1+0x3478], R23 ;  /* 0x0034781701007387 */ /* 0x000fe20000100800 */
[----:B0-----:R-:W-:Y:S02]  /*12820*/  LEA.HI.X.SX32 R2, R21, R3, 0x1, P4 ;  /* 0x0000000315027211 */ /* 0x001fe400020f0eff */
[----:B---3--:R-:W-:-:S05]  /*12830*/  IADD3 R22, P5, PT, R15, R5, RZ ;  /* 0x000000050f167210 */ /* 0x008fca0007fbe0ff */
[----:B------:R-:W-:Y:S01]  /*12840*/  STL [R1+0x34a4], R22 ;  /* 0x0034a41601007387 */ /* 0x000fe20000100800 */
[----:B------:R-:W-:-:S03]  /*12850*/  IADD3 R21, P4, PT, R14, R5, RZ ;  /* 0x000000050e157210 */ /* 0x000fc60007f9e0ff */
[----:B------:R4:W-:Y:S01]  /*12860*/  STL [R1+0x3480], R2 ;  /* 0x0034800201007387 */ /* 0x0009e20000100800 */
[----:B------:R-:W-:-:S03]  /*12870*/  LEA.HI.X.SX32 R19, R19, R3, 0x1, P2 ;  /* 0x0000000313137211 */ /* 0x000fc600010f0eff */
[----:B------:R-:W-:Y:S04]  /*12880*/  STL [R1+0x34a8], R21 ;  /* 0x0034a81501007387 */ /* 0x000fe80000100800 */
[----:B------:R-:W-:Y:S01]  /*12890*/  STL [R1+0x3488], R20 ;  /* 0x0034881401007387 */ /* 0x000fe20000100800 */
[-C--:B------:R-:W-:Y:S02]  /*128a0*/  LEA.HI.X.SX32 R17, R17, R3.reuse, 0x1, P0 ;  /* 0x0000000311117211 */ /* 0x080fe400000f0eff */
[----:B------:R-:W-:Y:S02]  /*128b0*/  LEA.HI.X.SX32 R14, R14, R3, 0x1, P4 ;  /* 0x000000030e0e7211 */ /* 0x000fe400020f0eff */
[-C--:B----4-:R-:W-:Y:S02]  /*128c0*/  IADD3 R2, P3, PT, R13, R5.reuse, RZ ;  /* 0x000000050d027210 */ /* 0x090fe40007f7e0ff */
[----:B------:R-:W-:-:S03]  /*128d0*/  IADD3 R5, P2, PT, R0, R5, RZ ;  /* 0x0000000500057210 */ /* 0x000fc60007f5e0ff */
[----:B------:R0:W-:Y:S04]  /*128e0*/  STL [R1+0x34ac], R2 ;  /* 0x0034ac0201007387 */ /* 0x0001e80000100800 */
[----:B------:R-:W-:Y:S04]  /*128f0*/  STL [R1+0x3490], R19 ;  /* 0x0034901301007387 */ /* 0x000fe80000100800 */
[----:B------:R1:W-:Y:S01]  /*12900*/  STL [R1+0x3348], R5 ;  /* 0x0033480501007387 */ /* 0x0003e20000100800 */
[----:B0-----:R-:W-:-:S05]  /*12910*/  LEA.HI.X.SX32 R2, R18, R3, 0x1, P1 ;  /* 0x0000000312027211 */ /* 0x001fca00008f0eff */
[----:B------:R0:W-:Y:S01]  /*12920*/  STL [R1+0x3330], R2 ;  /* 0x0033300201007387 */ /* 0x0001e20000100800 */
[----:B-1----:R-:W-:-:S03]  /*12930*/  LEA.HI.X.SX32 R5, R16, R3, 0x1, P6 ;  /* 0x0000000310057211 */ /* 0x002fc600030f0eff */
[----:B------:R-:W-:Y:S04]  /*12940*/  STL [R1+0x3334], R17 ;  /* 0x0033341101007387 */ /* 0x000fe80000100800 */
[----:B------:R1:W-:Y:S01]  /*12950*/  STL [R1+0x3338], R5 ;  /* 0x0033380501007387 */ /* 0x0003e20000100800 */
[----:B0-----:R-:W-:-:S05]  /*12960*/  LEA.HI.X.SX32 R2, R15, R3, 0x1, P5 ;  /* 0x000000030f027211 */ /* 0x001fca00028f0eff */
[----:B------:R0:W-:Y:S01]  /*12970*/  STL [R1+0x333c], R2 ;  /* 0x00333c0201007387 */ /* 0x0001e20000100800 */
[----:B-1----:R-:W-:-:S03]  /*12980*/  LEA.HI.X.SX32 R5, R13, R3, 0x1, P3 ;  /* 0x000000030d057211 */ /* 0x002fc600018f0eff */
[----:B------:R-:W-:Y:S01]  /*12990*/  STL [R1+0x3340], R14 ;  /* 0x0033400e01007387 */ /* 0x000fe20000100800 */
[----:B0-----:R-:W-:-:S03]  /*129a0*/  LEA.HI.X.SX32 R2, R0, R3, 0x1, P2 ;  /* 0x0000000300027211 */ /* 0x001fc600010f0eff */
[----:B------:R-:W2:Y:S04]  /*129b0*/  LDL.LU R0, [R1+0x3b78] ;  /* 0x003b780001007983 */ /* 0x000ea80000300800 */
[----:B------:R0:W-:Y:S04]  /*129c0*/  STL [R1+0x3344], R5 ;  /* 0x0033440501007387 */ /* 0x0001e80000100800 */
[----:B------:R1:W-:Y:S01]  /*129d0*/  STL [R1+0x236c], R2 ;  /* 0x00236c0201007387 */ /* 0x0003e20000100800 */
[----:B------:R-:W-:Y:S02]  /*129e0*/  IMAD R9, R9, UR65, RZ ;  /* 0x0000004109097c24 */ /* 0x000fe4000f8e02ff */
[----:B------:R-:W-:-:S03]  /*129f0*/  IMAD R8, R8, UR65, RZ ;  /* 0x0000004108087c24 */ /* 0x000fc6000f8e02ff */
[----:B------:R-:W-:Y:S01]  /*12a00*/  IADD3 R17, P4, PT, R9, UR20, RZ ;  /* 0x0000001409117c10 */ /* 0x000fe2000ff9e0ff */
[----:B-----5:R-:W-:Y:S01]  /*12a10*/  IMAD R7, R7, UR65, RZ ;  /* 0x0000004107077c24 */ /* 0x020fe2000f8e02ff */
[----:B------:R-:W-:Y:S01]  /*12a20*/  IADD3 R19, P5, PT, R8, UR20, RZ ;  /* 0x0000001408137c10 */ /* 0x000fe2000ffbe0ff */
[----:B------:R-:W-:-:S03]  /*12a30*/  IMAD R6, R6, UR65, RZ ;  /* 0x0000004106067c24 */ /* 0x000fc6000f8e02ff */
[----:B------:R-:W-:Y:S01]  /*12a40*/  IADD3 R20, P3, PT, R7, UR20, RZ ;  /* 0x0000001407147c10 */ /* 0x000fe2000ff7e0ff */
[----:B0-----:R-:W-:Y:S01]  /*12a50*/  IMAD R5, R12, UR65, RZ ;  /* 0x000000410c057c24 */ /* 0x001fe2000f8e02ff */
[----:B------:R-:W-:Y:S01]  /*12a60*/  IADD3 R21, P2, PT, R6, UR20, RZ ;  /* 0x0000001406157c10 */ /* 0x000fe2000ff5e0ff */
[----:B------:R-:W-:-:S03]  /*12a70*/  IMAD R4, R4, UR65, RZ ;  /* 0x0000004104047c24 */ /* 0x000fc6000f8e02ff */
[----:B------:R-:W-:Y:S01]  /*12a80*/  IADD3 R22, P1, PT, R5, UR20, RZ ;  /* 0x0000001405167c10 */ /* 0x000fe2000ff3e0ff */
[----:B------:R-:W-:Y:S01]  /*12a90*/  IMAD R3, R11, UR65, RZ ;  /* 0x000000410b037c24 */ /* 0x000fe2000f8e02ff */
[----:B------:R-:W-:Y:S01]  /*12aa0*/  STL [R1+0x205c], R17 ;  /* 0x00205c1101007387 */ /* 0x000fe20000100800 */
[----:B------:R-:W-:Y:S01]  /*12ab0*/  IADD3 R23, P0, PT, R4, UR20, RZ ;  /* 0x0000001404177c10 */ /* 0x000fe2000ff1e0ff */
[----:B-1----:R-:W-:Y:S01]  /*12ac0*/  IMAD R2, R10, UR65, RZ ;  /* 0x000000410a027c24 */ /* 0x002fe2000f8e02ff */
[----:B------:R-:W-:Y:S01]  /*12ad0*/  LEA.HI.X.SX32 R10, R9, UR21, 0x1, P4 ;  /* 0x00000015090a7c11 */ /* 0x000fe2000a0f0eff */
[----:B------:R-:W-:Y:S01]  /*12ae0*/  STL [R1+0x2064], R19 ;  /* 0x0020641301007387 */ /* 0x000fe20000100800 */
[----:B------:R-:W-:Y:S02]  /*12af0*/  IADD3 R24, P4, PT, R3, UR20, RZ ;  /* 0x0000001403187c10 */ /* 0x000fe4000ff9e0ff */
[----:B------:R-:W-:Y:S01]  /*12b00*/  LEA.HI.X.SX32 R11, R8, UR21, 0x1, P5 ;  /* 0x00000015080b7c11 */ /* 0x000fe2000a8f0eff */
[----:B------:R-:W-:Y:S01]  /*12b10*/  STL [R1+0x206c], R20 ;  /* 0x00206c1401007387 */ /* 0x000fe20000100800 */
[----:B------:R-:W-:-:S03]  /*12b20*/  IADD3 R25, P5, PT, R2, UR20, RZ ;  /* 0x0000001402197c10 */ /* 0x000fc6000ffbe0ff */
[----:B------:R-:W-:Y:S01]  /*12b30*/  STL [R1+0x2074], R21 ;  /* 0x0020741501007387 */ /* 0x000fe20000100800 */
[----:B------:R-:W-:-:S03]  /*12b40*/  LEA.HI.X.SX32 R12, R7, UR21, 0x1, P3 ;  /* 0x00000015070c7c11 */ /* 0x000fc600098f0eff */
        /* <DEDUP_REMOVED lines=10> */
[----:B------:R-:W-:Y:S04]  /*12bf0*/  STL [R1+0x2094], R25 ;  /* 0x0020941901007387 */ /* 0x000fe80000100800 */
[----:B------:R-:W-:Y:S04]  /*12c00*/  STL [R1+0x2068], R12 ;  /* 0x0020680c01007387 */ /* 0x000fe80000100800 */
[----:B------:R-:W-:Y:S04]  /*12c10*/  STL [R1+0x2070], R13 ;  /* 0x0020700d01007387 */ /* 0x000fe80000100800 */
[----:B------:R-:W-:Y:S04]  /*12c20*/  STL [R1+0x2078], R14 ;  /* 0x0020780e01007387 */ /* 0x000fe80000100800 */
[----:B------:R-:W-:Y:S04]  /*12c30*/  STL [R1+0x2080], R15 ;  /* 0x0020800f01007387 */ /* 0x000fe80000100800 */
[----:B------:R-:W-:Y:S04]  /*12c40*/  STL [R1+0x2088], R16 ;  /* 0x0020881001007387 */ /* 0x000fe80000100800 */
[----:B------:R-:W-:Y:S04]  /*12c50*/  STL [R1+0x2090], R18 ;  /* 0x0020901201007387 */ /* 0x000fe80000100800 */
[----:B------:R-:W-:Y:S04]  /*12c60*/  STL [R1+0x2248], RZ ;  /* 0x002248ff01007387 */ /* 0x000fe80000100800 */
        /* <DEDUP_REMOVED lines=967> */
[----:B------:R-:W-:Y:S01]  /*168e0*/  STL [R1+0x13ac], RZ ;  /* 0x0013acff01007387 */ /* 0x000fe20000100800 */
[----:B------:R-:W-:-:S03]  /*168f0*/  IADD3 R4, P6, PT, R25, UR68, RZ ;  /* 0x0000004419047c10 */ /* 0x000fc6000ffde0ff */
[----:B------:R-:W-:Y:S01]  /*16900*/  STL [R1+0x12c0], RZ ;  /* 0x0012c0ff01007387 */ /* 0x000fe20000100800 */
[----:B------:R-:W-:-:S03]  /*16910*/  IADD3 R2, P5, PT, R24, UR68, RZ ;  /* 0x0000004418027c10 */ /* 0x000fc6000ffbe0ff */
[----:B------:R-:W-:Y:S04]  /*16920*/  STL [R1+0x12c4], RZ ;  /* 0x0012c4ff01007387 */ /* 0x000fe80000100800 */
[----:B------:R-:W-:Y:S04]  /*16930*/  STL [R1+0x12c8], RZ ;  /* 0x0012c8ff01007387 */ /* 0x000fe80000100800 */
[----:B------:R-:W-:Y:S04]  /*16940*/  STL [R1+0x12cc], RZ ;  /* 0x0012ccff01007387 */ /* 0x000fe80000100800 */
[----:B------:R-:W-:Y:S01]  /*16950*/  STL [R1+0x12b0], RZ ;  /* 0x0012b0ff01007387 */ /* 0x000fe20000100800 */
[----:B------:R-:W-:-:S03]  /*16960*/  IADD3 R3, P4, PT, R23, UR68, RZ ;  /* 0x0000004417037c10 */ /* 0x000fc6000ff9e0ff */
[----:B------:R-:W-:Y:S04]  /*16970*/  STL [R1+0x12b4], RZ ;  /* 0x0012b4ff01007387 */ /* 0x000fe80000100800 */
[----:B------:R-:W-:Y:S01]  /*16980*/  STL [R1+0x12b8], RZ ;  /* 0x0012b8ff01007387 */ /* 0x000fe20000100800 */
[----:B------:R-:W-:-:S03]  /*16990*/  USHF.R.S32.HI UR65, URZ, 0x1f, UR68 ;  /* 0x0000001fff417899 */ /* 0x000fc60008011444 */
[----:B------:R-:W-:Y:S04]  /*169a0*/  STL [R1+0x12bc], RZ ;  /* 0x0012bcff01007387 */ /* 0x000fe80000100800 */
[----:B------:R0:W-:Y:S04]  /*169b0*/  STL [R1+0x2374], R4 ;  /* 0x0023740401007387 */ /* 0x0001e80000100800 */
[----:B------:R1:W-:Y:S01]  /*169c0*/  STL [R1+0x237c], R2 ;  /* 0x00237c0201007387 */ /* 0x0003e20000100800 */
[----:B0-----:R-:W-:-:S03]  /*169d0*/  IADD3 R4, P3, PT, R22, UR68, RZ ;  /* 0x0000004416047c10 */ /* 0x001fc6000ff7e0ff */
[----:B------:R0:W-:Y:S01]  /*169e0*/  STL [R1+0x2384], R3 ;  /* 0x0023840301007387 */ /* 0x0001e20000100800 */
[----:B-1----:R-:W-:-:S03]  /*169f0*/  IADD3 R2, P2, PT, R21, UR68, RZ ;  /* 0x0000004415027c10 */ /* 0x002fc6000ff5e0ff */
[----:B------:R1:W-:Y:S04]  /*16a00*/  STL [R1+0x238c], R4 ;  /* 0x00238c0401007387 */ /* 0x0003e80000100800 */
[----:B------:R3:W-:Y:S01]  /*16a10*/  STL [R1+0x2394], R2 ;  /* 0x0023940201007387 */ /* 0x0007e20000100800 */
[----:B0-----:R-:W-:Y:S02]  /*16a20*/  IADD3 R3, P1, PT, R20, UR68, RZ ;  /* 0x0000004414037c10 */ /* 0x001fe4000ff3e0ff */
[----:B-1----:R-:W-:-:S03]  /*16a30*/  IADD3 R4, P0, PT, R19, UR68, RZ ;  /* 0x0000004413047c10 */ /* 0x002fc6000ff1e0ff */
[----:B------:R0:W-:Y:S01]  /*16a40*/  STL [R1+0x239c], R3 ;  /* 0x00239c0301007387 */ /* 0x0001e20000100800 */
[----:B---3--:R-:W-:-:S03]  /*16a50*/  IADD3.X R2, PT, PT, R18, UR65, RZ, P6, !PT ;  /* 0x0000004112027c10 */ /* 0x008fc6000b7fe4ff */
[----:B------:R1:W-:Y:S04]  /*16a60*/  STL [R1+0x23a4], R4 ;  /* 0x0023a40401007387 */ /* 0x0003e80000100800 */
[----:B------:R3:W-:Y:S01]  /*16a70*/  STL [R1+0x2370], R2 ;  /* 0x0023700201007387 */ /* 0x0007e20000100800 */
[----:B0-----:R-:W-:Y:S02]  /*16a80*/  IADD3 R3, P6, PT, R17, UR68, RZ ;  /* 0x0000004411037c10 */ /* 0x001fe4000ffde0ff */
[----:B-1----:R-:W-:Y:S02]  /*16a90*/  IADD3.X R4, PT, PT, R15, UR65, RZ, P4, !PT ;  /* 0x000000410f047c10 */ /* 0x002fe4000a7fe4ff */
[----:B---3--:R-:W-:Y:S01]  /*16aa0*/  IADD3.X R2, PT, PT, R16, UR65, RZ, P5, !PT ;  /* 0x0000004110027c10 */ /* 0x008fe2000affe4ff */
[----:B------:R0:W-:Y:S04]  /*16ab0*/  STL [R1+0x23ac], R3 ;  /* 0x0023ac0301007387 */ /* 0x0001e80000100800 */
[----:B------:R1:W-:Y:S01]  /*16ac0*/  STL [R1+0x2378], R2 ;  /* 0x0023780201007387 */ /* 0x0003e20000100800 */
[----:B0-----:R-:W-:-:S03]  /*16ad0*/  IADD3.X R3, PT, PT, R14, UR65, RZ, P3, !PT ;  /* 0x000000410e037c10 */ /* 0x001fc60009ffe4ff */
[----:B------:R0:W-:Y:S01]  /*16ae0*/  STL [R1+0x2380], R4 ;  /* 0x0023800401007387 */ /* 0x0001e20000100800 */
[----:B-1----:R-:W-:-:S03]  /*16af0*/  IADD3.X R2, PT, PT, R13, UR65, RZ, P2, !PT ;  /* 0x000000410d027c10 */ /* 0x002fc600097fe4ff */
[----:B------:R1:W-:Y:S04]  /*16b00*/  STL [R1+0x2388], R3 ;  /* 0x0023880301007387 */ /* 0x0003e80000100800 */
[----:B------:R3:W-:Y:S01]  /*16b10*/  STL [R1+0x2390], R2 ;  /* 0x0023900201007387 */ /* 0x0007e20000100800 */
[----:B0-----:R-:W-:Y:S02]  /*16b20*/  IADD3.X R4, PT, PT, R12, UR65, RZ, P1, !PT ;  /* 0x000000410c047c10 */ /* 0x001fe40008ffe4ff */
[----:B-1----:R-:W-:-:S03]  /*16b30*/  IADD3.X R3, PT, PT, R11, UR65, RZ, P0, !PT ;  /* 0x000000410b037c10 */ /* 0x002fc600087fe4ff */
[----:B------:R0:W-:Y:S01]  /*16b40*/  STL [R1+0x2398], R4 ;  /* 0x0023980401007387 */ /* 0x0001e20000100800 */
[----:B---3--:R-:W-:-:S03]  /*16b50*/  IADD3.X R2, PT, PT, R10, UR65, RZ, P6, !PT ;  /* 0x000000410a027c10 */ /* 0x008fc6000b7fe4ff */
[----:B------:R1:W-:Y:S04]  /*16b60*/  STL [R1+0x23a0], R3 ;  /* 0x0023a00301007387 */ /* 0x0003e80000100800 */
[----:B------:R3:W-:Y:S01]  /*16b70*/  STL [R1+0x23a8], R2 ;  /* 0x0023a80201007387 */ /* 0x0007e20000100800 */
[----:B0-----:R-:W-:Y:S01]  /*16b80*/  IADD3 R4, P6, PT, R25, UR70, RZ ;  /* 0x0000004619047c10 */ /* 0x001fe2000ffde0ff */
[----:B------:R-:W-:Y:S02]  /*16b90*/  USHF.R.S32.HI UR65, URZ, 0x1f, UR70 ;  /* 0x0000001fff417899 */ /* 0x000fe40008011446 */
[----:B-1----:R-:W-:Y:S02]  /*16ba0*/  IADD3 R3, P4, PT, R23, UR70, RZ ;  /* 0x0000004617037c10 */ /* 0x002fe4000ff9e0ff */
[----:B---3--:R-:W-:Y:S01]  /*16bb0*/  IADD3 R2, P5, PT, R24, UR70, RZ ;  /* 0x0000004618027c10 */ /* 0x008fe2000ffbe0ff */
        /* <DEDUP_REMOVED lines=84> */
[----:B------:R-:W-:Y:S01]  /*17100*/  USHF.L.U32 UR20, UR64, 0x6, URZ ;  /* 0x0000000640147899 */ /* 0x000fe200080006ff */
[----:B0-----:R-:W-:-:S02]  /*17110*/  IADD3.X R3, PT, PT, R14, UR65, RZ, P3, !PT ;  /* 0x000000410e037c10 */ /* 0x001fc40009ffe4ff */
[----:B------:R0:W-:Y:S01]  /*17120*/  STL [R1+0x2440], R4 ;  /* 0x0024400401007387 */ /* 0x0001e20000100800 */
[----:B-1----:R-:W-:Y:S01]  /*17130*/  IADD3.X R2, PT, PT, R13, UR65, RZ, P2, !PT ;  /* 0x000000410d027c10 */ /* 0x002fe200097fe4ff */
[----:B------:R-:W-:Y:S02]  /*17140*/  UIMAD UR64, UR5, 0x3b, URZ ;  /* 0x0000003b054078a4 */ /* 0x000fe4000f8e02ff */
        /* <DEDUP_REMOVED lines=8> */
[----:B0-----:R-:W-:Y:S02]  /*171d0*/  IADD3 R4, P6, PT, R25, UR64, RZ ;  /* 0x0000004019047c10 */ /* 0x001fe4000ffde0ff */
[----:B-1----:R-:W-:-:S03]  /*171e0*/  IADD3 R3, P5, PT, R24, UR64, RZ ;  /* 0x0000004018037c10 */ /* 0x002fc6000ffbe0ff */
[----:B------:R0:W-:Y:S01]  /*171f0*/  STL [R1+0x2474], R4 ;  /* 0x0024740401007387 */ /* 0x0001e20000100800 */
[----:B---3--:R-:W-:-:S03]  /*17200*/  IADD3 R2, P4, PT, R23, UR64, RZ ;  /* 0x0000004017027c10 */ /* 0x008fc6000ff9e0ff */
[----:B------:R1:W-:Y:S01]  /*17210*/  STL [R1+0x247c], R3 ;  /* 0x00247c0301007387 */ /* 0x0003e20000100800 */
[----:B------:R-:W-:-:S03]  /*17220*/  USHF.R.S32.HI UR65, URZ, 0x1f, UR64 ;  /* 0x0000001fff417899 */ /* 0x000fc60008011440 */
[----:B------:R3:W-:Y:S01]  /*17230*/  STL [R1+0x2484], R2 ;  /* 0x0024840201007387 */ /* 0x0007e20000100800 */
[----:B0-----:R-:W-:Y:S02]  /*17240*/  IADD3 R4, P3, PT, R22, UR64, RZ ;  /* 0x0000004016047c10 */ /* 0x001fe4000ff7e0ff */
[----:B-1----:R-:W-:-:S03]  /*17250*/  IADD3 R3, P2, PT, R21, UR64, RZ ;  /* 0x0000004015037c10 */ /* 0x002fc6000ff5e0ff */
[----:B------:R0:W-:Y:S01]  /*17260*/  STL [R1+0x248c], R4 ;  /* 0x00248c0401007387 */ /* 0x0001e20000100800 */
[----:B---3--:R-:W-:-:S03]  /*17270*/  IADD3 R2, P1, PT, R20, UR64, RZ ;  /* 0x0000004014027c10 */ /* 0x008fc6000ff3e0ff */
[----:B------:R1:W-:Y:S04]  /*17280*/  STL [R1+0x2494], R3 ;  /* 0x0024940301007387 */ /* 0x0003e80000100800 */
[----:B------:R3:W-:Y:S01]  /*17290*/  STL [R1+0x249c], R2 ;  /* 0x00249c0201007387 */ /* 0x0007e20000100800 */
[----:B0-----:R-:W-:Y:S02]  /*172a0*/  IADD3 R4, P0, PT, R19, UR64, RZ ;  /* 0x0000004013047c10 */ /* 0x001fe4000ff1e0ff */
[----:B-1----:R-:W-:-:S03]  /*172b0*/  IADD3.X R3, PT, PT, R18, UR65, RZ, P6, !PT ;  /* 0x0000004112037c10 */ /* 0x002fc6000b7fe4ff */
[----:B------:R-:W-:Y:S01]  /*172c0*/  STL [R1+0x24a4], R4 ;  /* 0x0024a40401007387 */ /* 0x000fe20000100800 */
[----:B---3--:R-:W-:-:S03]  /*172d0*/  IADD3 R2, P6, PT, R17, UR64, RZ ;  /* 0x0000004011027c10 */ /* 0x008fc6000ffde0ff */
[----:B------:R-:W-:Y:S04]  /*172e0*/  STL [R1+0x2470], R3 ;  /* 0x0024700301007387 */ /* 0x000fe80000100800 */
[----:B------:R0:W-:Y:S04]  /*172f0*/  STL [R1+0x24ac], R2 ;  /* 0x0024ac0201007387 */ /* 0x0001e80000100800 */
        /* <DEDUP_REMOVED lines=39> */
[----:B0-----:R-:W-:-:S03]  /*17570*/  IADD3.X R2, PT, PT, R16, UR65, RZ, P5, !PT ;  /* 0x0000004110027c10 */ /* 0x001fc6000affe4ff */
[----:B------:R-:W-:Y:S04]  /*17580*/  STL [R1+0x106c], RZ ;  /* 0x00106cff01007387 */ /* 0x000fe80000100800 */
[----:B------:R-:W-:Y:S04]  /*17590*/  STL [R1+0x1040], RZ ;  /* 0x001040ff01007387 */ /* 0x000fe80000100800 */
[----:B------:R-:W-:Y:S04]  /*175a0*/  STL [R1+0x1044], RZ ;  /* 0x001044ff01007387 */ /* 0x000fe80000100800 */
[----:B------:R-:W-:Y:S01]  /*175b0*/  STL [R1+0x1048], RZ ;  /* 0x001048ff01007387 */ /* 0x000fe20000100800 */
[----:B------:R-:W-:-:S03]  /*175c0*/  IADD3.X R4, PT, PT, R15, UR65, RZ, P4, !PT ;  /* 0x000000410f047c10 */ /* 0x000fc6000a7fe4ff */
[----:B------:R-:W-:Y:S01]  /*175d0*/  STL [R1+0x104c], RZ ;  /* 0x00104cff01007387 */ /* 0x000fe20000100800 */
[----:B------:R-:W-:-:S03]  /*175e0*/  IADD3.X R3, PT, PT, R14, UR65, RZ, P3, !PT ;  /* 0x000000410e037c10 */ /* 0x000fc60009ffe4ff */
[----:B------:R-:W-:Y:S04]  /*175f0*/  STL [R1+0x300], RZ ;  /* 0x000300ff01007387 */ /* 0x000fe80000100800 */
[----:B------:R-:W-:Y:S04]  /*17600*/  STL [R1+0x304], RZ ;  /* 0x000304ff01007387 */ /* 0x000fe80000100800 */
[----:B------:R-:W-:Y:S04]  /*17610*/  STL [R1+0x308], RZ ;  /* 0x000308ff01007387 */ /* 0x000fe80000100800 */
[----:B------:R0:W-:Y:S04]  /*17620*/  STL [R1+0x2478], R2 ;  /* 0x0024780201007387 */ /* 0x0001e80000100800 */
[----:B------:R1:W-:Y:S01]  /*17630*/  STL [R1+0x2480], R4 ;  /* 0x0024800401007387 */ /* 0x0003e20000100800 */
[----:B0-----:R-:W-:-:S03]  /*17640*/  IADD3.X R2, PT, PT, R13, UR65, RZ, P2, !PT ;  /* 0x000000410d027c10 */ /* 0x001fc600097fe4ff */
[----:B------:R0:W-:Y:S01]  /*17650*/  STL [R1+0x2488], R3 ;  /* 0x0024880301007387 */ /* 0x0001e20000100800 */
[----:B-1----:R-:W-:-:S03]  /*17660*/  IADD3.X R4, PT, PT, R12, UR65, RZ, P1, !PT ;  /* 0x000000410c047c10 */ /* 0x002fc60008ffe4ff */
[----:B------:R1:W-:Y:S01]  /*17670*/  STL [R1+0x2490], R2 ;  /* 0x0024900201007387 */ /* 0x0003e20000100800 */
[----:B0-----:R-:W-:-:S03]  /*17680*/  IADD3.X R3, PT, PT, R11, UR65, RZ, P0, !PT ;  /* 0x000000410b037c10 */ /* 0x001fc600087fe4ff */
[----:B------:R0:W-:Y:S01]  /*17690*/  STL [R1+0x2498], R4 ;  /* 0x0024980401007387 */ /* 0x0001e20000100800 */
[----:B-1----:R-:W-:-:S03]  /*176a0*/  IADD3.X R2, PT, PT, R10, UR65, RZ, P6, !PT ;  /* 0x000000410a027c10 */ /* 0x002fc6000b7fe4ff */
[----:B------:R1:W-:Y:S01]  /*176b0*/  STL [R1+0x24a0], R3 ;  /* 0x0024a00301007387 */ /* 0x0003e20000100800 */
[----:B------:R-:W-:-:S03]  /*176c0*/  USHF.R.S32.HI UR21, URZ, 0x1f, UR40 ;  /* 0x0000001fff157899 */ /* 0x000fc60008011428 */
[----:B------:R3:W-:Y:S01]  /*176d0*/  STL [R1+0x24a8], R2 ;  /* 0x0024a80201007387 */ /* 0x0007e20000100800 */
[----:B0-----:R-:W-:Y:S01]  /*176e0*/  IADD3 R4, P6, PT, R25, UR67, RZ ;  /* 0x0000004319047c10 */ /* 0x001fe2000ffde0ff */
[----:B------:R-:W-:Y:S01]  /*176f0*/  ULEA.HI UR21, UR21, UR40, URZ, 0x6 ;  /* 0x0000002815157291 */ /* 0x000fe2000f8f30ff */
[----:B-1----:R-:W-:Y:S02]  /*17700*/  IADD3 R3, P4, PT, R23, UR67, RZ ;  /* 0x0000004317037c10 */ /* 0x002fe4000ff9e0ff */
[----:B---3--:R-:W-:Y:S01]  /*17710*/  IADD3 R2, P5, PT, R24, UR67, RZ ;  /* 0x0000004318027c10 */ /* 0x008fe2000ffbe0ff */
[----:B------:R0:W-:Y:S01]  /*17720*/  STL [R1+0x24b4], R4 ;  /* 0x0024b40401007387 */ /* 0x0001e20000100800 */
[----:B------:R-:W-:-:S03]  /*17730*/  USHF.R.S32.HI UR40, URZ, 0x1f, UR67 ;  /* 0x0000001fff287899 */ /* 0x000fc60008011443 */
        /* <DEDUP_REMOVED lines=218> */
[----:B------:R1:W-:Y:S01]  /*184e0*/  STL [R1+0x2648], R3 ;  /* 0x0026480301007387 */ /* 0x0003e20000100800 */
[----:B------:R-:W-:-:S03]  /*184f0*/  UIMAD UR66, UR5, 0x33, URZ ;  /* 0x00000033054278a4 */ /* 0x000fc6000f8e02ff */
        /* <DEDUP_REMOVED lines=721> */
[----:B------:R2:W-:Y:S01]  /*1b210*/  STL [R1+0x2be4], R4 ;  /* 0x002be40401007387 */ /* 0x0005e20000100800 */
[----:B---3--:R-:W-:-:S03]  /*1b220*/  IADD3 R2, P0, PT, R17, UR56, RZ ;  /* 0x0000003811027c10 */ /* 0x008fc6000ff1e0ff */
[----:B------:R-:W-:Y:S04]  /*1b230*/  STL [R1+0x2bb0], R3 ;  /* 0x002bb00301007387 */ /* 0x000fe80000100800 */
[----:B------:R0:W-:Y:S04]  /*1b240*/  STL [R1+0x2bec], R2 ;  /* 0x002bec0201007387 */ /* 0x0001e80000100800 */
[----:B------:R-:W-:Y:S01]  /*1b250*/  STL [R1+0x30c], RZ ;  /* 0x00030cff01007387 */ /* 0x000fe20000100800 */
[----:B------:R-:W-:Y:S02]  /*1b260*/  USHF.R.S32.HI UR39, URZ, 0x1f, UR39 ;  /* 0x0000001fff277899 */ /* 0x000fe40008011427 */
[----:B------:R-:W-:-:S02]  /*1b270*/  USHF.R.S32.HI UR55, URZ, 0x1f, UR57 ;  /* 0x0000001fff377899 */ /* 0x000fc40008011439 */
[----:B------:R-:W-:Y:S02]  /*1b280*/  USHF.R.S32.HI UR40, URZ, 0x1f, UR6 ;  /* 0x0000001fff287899 */ /* 0x000fe40008011406 */
[----:B------:R-:W-:Y:S02]  /*1b290*/  USHF.R.S32.HI UR41, URZ, 0x1f, UR7 ;  /* 0x0000001fff297899 */ /* 0x000fe40008011407 */
[----:B------:R-:W-:Y:S02]  /*1b2a0*/  USHF.R.S32.HI UR66, URZ, 0x1f, UR8 ;  /* 0x0000001fff427899 */ /* 0x000fe40008011408 */
[----:B------:R-:W-:Y:S02]  /*1b2b0*/  USHF.R.S32.HI UR42, URZ, 0x1f, UR9 ;  /* 0x0000001fff2a7899 */ /* 0x000fe40008011409 */
        /* <DEDUP_REMOVED lines=24> */
[----:B------:R-:W-:Y:S01]  /*1b440*/  USHF.R.S32.HI UR56, URZ, 0x1f, UR20 ;  /* 0x0000001fff387899 */ /* 0x000fe20008011414 */
[C---:B--2---:R-:W-:Y:S01]  /*1b450*/  LOP3.LUT R4, R0.reuse, 0x20, RZ, 0x3c, !PT ;  /* 0x0000002000047812 */ /* 0x044fe200078e3cff */
[----:B------:R-:W-:Y:S01]  /*1b460*/  USHF.R.S32.HI UR21, URZ, 0x6, UR21 ;  /* 0x00000006ff157899 */ /* 0x000fe20008011415 */
[----:B0-----:R-:W-:-:S02]  /*1b470*/  LOP3.LUT R2, R0, 0x410, RZ, 0x3c, !PT ;  /* 0x0000041000027812 */ /* 0x001fc400078e3cff */
[C---:B------:R-:W-:Y:S01]  /*1b480*/  LOP3.LUT R3, R0.reuse, 0x430, RZ, 0x3c, !PT ;  /* 0x0000043000037812 */ /* 0x040fe200078e3cff */
[----:B------:R0:W-:Y:S01]  /*1b490*/  STL [R1+0x3ae0], R4 ;  /* 0x003ae00401007387 */ /* 0x0001e20000100800 */
[----:B------:R-:W-:-:S03]  /*1b4a0*/  LOP3.LUT R2, R0, 0x40, RZ, 0x3c, !PT ;  /* 0x0000004000027812 */ /* 0x000fc600078e3cff */
[----:B------:R1:W-:Y:S04]  /*1b4b0*/  STL [R1+0x3adc], R3 ;  /* 0x003adc0301007387 */ /* 0x0003e80000100800 */
[----:B------:R2:W-:Y:S01]  /*1b4c0*/  STL [R1+0x3ad8], R2 ;  /* 0x003ad80201007387 */ /* 0x0005e20000100800 */
[C---:B0-----:R-:W-:Y:S02]  /*1b4d0*/  LOP3.LUT R4, R0.reuse, 0x450, RZ, 0x3c, !PT ;  /* 0x0000045000047812 */ /* 0x041fe400078e3cff */
[----:B-1----:R-:W-:-:S03]  /*1b4e0*/  LOP3.LUT R3, R0, 0x60, RZ, 0x3c, !PT ;  /* 0x0000006000037812 */ /* 0x002fc600078e3cff */
[----:B------:R0:W-:Y:S01]  /*1b4f0*/  STL [R1+0x3ad4], R4 ;  /* 0x003ad40401007387 */ /* 0x0001e20000100800 */
[----:B--2---:R-:W-:-:S03]  /*1b500*/  LOP3.LUT R2, R0, 0x470, RZ, 0x3c, !PT ;  /* 0x0000047000027812 */ /* 0x004fc600078e3cff */
[----:B------:R1:W-:Y:S04]  /*1b510*/  STL [R1+0x3ad0], R3 ;  /* 0x003ad00301007387 */ /* 0x0003e80000100800 */
[----:B------:R2:W-:Y:S01]  /*1b520*/  STL [R1+0x3acc], R2 ;  /* 0x003acc0201007387 */ /* 0x0005e20000100800 */
[----:B0-----:R-:W-:Y:S02]  /*1b530*/  IADD3.X R4, PT, PT, R16, UR76, RZ, P4, !PT ;  /* 0x0000004c10047c10 */ /* 0x001fe4000a7fe4ff */
[----:B-1----:R-:W-:-:S03]  /*1b540*/  IADD3 R3, P4, PT, R25, UR57, RZ ;  /* 0x0000003919037c10 */ /* 0x002fc6000ff9e0ff */
[----:B------:R0:W-:Y:S01]  /*1b550*/  STL [R1+0x2bb8], R4 ;  /* 0x002bb80401007387 */ /* 0x0001e20000100800 */
[----:B--2---:R-:W-:-:S03]  /*1b560*/  IADD3.X R2, PT, PT, R15, UR76, RZ, P3, !PT ;  /* 0x0000004c0f027c10 */ /* 0x004fc60009ffe4ff */
[----:B------:R1:W-:Y:S04]  /*1b570*/  STL [R1+0x2bf4], R3 ;  /* 0x002bf40301007387 */ /* 0x0003e80000100800 */
[----:B------:R2:W-:Y:S01]  /*1b580*/  STL [R1+0x2bc0], R2 ;  /* 0x002bc00201007387 */ /* 0x0005e20000100800 */
[----:B0-----:R-:W-:Y:S02]  /*1b590*/  IADD3 R4, P3, PT, R24, UR57, RZ ;  /* 0x0000003918047c10 */ /* 0x001fe4000ff7e0ff */
[----:B-1----:R-:W-:-:S03]  /*1b5a0*/  IADD3.X R3, PT, PT, R14, UR76, RZ, P2, !PT ;  /* 0x0000004c0e037c10 */ /* 0x002fc600097fe4ff */
[----:B------:R0:W-:Y:S01]  /*1b5b0*/  STL [R1+0x2bfc], R4 ;  /* 0x002bfc0401007387 */ /* 0x0001e20000100800 */
[----:B--2---:R-:W-:-:S03]  /*1b5c0*/  IADD3 R2, P2, PT, R23, UR57, RZ ;  /* 0x0000003917027c10 */ /* 0x004fc6000ff5e0ff */
        /* <DEDUP_REMOVED lines=920> */
[----:B0-----:R-:W-:Y:S02]  /*1ef50*/  IADD3.X R4, PT, PT, R15, UR39, RZ, P2, !PT ;  /* 0x000000270f047c10 */ /* 0x001fe400097fe4ff */
[----:B-1----:R-:W-:-:S03]  /*1ef60*/  IADD3.X R3, PT, PT, R14, UR39, RZ, P6, !PT ;  /* 0x000000270e037c10 */ /* 0x002fc6000b7fe4ff */
[----:B------:R0:W-:Y:S01]  /*1ef70*/  STL [R1+0x3300], R4 ;  /* 0x0033000401007387 */ /* 0x0001e20000100800 */
[----:B--2---:R-:W-:-:S03]  /*1ef80*/  IADD3.X R2, PT, PT, R13, UR39, RZ, P5, !PT ;  /* 0x000000270d027c10 */ /* 0x004fc6000affe4ff */
[----:B------:R1:W-:Y:S04]  /*1ef90*/  STL [R1+0x3308], R3 ;  /* 0x0033080301007387 */ /* 0x0003e80000100800 */
[----:B------:R2:W-:Y:S01]  /*1efa0*/  STL [R1+0x3310], R2 ;  /* 0x0033100201007387 */ /* 0x0005e20000100800 */
[----:B0-----:R-:W-:Y:S02]  /*1efb0*/  IADD3.X R4, PT, PT, R12, UR39, RZ, P1, !PT ;  /* 0x000000270c047c10 */ /* 0x001fe40008ffe4ff */
[----:B-1----:R-:W-:-:S03]  /*1efc0*/  IADD3.X R3, PT, PT, R11, UR39, RZ, P0, !PT ;  /* 0x000000270b037c10 */ /* 0x002fc600087fe4ff */
[----:B------:R0:W-:Y:S01]  /*1efd0*/  STL [R1+0x3318], R4 ;  /* 0x0033180401007387 */ /* 0x0001e20000100800 */
[----:B--2---:R-:W-:-:S05]  /*1efe0*/  IADD3.X R2, PT, PT, R10, UR39, RZ, P4, !PT ;  /* 0x000000270a027c10 */ /* 0x004fca000a7fe4ff */
[----:B------:R0:W-:Y:S04]  /*1eff0*/  STL [R1+0x3328], R2 ;  /* 0x0033280201007387 */ /* 0x0001e80000100800 */
[----:B------:R0:W-:Y:S02]  /*1f000*/  STL [R1+0x3320], R3 ;  /* 0x0033200301007387 */ /* 0x0001e40000100800 */
.L_x_2:
[----:B-1----:R-:W2:Y:S01]  /*1f010*/  LDL R5, [R1+0x2058] ;  /* 0x0020580001057983 */ /* 0x002ea20000100800 */
[----:B0-----:R-:W0:Y:S03]  /*1f020*/  LDC R2, c[0x0][0x3a0] ;  /* 0x0000e800ff027b82 */ /* 0x001e260000000800 */
[----:B--2---:R1:W-:Y:S04]  /*1f030*/  STL [R1+0x5420], R5 ;  /* 0x0054200501007387 */ /* 0x0043e80000100800 */
[----:B------:R-:W2:Y:S04]  /*1f040*/  LDL R4, [R1+0x205c] ;  /* 0x00205c0001047983 */ /* 0x000ea80000100800 */
[----:B-1----:R-:W0:Y:S04]  /*1f050*/  LDL R5, [R1+0x2248] ;  /* 0x0022480001057983 */ /* 0x002e280000100800 */
[----:B------:R-:W-:Y:S04]  /*1f060*/  STL [R1+0x4ce8], R29 ;  /* 0x004ce81d01007387 */ /* 0x000fe80000100800 */
        /* <DEDUP_REMOVED lines=462> */
[----:B------:R1:W-:Y:S04]  /*20d50*/  STL [R1+0x541c], R27 ;  /* 0x00541c1b01007387 */ /* 0x0003e80000100800 */
        /* <DEDUP_REMOVED lines=22> */
[----:B-----5:R-:W-:Y:S04]  /*20ec0*/  STL [R1+0x49fc], R0 ;  /* 0x0049fc0001007387 */ /* 0x020fe80000100800 */
        /* <DEDUP_REMOVED lines=46> */
[----:B------:R-:W-:Y:S01]  /*211b0*/  STL [R1+0x4b74], R0 ;  /* 0x004b740001007387 */ /* 0x000fe20000100800 */
[----:B0-----:R-:W-:-:S03]  /*211c0*/  IMAD R2, R5, -0x40, R2 ;  /* 0xffffffc005027824 */ /* 0x001fc600078e0202 */
[----:B------:R-:W-:Y:S04]  /*211d0*/  STL [R1+0x4b7c], R0 ;  /* 0x004b7c0001007387 */ /* 0x000fe80000100800 */
[----:B------:R-:W-:Y:S04]  /*211e0*/  STL [R1+0x4b84], R0 ;  /* 0x004b840001007387 */ /* 0x000fe80000100800 */
[----:B------:R-:W-:Y:S04]  /*211f0*/  STL [R1+0x4b8c], R0 ;  /* 0x004b8c0001007387 */ /* 0x000fe80000100800 */
[----:B------:R-:W-:Y:S04]  /*21200*/  STL [R1+0x4b94], R0 ;  /* 0x004b940001007387 */ /* 0x000fe80000100800 */
[----:B------:R-:W2:Y:S01]  /*21210*/  LDL.LU R5, [R1+0x5420] ;  /* 0x0054200001057983 */ /* 0x000ea20000300800 */
[----:B------:R-:W-:-:S02]  /*21220*/  ISETP.GT.AND P0, PT, R2, RZ, PT ;  /* 0x000000ff0200720c */ /* 0x000fc40003f04270 */
[----:B-1----:R-:W-:-:S11]  /*21230*/  PRMT R27, RZ, 0x7610, R27 ;  /* 0x00007610ff1b7816 */ /* 0x002fd6000000001b */
[----:B--2---:R-:W2:Y:S04]  /*21240*/  @P0 LDG.E.U8 R27, desc[UR34][R4.64] ;  /* 0x00000022041b0981 */ /* 0x004ea8000c1e1100 */
[----:B--2---:R0:W-:Y:S04]  /*21250*/  STL [R1+0x898], R27 ;  /* 0x0008981b01007387 */ /* 0x0041e80000100800 */
[----:B0-----:R-:W2:Y:S04]  /*21260*/  LDL.LU R27, [R1+0x541c] ;  /* 0x00541c00011b7983 */ /* 0x001ea80000300800 */
[----:B------:R-:W3:Y:S04]  /*21270*/  LDL R4, [R1+0x2060] ;  /* 0x0020600001047983 */ /* 0x000ee80000100800 */
[----:B------:R-:W3:Y:S01]  /*21280*/  LDL R5, [R1+0x2064] ;  /* 0x0020640001057983 */ /* 0x000ee20000100800 */
[----:B------:R-:W-:-:S02]  /*21290*/  PRMT R28, RZ, 0x7610, R28 ;  /* 0x00007610ff1c7816 */ /* 0x000fc4000000001c */
[----:B---3--:R-:W-:-:S04]  /*212a0*/  @P0 LOP3.LUT R5, R5, R4, RZ, 0x3c, !PT ;  /* 0x0000000405050212 */ /* 0x008fc800078e3cff */
[----:B------:R-:W-:-:S04]  /*212b0*/  @P0 LOP3.LUT R4, R5, R4, RZ, 0x3c, !PT ;  /* 0x0000000405040212 */ /* 0x000fc800078e3cff */
[----:B------:R-:W-:-:S05]  /*212c0*/  @P0 LOP3.LUT R5, R5, R4, RZ, 0x3c, !PT ;  /* 0x0000000405050212 */ /* 0x000fca00078e3cff */
[----:B------:R-:W3:Y:S04]  /*212d0*/  @P0 LDG.E.U8 R28, desc[UR34][R4.64] ;  /* 0x00000022041c0981 */ /* 0x000ee8000c1e1100 */
[----:B---3--:R0:W-:Y:S04]  /*212e0*/  STL [R1+0x894], R28 ;  /* 0x0008941c01007387 */ /* 0x0081e80000100800 */
[----:B0-----:R-:W3:Y:S04]  /*212f0*/  LDL.LU R28, [R1+0x5418] ;  /* 0x00541800011c7983 */ /* 0x001ee80000300800 */
[----:B------:R-:W4:Y:S04]  /*21300*/  LDL R4, [R1+0x2068] ;  /* 0x0020680001047983 */ /* 0x000f280000100800 */
[----:B------:R-:W4:Y:S01]  /*21310*/  LDL R5, [R1+0x206c] ;  /* 0x00206c0001057983 */ /* 0x000f220000100800 */
[----:B------:R-:W-:-:S02]  /*21320*/  PRMT R29, RZ, 0x7610, R29 ;  /* 0x00007610ff1d7816 */ /* 0x000fc4000000001d */
[----:B----4-:R-:W-:-:S04]  /*21330*/  @P0 LOP3.LUT R5, R5, R4, RZ, 0x3c, !PT ;  /* 0x0000000405050212 */ /* 0x010fc800078e3cff */
[----:B------:R-:W-:-:S04]  /*21340*/  @P0 LOP3.LUT R4, R5, R4, RZ, 0x3c, !PT ;  /* 0x0000000405040212 */ /* 0x000fc800078e3cff */
[----:B------:R-:W-:-:S05]  /*21350*/  @P0 LOP3.LUT R5, R5, R4, RZ, 0x3c, !PT ;  /* 0x0000000405050212 */ /* 0x000fca00078e3cff */
[----:B------:R-:W4:Y:S04]  /*21360*/  @P0 LDG.E.U8 R29, desc[UR34][R4.64] ;  /* 0x00000022041d0981 */ /* 0x000f28000c1e1100 */
[----:B----4-:R0:W-:Y:S04]  /*21370*/  STL [R1+0x890], R29 ;  /* 0x0008901d01007387 */ /* 0x0101e80000100800 */
[----:B0-----:R-:W4:Y:S04]  /*21380*/  LDL.LU R29, [R1+0x5414] ;  /* 0x00541400011d7983 */ /* 0x001f280000300800 */
[----:B------:R-:W2:Y:S04]  /*21390*/  LDL R4, [R1+0x2070] ;  /* 0x0020700001047983 */ /* 0x000ea80000100800 */
[----:B------:R-:W2:Y:S01]  /*213a0*/  LDL R5, [R1+0x2074] ;  /* 0x0020740001057983 */ /* 0x000ea20000100800 */
[----:B---3--:R-:W-:-:S02]  /*213b0*/  PRMT R28, RZ, 0x7610, R28 ;  /* 0x00007610ff1c7816 */ /* 0x008fc4000000001c */
[----:B--2---:R-:W-:-:S04]  /*213c0*/  @P0 LOP3.LUT R5, R5, R4, RZ, 0x3c, !PT ;  /* 0x0000000405050212 */ /* 0x004fc800078e3cff */
[----:B------:R-:W-:-:S04]  /*213d0*/  @P0 LOP3.LUT R4, R5, R4, RZ, 0x3c, !PT ;  /* 0x0000000405040212 */ /* 0x000fc800078e3cff */
[----:B------:R-:W-:-:S05]  /*213e0*/  @P0 LOP3.LUT R5, R5, R4, RZ, 0x3c, !PT ;  /* 0x0000000405050212 */ /* 0x000fca00078e3cff */
[----:B------:R-:W2:Y:S04]  /*213f0*/  @P0 LDG.E.U8 R28, desc[UR34][R4.64] ;  /* 0x00000022041c0981 */ /* 0x000ea8000c1e1100 */
[----:B--2---:R0:W-:Y:S04]  /*21400*/  STL [R1+0x88c], R28 ;  /* 0x00088c1c01007387 */ /* 0x0041e80000100800 */
[----:B0-----:R-:W2:Y:S04]  /*21410*/  LDL.LU R28, [R1+0x5410] ;  /* 0x00541000011c7983 */ /* 0x001ea80000300800 */
[----:B------:R-:W3:Y:S04]  /*21420*/  LDL R4, [R1+0x2078] ;  /* 0x0020780001047983 */ /* 0x000ee80000100800 */
[----:B------:R-:W3:Y:S01]  /*21430*/  LDL R5, [R1+0x207c] ;  /* 0x00207c0001057983 */ /* 0x000ee20000100800 */
[----:B----4-:R-:W-:-:S02]  /*21440*/  PRMT R29, RZ, 0x7610, R29 ;  /* 0x00007610ff1d7816 */ /* 0x010fc4000000001d */
        /* <DEDUP_REMOVED lines=8> */
[----:B--2---:R-:W-:-:S02]  /*214d0*/  PRMT R28, RZ, 0x7610, R28 ;  /* 0x00007610ff1c7816 */ /* 0x004fc4000000001c */
[----:B----4-:R-:W-:-:S04]  /*214e0*/  @P0 LOP3.LUT R5, R5, R4, RZ, 0x3c, !PT ;  /* 0x0000000405050212 */ /* 0x010fc800078e3cff */
[----:B------:R-:W-:-:S04]  /*214f0*/  @P0 LOP3.LUT R4, R5, R4, RZ, 0x3c, !PT ;  /* 0x0000000405040212 */ /* 0x000fc800078e3cff */
[----:B------:R-:W-:-:S05]  /*21500*/  @P0 LOP3.LUT R5, R5, R4, RZ, 0x3c, !PT ;  /* 0x0000000405050212 */ /* 0x000fca00078e3cff */
[----:B------:R-:W2:Y:S04]  /*21510*/  @P0 LDG.E.U8 R28, desc[UR34][R4.64] ;  /* 0x00000022041c0981 */ /* 0x000ea8000c1e1100 */
[----:B--2---:R0:W-:Y:S04]  /*21520*/  STL [R1+0x884], R28 ;  /* 0x0008841c01007387 */ /* 0x0041e80000100800 */
[----:B0-----:R-:W2:Y:S04]  /*21530*/  LDL.LU R28, [R1+0x5408] ;  /* 0x00540800011c7983 */ /* 0x001ea80000300800 */
[----:B------:R-:W4:Y:S04]  /*21540*/  LDL R4, [R1+0x2088] ;  /* 0x0020880001047983 */ /* 0x000f280000100800 */
[----:B------:R-:W4:Y:S01]  /*21550*/  LDL R5, [R1+0x208c] ;  /* 0x00208c0001057983 */ /* 0x000f220000100800 */
[----:B---3--:R-:W-:-:S02]  /*21560*/  PRMT R29, RZ, 0x7610, R29 ;  /* 0x00007610ff1d7816 */ /* 0x008fc4000000001d */
[----:B----4-:R-:W-:-:S04]  /*21570*/  @P0 LOP3.LUT R5, R5, R4, RZ, 0x3c, !PT ;  /* 0x0000000405050212 */ /* 0x010fc800078e3cff */
        /* <DEDUP_REMOVED lines=11> */
[----:B------:R-:W2:Y:S01]  /*21630*/  @P0 LDG.E.U8 R28, desc[UR34][R4.64] ;  /* 0x00000022041c0981 */ /* 0x000ea2000c1e1100 */
[----:B------:R-:W-:-:S03]  /*21640*/  ISETP.GT.AND P1, PT, R2, 0x1, PT ;  /* 0x000000010200780c */ /* 0x000fc60003f24270 */
        /* <DEDUP_REMOVED lines=4100> */
[----:B------:R-:W4:Y:S02]  /*31690*/  LDL R5, [R1+0x2524] ;  /* 0x0025240001057983 */ /* 0x000f240000100800 */
[----:B----4-:R-:W-:-:S02]  /*316a0*/  @P1 LOP3.LUT R5, R5, R4, RZ, 0x3c, !PT ;  /* 0x0000000405051212 */ /* 0x010fc400078e3cff */
[----:B---3--:R-:W-:Y:S02]  /*316b0*/  PRMT R29, RZ, 0x7610, R29 ;  /* 0x00007610ff1d7816 */ /* 0x008fe4000000001d */
        /* <DEDUP_REMOVED lines=52> */
[----:B------:R-:W-:-:S02]  /*31a00*/  PRMT R27, RZ, 0x7610, R27 ;  /* 0x00007610ff1b7816 */ /* 0x000fc4000000001b */
[----:B----4-:R-:W-:-:S04]  /*31a10*/  @P1 LOP3.LUT R5, R5, R4, RZ, 0x3c, !PT ;  /* 0x0000000405051212 */ /* 0x010fc800078e3cff */
[----:B------:R-:W-:-:S04]  /*31a20*/  @P1 LOP3.LUT R4, R5, R4, RZ, 0x3c, !PT ;  /* 0x0000000405041212 */ /* 0x000fc800078e3cff */
[----:B------:R-:W-:-:S05]  /*31a30*/  @P1 LOP3.LUT R5, R5, R4, RZ, 0x3c, !PT ;  /* 0x0000000405051212 */ /* 0x000fca00078e3cff */
[----:B------:R-:W4:Y:S01]  /*31a40*/  @P1 LDG.E.U8 R27, desc[UR34][R4.64] ;  /* 0x00000022041b1981 */ /* 0x000f22000c1e1100 */
[----:B------:R-:W-:-:S03]  /*31a50*/  ISETP.GT.AND P0, PT, R2, 0x3a, PT ;  /* 0x0000003a0200780c */ /* 0x000fc60003f04270 */
[----:B----4-:R0:W-:Y:S04]  /*31a60*/  STL [R1+0xac], R27 ;  /* 0x0000ac1b01007387 */ /* 0x0101e80000100800 */
[----:B0-----:R-:W4:Y:S04]  /*31a70*/  LDL.LU R27, [R1+0x4ce0] ;  /* 0x004ce000011b7983 */ /* 0x001f280000300800 */
[----:B------:R-:W2:Y:S04]  /*31a80*/  LDL R4, [R1+0x24e8] ;  /* 0x0024e80001047983 */ /* 0x000ea80000100800 */
[----:B------:R-:W2:Y:S01]  /*31a90*/  LDL R5, [R1+0x24ec] ;  /* 0x0024ec0001057983 */ /* 0x000ea20000100800 */
[----:B------:R-:W-:-:S02]  /*31aa0*/  PRMT R26, RZ, 0x7610, R26 ;  /* 0x00007610ff1a7816 */ /* 0x000fc4000000001a */
[----:B--2---:R-:W-:-:S04]  /*31ab0*/  @P0 LOP3.LUT R5, R5, R4, RZ, 0x3c, !PT ;  /* 0x0000000405050212 */ /* 0x004fc800078e3cff */
[----:B------:R-:W-:-:S04]  /*31ac0*/  @P0 LOP3.LUT R4, R5, R4, RZ, 0x3c, !PT ;  /* 0x0000000405040212 */ /* 0x000fc800078e3cff */
[----:B------:R-:W-:-:S05]  /*31ad0*/  @P0 LOP3.LUT R5, R5, R4, RZ, 0x3c, !PT ;  /* 0x0000000405050212 */ /* 0x000fca00078e3cff */
[----:B------:R-:W2:Y:S04]  /*31ae0*/  @P0 LDG.E.U8 R26, desc[UR34][R4.64] ;  /* 0x00000022041a0981 */ /* 0x000ea8000c1e1100 */
[----:B--2---:R0:W-:Y:S04]  /*31af0*/  STL [R1+0xa8], R26 ;  /* 0x0000a81a01007387 */ /* 0x0041e80000100800 */
[----:B0-----:R-:W2:Y:S04]  /*31b00*/  LDL.LU R26, [R1+0x4cdc] ;  /* 0x004cdc00011a7983 */ /* 0x001ea80000300800 */
        /* <DEDUP_REMOVED lines=60> */
[----:B------:R-:W2:Y:S01]  /*31ed0*/  @P0 LDG.E.U8 R19, desc[UR34][R4.64] ;  /* 0x0000002204130981 */ /* 0x000ea2000c1e1100 */
[----:B------:R-:W-:-:S03]  /*31ee0*/  ISETP.GT.AND P1, PT, R2, 0x3b, PT ;  /* 0x0000003b0200780c */ /* 0x000fc60003f24270 */
        /* <DEDUP_REMOVED lines=117> */
[----:B------:R0:W2:Y:S04]  /*32640*/  @P0 LDG.E.U8 R0, desc[UR34][R4.64] ;  /* 0x0000002204000981 */ /* 0x0000a8000c1e1100 */
[----:B------:R-:W0:Y:S04]  /*32650*/  LDL R4, [R1+0x2440] ;  /* 0x0024400001047983 */ /* 0x000e280000100800 */
[----:B------:R-:W0:Y:S01]  /*32660*/  LDL R5, [R1+0x2444] ;  /* 0x0024440001057983 */ /* 0x000e220000100800 */
[----:B------:R-:W-:Y:S02]  /*32670*/  PRMT R6, RZ, 0x7610, R6 ;  /* 0x00007610ff067816 */ /* 0x000fe40000000006 */
[----:B0-----:R-:W-:-:S04]  /*32680*/  @P0 LOP3.LUT R5, R5, R4, RZ, 0x3c, !PT ;  /* 0x0000000405050212 */ /* 0x001fc800078e3cff */
[----:B------:R-:W-:-:S04]  /*32690*/  @P0 LOP3.LUT R4, R5, R4, RZ, 0x3c, !PT ;  /* 0x0000000405040212 */ /* 0x000fc800078e3cff */
[----:B------:R-:W-:-:S05]  /*326a0*/  @P0 LOP3.LUT R5, R5, R4, RZ, 0x3c, !PT ;  /* 0x0000000405050212 */ /* 0x000fca00078e3cff */
[----:B------:R-:W3:Y:S04]  /*326b0*/  @P0 LDG.E.U8 R6, desc[UR34][R4.64] ;  /* 0x0000002204060981 */ /* 0x000ee8000c1e1100 */
[----:B--2---:R0:W-:Y:S04]  /*326c0*/  STL [R1+0x8], R0 ;  /* 0x0000080001007387 */ /* 0x0041e80000100800 */
[----:B0-----:R-:W2:Y:S04]  /*326d0*/  LDL R0, [R1+0x2424] ;  /* 0x0024240001007983 */ /* 0x001ea80000100800 */
[----:B---3--:R0:W-:Y:S04]  /*326e0*/  STL [R1+0x4], R6 ;  /* 0x0000040601007387 */ /* 0x0081e80000100800 */
[----:B0-----:R-:W3:Y:S04]  /*326f0*/  LDL.LU R6, [R1+0x4c8c] ;  /* 0x004c8c0001067983 */ /* 0x001ee80000300800 */
[----:B------:R-:W2:Y:S04]  /*32700*/  LDL R4, [R1+0x2438] ;  /* 0x0024380001047983 */ /* 0x000ea80000100800 */
[----:B------:R-:W2:Y:S01]  /*32710*/  LDL R5, [R1+0x243c] ;  /* 0x00243c0001057983 */ /* 0x000ea20000100800 */
[----:B------:R-:W-:-:S02]  /*32720*/  PRMT R3, RZ, 0x7610, R3 ;  /* 0x00007610ff037816 */ /* 0x000fc40000000003 */
[----:B--2---:R-:W-:-:S04]  /*32730*/  @P0 LOP3.LUT R5, R5, R4, RZ, 0x3c, !PT ;  /* 0x0000000405050212 */ /* 0x004fc800078e3cff */
[----:B------:R-:W-:-:S04]  /*32740*/  @P0 LOP3.LUT R4, R5, R4, RZ, 0x3c, !PT ;  /* 0x0000000405040212 */ /* 0x000fc800078e3cff */
[----:B------:R-:W-:-:S05]  /*32750*/  @P0 LOP3.LUT R5, R5, R4, RZ, 0x3c, !PT ;  /* 0x0000000405050212 */ /* 0x000fca00078e3cff */
[----:B------:R-:W2:Y:S04]  /*32760*/  @P0 LDG.E.U8 R3, desc[UR34][R4.64] ;  /* 0x0000002204030981 */ /* 0x000ea8000c1e1100 */
[----:B--2---:R0:W-:Y:S04]  /*32770*/  STL [R1], R3 ;  /* 0x0000000301007387 */ /* 0x0041e80000100800 */
        /* <DEDUP_REMOVED lines=10> */
[----:B------:R-:W-:Y:S02]  /*32820*/  ISETP.GT.AND P1, PT, R2, 0x3d, PT ;  /* 0x0000003d0200780c */ /* 0x000fe40003f24270 */
[----:B------:R-:W-:-:S11]  /*32830*/  PRMT R28, RZ, 0x7610, R28 ;  /* 0x00007610ff1c7816 */ /* 0x000fd6000000001c */
[----:B0-----:R-:W-:-:S04]  /*32840*/  @P1 LOP3.LUT R5, R5, R4, RZ, 0x3c, !PT ;  /* 0x0000000405051212 */ /* 0x001fc800078e3cff */
[----:B------:R-:W-:-:S04]  /*32850*/  @P1 LOP3.LUT R4, R5, R4, RZ, 0x3c, !PT ;  /* 0x0000000405041212 */ /* 0x000fc800078e3cff */
[----:B------:R-:W-:Y:S01]  /*32860*/  @P1 LOP3.LUT R5, R5, R4, RZ, 0x3c, !PT ;  /* 0x0000000405051212 */ /* 0x000fe200078e3cff */
[----:B--2---:R0:W-:Y:S04]  /*32870*/  STL [R1+0x4c6c], R29 ;  /* 0x004c6c1d01007387 */ /* 0x0041e80000100800 */
[----:B------:R1:W2:Y:S04]  /*32880*/  @P1 LDG.E.U8 R28, desc[UR34][R4.64] ;  /* 0x00000022041c1981 */ /* 0x0002a8000c1e1100 */
[----:B0-----:R-:W3:Y:S01]  /*32890*/  LDL R29, [R1+0x2420] ;  /* 0x00242000011d7983 */ /* 0x001ee20000100800 */
[----:B----4-:R-:W-:Y:S01]  /*328a0*/  PRMT R27, RZ, 0x7610, R27 ;  /* 0x00007610ff1b7816 */ /* 0x010fe2000000001b */
[----:B-1----:R-:W-:-:S02]  /*328b0*/  @P1 IMAD.MOV.U32 R4, RZ, RZ, R0 ;  /* 0x000000ffff041224 */ /* 0x002fc400078e0000 */
[----:B--2---:R0:W-:Y:S01]  /*328c0*/  STL [R1+0x4c3c], R28 ;  /* 0x004c3c1c01007387 */ /* 0x0041e20000100800 */
[----:B------:R-:W-:-:S03]  /*328d0*/  PRMT R26, RZ, 0x7610, R26 ;  /* 0x00007610ff1a7816 */ /* 0x000fc6000000001a */
[----:B------:R-:W2:Y:S01]  /*328e0*/  LDL R0, [R1+0x2404] ;  /* 0x0024040001007983 */ /* 0x000ea20000100800 */
[----:B---3--:R-:W-:-:S03]  /*328f0*/  @P1 IMAD.MOV.U32 R5, RZ, RZ, R29 ;  /* 0x000000ffff051224 */ /* 0x008fc600078e001d */
[----:B------:R-:W3:Y:S04]  /*32900*/  LDL R29, [R1+0x2400] ;  /* 0x00240000011d7983 */ /* 0x000ee80000100800 */
[----:B0-----:R-:W4:Y:S04]  /*32910*/  LDL R28, [R1+0x241c] ;  /* 0x00241c00011c7983 */ /* 0x001f280000100800 */
[----:B------:R4:W2:Y:S04]  /*32920*/  @P1 LDG.E.U8 R27, desc[UR34][R4.64] ;  /* 0x00000022041b1981 */ /* 0x0008a8000c1e1100 */
[----:B------:R-:W3:Y:S01]  /*32930*/  LDL R5, [R1+0x2418] ;  /* 0x0024180001057983 */ /* 0x000ee20000100800 */
[----:B----4-:R-:W-:-:S03]  /*32940*/  @P1 IMAD.MOV.U32 R4, RZ, RZ, R28 ;  /* 0x000000ffff041224 */ /* 0x010fc600078e001c */
[----:B--2---:R0:W-:Y:S04]  /*32950*/  STL [R1+0x4c40], R27 ;  /* 0x004c401b01007387 */ /* 0x0041e80000100800 */
[----:B------:R-:W2:Y:S04]  /*32960*/  LDL R28, [R1+0x23f8] ;  /* 0x0023f800011c7983 */ /* 0x000ea80000100800 */
[----:B---3--:R-:W3:Y:S04]  /*32970*/  @P1 LDG.E.U8 R26, desc[UR34][R4.64] ;  /* 0x00000022041a1981 */ /* 0x008ee8000c1e1100 */
[----:B0-----:R-:W4:Y:S04]  /*32980*/  LDL R27, [R1+0x23fc] ;  /* 0x0023fc00011b7983 */ /* 0x001f280000100800 */
[----:B------:R-:W2:Y:S04]  /*32990*/  LDL R4, [R1+0x2410] ;  /* 0x0024100001047983 */ /* 0x000ea80000100800 */
[----:B------:R-:W2:Y:S01]  /*329a0*/  LDL R5, [R1+0x2414] ;  /* 0x0024140001057983 */ /* 0x000ea20000100800 */
[----:B------:R-:W-:-:S03]  /*329b0*/  PRMT R25, RZ, 0x7610, R25 ;  /* 0x00007610ff197816 */ /* 0x000fc60000000019 */
[----:B---3--:R0:W-:Y:S04]  /*329c0*/  STL [R1+0x4c44], R26 ;  /* 0x004c441a01007387 */ /* 0x0081e80000100800 */
[----:B0-----:R-:W3:Y:S01]  /*329d0*/  LDL R26, [R1+0x240c] ;  /* 0x00240c00011a7983 */ /* 0x001ee20000100800 */
[----:B--2---:R-:W-:-:S04]  /*329e0*/  @P1 LOP3.LUT R5, R5, R4, RZ, 0x3c, !PT ;  /* 0x0000000405051212 */ /* 0x004fc800078e3cff */
[----:B------:R-:W-:-:S04]  /*329f0*/  @P1 LOP3.LUT R4, R5, R4, RZ, 0x3c, !PT ;  /* 0x0000000405041212 */ /* 0x000fc800078e3cff */
[----:B------:R-:W-:-:S05]  /*32a00*/  @P1 LOP3.LUT R5, R5, R4, RZ, 0x3c, !PT ;  /* 0x0000000405051212 */ /* 0x000fca00078e3cff */
[----:B------:R3:W2:Y:S04]  /*32a10*/  @P1 LDG.E.U8 R25, desc[UR34][R4.64] ;  /* 0x0000002204191981 */ /* 0x0006a8000c1e1100 */
[----:B------:R-:W2:Y:S01]  /*32a20*/  LDL R5, [R1+0x2408] ;  /* 0x0024080001057983 */ /* 0x000ea20000100800 */
[----:B------:R-:W-:Y:S01]  /*32a30*/  PRMT R24, RZ, 0x7610, R24 ;  /* 0x00007610ff187816 */ /* 0x000fe20000000018 */
[----:B---3--:R-:W-:-:S05]  /*32a40*/  @P1 IMAD.MOV.U32 R4, RZ, RZ, R26 ;  /* 0x000000ffff041224 */ /* 0x008fca00078e001a */
[----:B--2---:R0:W2:Y:S04]  /*32a50*/  @P1 LDG.E.U8 R24, desc[UR34][R4.64] ;  /* 0x0000002204181981 */ /* 0x0040a8000c1e1100 */
[----:B------:R1:W-:Y:S04]  /*32a60*/  STL [R1+0x4c48], R25 ;  /* 0x004c481901007387 */ /* 0x0003e80000100800 */
[----:B------:R-:W3:Y:S04]  /*32a70*/  LDL R26, [R1+0x23f0] ;  /* 0x0023f000011a7983 */ /* 0x000ee80000100800 */
[----:B-1----:R-:W3:Y:S01]  /*32a80*/  LDL R25, [R1+0x23f4] ;  /* 0x0023f40001197983 */ /* 0x002ee20000100800 */
[----:B------:R-:W-:Y:S01]  /*32a90*/  PRMT R23, RZ, 0x7610, R23 ;  /* 0x00007610ff177816 */ /* 0x000fe20000000017 */
[----:B0-----:R-:W-:-:S02]  /*32aa0*/  @P1 IMAD.MOV.U32 R4, RZ, RZ, R0 ;  /* 0x000000ffff041224 */ /* 0x001fc400078e0000 */
[----:B------:R-:W-:-:S05]  /*32ab0*/  @P1 IMAD.MOV.U32 R5, RZ, RZ, R29 ;  /* 0x000000ffff051224 */ /* 0x000fca00078e001d */
[----:B------:R4:W3:Y:S01]  /*32ac0*/  @P1 LDG.E.U8 R23, desc[UR34][R4.64] ;  /* 0x0000002204171981 */ /* 0x0008e2000c1e1100 */
[----:B------:R-:W-:Y:S02]  /*32ad0*/  PRMT R22, RZ, 0x7610, R22 ;  /* 0x00007610ff167816 */ /* 0x000fe40000000016 */
[----:B------:R-:W-:Y:S01]  /*32ae0*/  PRMT R21, RZ, 0x7610, R21 ;  /* 0x00007610ff157816 */ /* 0x000fe20000000015 */
[----:B----4-:R-:W-:Y:S02]  /*32af0*/  @P1 IMAD.MOV.U32 R4, RZ, RZ, R27 ;  /* 0x000000ffff041224 */ /* 0x010fe400078e001b */
[----:B------:R-:W-:-:S05]  /*32b00*/  @P1 IMAD.MOV.U32 R5, RZ, RZ, R28 ;  /* 0x000000ffff051224 */ /* 0x000fca00078e001c */
[----:B------:R3:W4:Y:S04]  /*32b10*/  @P1 LDG.E.U8 R22, desc[UR34][R4.64] ;  /* 0x0000002204161981 */ /* 0x000728000c1e1100 */
[----:B--2---:R0:W-:Y:S04]  /*32b20*/  STL [R1+0x4c4c], R24 ;  /* 0x004c4c1801007387 */ /* 0x0041e80000100800 */
[----:B------:R-:W2:Y:S04]  /*32b30*/  LDL R0, [R1+0x23ec] ;  /* 0x0023ec0001007983 */ /* 0x000ea80000100800 */
[----:B0-----:R-:W2:Y:S01]  /*32b40*/  LDL R24, [R1+0x23e8] ;  /* 0x0023e80001187983 */ /* 0x001ea20000100800 */
[----:B---3--:R-:W-:-:S02]  /*32b50*/  @P1 IMAD.MOV.U32 R4, RZ, RZ, R25 ;  /* 0x000000ffff041224 */ /* 0x008fc400078e0019 */
[----:B------:R-:W-:-:S05]  /*32b60*/  @P1 IMAD.MOV.U32 R5, RZ, RZ, R26 ;  /* 0x000000ffff051224 */ /* 0x000fca00078e001a */
[----:B------:R2:W3:Y:S01]  /*32b70*/  @P1 LDG.E.U8 R21, desc[UR34][R4.64] ;  /* 0x0000002204151981 */ /* 0x0004e2000c1e1100 */
[----:B------:R-:W-:Y:S02]  /*32b80*/  ISETP.GT.AND P0, PT, R2, 0x3e, PT ;  /* 0x0000003e0200780c */ /* 0x000fe40003f04270 */
[----:B------:R-:W-:Y:S01]  /*32b90*/  PRMT R20, RZ, 0x7610, R20 ;  /* 0x00007610ff147816 */ /* 0x000fe20000000014 */
[----:B------:R0:W-:Y:S04]  /*32ba0*/  STL [R1+0x4c50], R23 ;  /* 0x004c501701007387 */ /* 0x0001e80000100800 */
[----:B------:R-:W3:Y:S04]  /*32bb0*/  LDL R29, [R1+0x23e0] ;  /* 0x0023e000011d7983 */ /* 0x000ee80000100800 */
[----:B------:R-:W3:Y:S04]  /*32bc0*/  LDL R28, [R1+0x23e4] ;  /* 0x0023e400011c7983 */ /* 0x000ee80000100800 */
[----:B----4-:R1:W-:Y:S04]  /*32bd0*/  STL [R1+0x4c54], R22 ;  /* 0x004c541601007387 */ /* 0x0103e80000100800 */
[----:B------:R-:W4:Y:S04]  /*32be0*/  LDL R27, [R1+0x23d8] ;  /* 0x0023d800011b7983 */ /* 0x000f280000100800 */
[----:B------:R-:W4:Y:S01]  /*32bf0*/  LDL R26, [R1+0x23dc] ;  /* 0x0023dc00011a7983 */ /* 0x000f220000100800 */
[----:B--2---:R-:W-:-:S02]  /*32c00*/  @P0 IMAD.MOV.U32 R4, RZ, RZ, R0 ;  /* 0x000000ffff040224 */ /* 0x004fc400078e0000 */
[----:B------:R-:W-:-:S05]  /*32c10*/  @P0 IMAD.MOV.U32 R5, RZ, RZ, R24 ;  /* 0x000000ffff050224 */ /* 0x000fca00078e0018 */
[----:B------:R2:W4:Y:S04]  /*32c20*/  @P0 LDG.E.U8 R20, desc[UR34][R4.64] ;  /* 0x0000002204140981 */ /* 0x000528000c1e1100 */
[----:B---3--:R3:W-:Y:S04]  /*32c30*/  STL [R1+0x4c58], R21 ;  /* 0x004c581501007387 */ /* 0x0087e80000100800 */
[----:B------:R-:W3:Y:S04]  /*32c40*/  LDL R25, [R1+0x23d0] ;  /* 0x0023d00001197983 */ /* 0x000ee80000100800 */
[----:B------:R-:W3:Y:S04]  /*32c50*/  LDL R24, [R1+0x23d4] ;  /* 0x0023d40001187983 */ /* 0x000ee80000100800 */
[----:B0-----:R-:W3:Y:S04]  /*32c60*/  LDL R23, [R1+0x23c8] ;  /* 0x0023c80001177983 */ /* 0x001ee80000100800 */
[----:B------:R-:W3:Y:S01]  /*32c70*/  LDL R0, [R1+0x23cc] ;  /* 0x0023cc0001007983 */ /* 0x000ee20000100800 */
[----:B------:R-:W-:Y:S01]  /*32c80*/  PRMT R19, RZ, 0x7610, R19 ;  /* 0x00007610ff137816 */ /* 0x000fe20000000013 */
[----:B--2---:R-:W-:-:S02]  /*32c90*/  @P0 IMAD.MOV.U32 R4, RZ, RZ, R28 ;  /* 0x000000ffff040224 */ /* 0x004fc400078e001c */
[----:B------:R-:W-:-:S05]  /*32ca0*/  @P0 IMAD.MOV.U32 R5, RZ, RZ, R29 ;  /* 0x000000ffff050224 */ /* 0x000fca00078e001d */
[----:B------:R4:W2:Y:S01]  /*32cb0*/  @P0 LDG.E.U8 R19, desc[UR34][R4.64] ;  /* 0x0000002204130981 */ /* 0x0008a2000c1e1100 */
[----:B------:R-:W-:Y:S02]  /*32cc0*/  PRMT R18, RZ, 0x7610, R18 ;  /* 0x00007610ff127816 */ /* 0x000fe40000000012 */
[----:B------:R-:W-:Y:S01]  /*32cd0*/  PRMT R17, RZ, 0x7610, R17 ;  /* 0x00007610ff117816 */ /* 0x000fe20000000011 */
[----:B----4-:R-:W-:Y:S02]  /*32ce0*/  @P0 IMAD.MOV.U32 R4, RZ, RZ, R26 ;  /* 0x000000ffff040224 */ /* 0x010fe400078e001a */
[----:B------:R-:W-:-:S05]  /*32cf0*/  @P0 IMAD.MOV.U32 R5, RZ, RZ, R27 ;  /* 0x000000ffff050224 */ /* 0x000fca00078e001b */
[----:B------:R0:W4:Y:S01]  /*32d00*/  @P0 LDG.E.U8 R18, desc[UR34][R4.64] ;  /* 0x0000002204120981 */ /* 0x000122000c1e1100 */
[----:B------:R-:W-:-:S03]  /*32d10*/  PRMT R16, RZ, 0x7610, R16 ;  /* 0x00007610ff107816 */ /* 0x000fc60000000010 */
[----:B------:R0:W-:Y:S04]  /*32d20*/  STL [R1+0x4c10], R20 ;  /* 0x004c101401007387 */ /* 0x0001e80000100800 */
[----:B-1----:R-:W4:Y:S04]  /*32d30*/  LDL R22, [R1+0x23c0] ;  /* 0x0023c00001167983 */ /* 0x002f280000100800 */
[----:B---3--:R-:W3:Y:S01]  /*32d40*/  LDL R21, [R1+0x23c4] ;  /* 0x0023c40001157983 */ /* 0x008ee20000100800 */
[----:B0-----:R-:W-:Y:S02]  /*32d50*/  @P0 IMAD.MOV.U32 R4, RZ, RZ, R24 ;  /* 0x000000ffff040224 */ /* 0x001fe400078e0018 */
[----:B------:R-:W-:-:S05]  /*32d60*/  @P0 IMAD.MOV.U32 R5, RZ, RZ, R25 ;  /* 0x000000ffff050224 */ /* 0x000fca00078e0019 */
[----:B------:R0:W3:Y:S02]  /*32d70*/  @P0 LDG.E.U8 R17, desc[UR34][R4.64] ;  /* 0x0000002204110981 */ /* 0x0000e4000c1e1100 */
[----:B0-----:R-:W-:Y:S02]  /*32d80*/  @P0 IMAD.MOV.U32 R4, RZ, RZ, R0 ;  /* 0x000000ffff040224 */ /* 0x001fe400078e0000 */
[----:B------:R-:W-:-:S05]  /*32d90*/  @P0 IMAD.MOV.U32 R5, RZ, RZ, R23 ;  /* 0x000000ffff050224 */ /* 0x000fca00078e0017 */
[----:B------:R0:W3:Y:S01]  /*32da0*/  @P0 LDG.E.U8 R16, desc[UR34][R4.64] ;  /* 0x0000002204100981 */ /* 0x0000e2000c1e1100 */
[----:B------:R-:W-:-:S03]  /*32db0*/  PRMT R15, RZ, 0x7610, R15 ;  /* 0x00007610ff0f7816 */ /* 0x000fc6000000000f */
[----:B--2---:R1:W-:Y:S04]  /*32dc0*/  STL [R1+0x4c14], R19 ;  /* 0x004c141301007387 */ /* 0x0043e80000100800 */
[----:B------:R-:W2:Y:S04]  /*32dd0*/  LDL R20, [R1+0x23b8] ;  /* 0x0023b80001147983 */ /* 0x000ea80000100800 */
[----:B-1----:R-:W2:Y:S04]  /*32de0*/  LDL R19, [R1+0x23bc] ;  /* 0x0023bc0001137983 */ /* 0x002ea80000100800 */
[----:B----4-:R1:W-:Y:S01]  /*32df0*/  STL [R1+0x4c18], R18 ;  /* 0x004c181201007387 */ /* 0x0103e20000100800 */
[----:B0-----:R-:W-:-:S02]  /*32e00*/  @P0 IMAD.MOV.U32 R5, RZ, RZ, R22 ;  /* 0x000000ffff050224 */ /* 0x001fc400078e0016 */
[----:B---3--:R-:W-:-:S05]  /*32e10*/  @P0 IMAD.MOV.U32 R4, RZ, RZ, R21 ;  /* 0x000000ffff040224 */ /* 0x008fca00078e0015 */
[----:B------:R2:W3:Y:S04]  /*32e20*/  @P0 LDG.E.U8 R15, desc[UR34][R4.64] ;  /* 0x00000022040f0981 */ /* 0x0004e8000c1e1100 */
[----:B------:R0:W-:Y:S04]  /*32e30*/  STL [R1+0x4c1c], R17 ;  /* 0x004c1c1101007387 */ /* 0x0001e80000100800 */
[----:B-1----:R-:W4:Y:S04]  /*32e40*/  LDL R18, [R1+0x23b0] ;  /* 0x0023b00001127983 */ /* 0x002f280000100800 */
[----:B------:R-:W4:Y:S04]  /*32e50*/  LDL R0, [R1+0x23b4] ;  /* 0x0023b40001007983 */ /* 0x000f280000100800 */
[----:B------:R1:W-:Y:S04]  /*32e60*/  STL [R1+0x4c20], R16 ;  /* 0x004c201001007387 */ /* 0x0003e80000100800 */
[----:B0-----:R-:W4:Y:S04]  /*32e70*/  LDL R17, [R1+0x23a8] ;  /* 0x0023a80001117983 */ /* 0x001f280000100800 */
[----:B-1----:R-:W4:Y:S01]  /*32e80*/  LDL R16, [R1+0x23ac] ;  /* 0x0023ac0001107983 */ /* 0x002f220000100800 */
[----:B------:R-:W-:Y:S01]  /*32e90*/  PRMT R14, RZ, 0x7610, R14 ;  /* 0x00007610ff0e7816 */ /* 0x000fe2000000000e */
[----:B--2---:R-:W-:-:S02]  /*32ea0*/  @P0 IMAD.MOV.U32 R4, RZ, RZ, R19 ;  /* 0x000000ffff040224 */ /* 0x004fc400078e0013 */
[----:B------:R-:W-:-:S05]  /*32eb0*/  @P0 IMAD.MOV.U32 R5, RZ, RZ, R20 ;  /* 0x000000ffff050224 */ /* 0x000fca00078e0014 */
[----:B------:R4:W2:Y:S01]  /*32ec0*/  @P0 LDG.E.U8 R14, desc[UR34][R4.64] ;  /* 0x00000022040e0981 */ /* 0x0008a2000c1e1100 */
[----:B------:R-:W-:Y:S02]  /*32ed0*/  ISETP.GT.AND P1, PT, R2, 0x3f, PT ;  /* 0x0000003f0200780c */ /* 0x000fe40003f24270 */
[----:B------:R-:W-:Y:S02]  /*32ee0*/  PRMT R13, RZ, 0x7610, R13 ;  /* 0x00007610ff0d7816 */ /* 0x000fe4000000000d */
[----:B------:R-:W-:Y:S01]  /*32ef0*/  PRMT R12, RZ, 0x7610, R12 ;  /* 0x00007610ff0c7816 */ /* 0x000fe2000000000c */
[----:B---3--:R0:W-:Y:S04]  /*32f00*/  STL [R1+0x4c24], R15 ;  /* 0x004c240f01007387 */ /* 0x0081e80000100800 */
[----:B------:R-:W3:Y:S04]  /*32f10*/  LDL R21, [R1+0x23a0] ;  /* 0x0023a00001157983 */ /* 0x000ee80000100800 */
[----:B0-----:R-:W3:Y:S01]  /*32f20*/  LDL R15, [R1+0x23a4] ;  /* 0x0023a400010f7983 */ /* 0x001ee20000100800 */
[----:B----4-:R-:W-:-:S02]  /*32f30*/  @P0 IMAD.MOV.U32 R4, RZ, RZ, R0 ;  /* 0x000000ffff040224 */ /* 0x010fc400078e0000 */
[----:B------:R-:W-:-:S05]  /*32f40*/  @P0 IMAD.MOV.U32 R5, RZ, RZ, R18 ;  /* 0x000000ffff050224 */ /* 0x000fca00078e0012 */
[----:B------:R0:W4:Y:S02]  /*32f50*/  @P0 LDG.E.U8 R13, desc[UR34][R4.64] ;  /* 0x00000022040d0981 */ /* 0x000124000c1e1100 */
[----:B0-----:R-:W-:Y:S02]  /*32f60*/  @P1 IMAD.MOV.U32 R5, RZ, RZ, R17 ;  /* 0x000000ffff051224 */ /* 0x001fe400078e0011 */
[----:B------:R-:W-:-:S05]  /*32f70*/  @P1 IMAD.MOV.U32 R4, RZ, RZ, R16 ;  /* 0x000000ffff041224 */ /* 0x000fca00078e0010 */
[----:B------:R3:W4:Y:S01]  /*32f80*/  @P1 LDG.E.U8 R12, desc[UR34][R4.64] ;  /* 0x00000022040c1981 */ /* 0x000722000c1e1100 */
[----:B------:R-:W-:-:S03]  /*32f90*/  PRMT R11, RZ, 0x7610, R11 ;  /* 0x00007610ff0b7816 */ /* 0x000fc6000000000b */
[----:B--2---:R0:W-:Y:S04]  /*32fa0*/  STL [R1+0x4c0c], R14 ;  /* 0x004c0c0e01007387 */ /* 0x0041e80000100800 */
[----:B------:R-:W2:Y:S04]  /*32fb0*/  LDL R0, [R1+0x239c] ;  /* 0x00239c0001007983 */ /* 0x000ea80000100800 */
[----:B------:R-:W2:Y:S01]  /*32fc0*/  LDL R20, [R1+0x2398] ;  /* 0x0023980001147983 */ /* 0x000ea20000100800 */
[----:B---3--:R-:W-:Y:S02]  /*32fd0*/  @P1 IMAD.MOV.U32 R5, RZ, RZ, R21 ;  /* 0x000000ffff051224 */ /* 0x008fe400078e0015 */
[----:B------:R-:W-:-:S05]  /*32fe0*/  @P1 IMAD.MOV.U32 R4, RZ, RZ, R15 ;  /* 0x000000ffff041224 */ /* 0x000fca00078e000f */
[----:B------:R2:W3:Y:S04]  /*32ff0*/  @P1 LDG.E.U8 R11, desc[UR34][R4.64] ;  /* 0x00000022040b1981 */ /* 0x0004e8000c1e1100 */
[----:B----4-:R1:W-:Y:S04]  /*33000*/  STL [R1+0x4c28], R13 ;  /* 0x004c280d01007387 */ /* 0x0103e80000100800 */
[----:B------:R-:W4:Y:S04]  /*33010*/  LDL R19, [R1+0x2390] ;  /* 0x0023900001137983 */ /* 0x000f280000100800 */
[----:B------:R-:W4:Y:S04]  /*33020*/  LDL R18, [R1+0x2394] ;  /* 0x0023940001127983 */ /* 0x000f280000100800 */
[----:B------:R-:W4:Y:S04]  /*33030*/  LDL R17, [R1+0x2388] ;  /* 0x0023880001117983 */ /* 0x000f280000100800 */
[----:B------:R-:W4:Y:S04]  /*33040*/  LDL R16, [R1+0x238c] ;  /* 0x00238c0001107983 */ /* 0x000f280000100800 */
[----:B------:R1:W-:Y:S04]  /*33050*/  STL [R1+0x4b98], R12 ;  /* 0x004b980c01007387 */ /* 0x0003e80000100800 */
[----:B------:R-:W4:Y:S04]  /*33060*/  LDL R15, [R1+0x2380] ;  /* 0x00238000010f7983 */ /* 0x000f280000100800 */
[----:B0-----:R-:W4:Y:S04]  /*33070*/  LDL R14, [R1+0x2384] ;  /* 0x00238400010e7983 */ /* 0x001f280000100800 */
[----:B-1----:R-:W4:Y:S04]  /*33080*/  LDL R13, [R1+0x2378] ;  /* 0x00237800010d7983 */ /* 0x002f280000100800 */
[----:B------:R-:W4:Y:S01]  /*33090*/  LDL R12, [R1+0x237c] ;  /* 0x00237c00010c7983 */ /* 0x000f220000100800 */
[----:B--2---:R-:W-:Y:S01]  /*330a0*/  @P1 IMAD.MOV.U32 R4, RZ, RZ, R0 ;  /* 0x000000ffff041224 */ /* 0x004fe200078e0000 */
[----:B------:R-:W-:Y:S01]  /*330b0*/  PRMT R10, RZ, 0x7610, R10 ;  /* 0x00007610ff0a7816 */ /* 0x000fe2000000000a */
[----:B------:R-:W-:Y:S01]  /*330c0*/  @P1 IMAD.MOV.U32 R5, RZ, RZ, R20 ;  /* 0x000000ffff051224 */ /* 0x000fe200078e0014 */
[----:B------:R-:W-:-:S04]  /*330d0*/  PRMT R9, RZ, 0x7610, R9 ;  /* 0x00007610ff097816 */ /* 0x000fc80000000009 */
[----:B------:R4:W2:Y:S01]  /*330e0*/  @P1 LDG.E.U8 R10, desc[UR34][R4.64] ;  /* 0x00000022040a1981 */ /* 0x0008a2000c1e1100 */
[----:B------:R-:W-:Y:S02]  /*330f0*/  PRMT R8, RZ, 0x7610, R8 ;  /* 0x00007610ff087816 */ /* 0x000fe40000000008 */
        /* <DEDUP_REMOVED lines=10> */
[----:B------:R0:W4:Y:S02]  /*331a0*/  @P1 LDG.E.U8 R8, desc[UR34][R4.64] ;  /* 0x0000002204081981 */ /* 0x000124000c1e1100 */
[----:B0-----:R-:W-:Y:S02]  /*331b0*/  @P1 IMAD.MOV.U32 R4, RZ, RZ, R14 ;  /* 0x000000ffff041224 */ /* 0x001fe400078e000e */
[----:B------:R-:W-:-:S05]  /*331c0*/  @P1 IMAD.MOV.U32 R5, RZ, RZ, R15 ;  /* 0x000000ffff051224 */ /* 0x000fca00078e000f */
[----:B------:R0:W4:Y:S02]  /*331d0*/  @P1 LDG.E.U8 R7, desc[UR34][R4.64] ;  /* 0x0000002204071981 */ /* 0x000124000c1e1100 */
[----:B0-----:R-:W-:Y:S02]  /*331e0*/  @P1 IMAD.MOV.U32 R4, RZ, RZ, R12 ;  /* 0x000000ffff041224 */ /* 0x001fe400078e000c */
[----:B------:R-:W-:-:S05]  /*331f0*/  @P1 IMAD.MOV.U32 R5, RZ, RZ, R13 ;  /* 0x000000ffff051224 */ /* 0x000fca00078e000d */
[----:B------:R3:W4:Y:S01]  /*33200*/  @P1 LDG.E.U8 R6, desc[UR34][R4.64] ;  /* 0x0000002204061981 */ /* 0x000722000c1e1100 */
[----:B------:R-:W-:-:S03]  /*33210*/  PRMT R3, RZ, 0x7610, R3 ;  /* 0x00007610ff037816 */ /* 0x000fc60000000003 */
[----:B--2---:R-:W-:Y:S01]  /*33220*/  STL [R1+0x4ba0], R10 ;  /* 0x004ba00a01007387 */ /* 0x004fe20000100800 */
[----:B---3--:R-:W-:Y:S02]  /*33230*/  @P1 IMAD.MOV.U32 R4, RZ, RZ, R0 ;  /* 0x000000ffff041224 */ /* 0x008fe400078e0000 */
[----:B------:R-:W-:-:S05]  /*33240*/  @P1 IMAD.MOV.U32 R5, RZ, RZ, R11 ;  /* 0x000000ffff051224 */ /* 0x000fca00078e000b */
[----:B------:R-:W2:Y:S04]  /*33250*/  @P1 LDG.E.U8 R3, desc[UR34][R4.64] ;  /* 0x0000002204031981 */ /* 0x000ea8000c1e1100 */
[----:B----4-:R-:W-:Y:S01]  /*33260*/  STL [R1+0x4ba4], R9 ;  /* 0x004ba40901007387 */ /* 0x010fe20000100800 */
[----:B------:R-:W0:Y:S01]  /*33270*/  S2R R24, SR_TID.X ;  /* 0x0000000000187919 */ /* 0x000e220000002100 */
[----:B------:R-:W-:Y:S06]  /*33280*/  BAR.SYNC.DEFER_BLOCKING 0x0 ;  /* 0x0000000000007b1d */ /* 0x000fec0000010000 */
[----:B------:R-:W-:Y:S04]  /*33290*/  STL [R1+0x4ba8], R8 ;  /* 0x004ba80801007387 */ /* 0x000fe80000100800 */
[----:B------:R-:W-:Y:S04]  /*332a0*/  STL [R1+0x4bac], R7 ;  /* 0x004bac0701007387 */ /* 0x000fe80000100800 */
[----:B------:R-:W-:Y:S04]  /*332b0*/  STL [R1+0x4bb0], R6 ;  /* 0x004bb00601007387 */ /* 0x000fe80000100800 */
[----:B------:R-:W3:Y:S04]  /*332c0*/  LDL.LU R21, [R1+0x898] ;  /* 0x0008980001157983 */ /* 0x000ee80000300800 */
[----:B------:R-:W4:Y:S04]  /*332d0*/  LDL.LU R27, [R1+0x894] ;  /* 0x00089400011b7983 */ /* 0x000f280000300800 */
[----:B------:R-:W3:Y:S04]  /*332e0*/  LDL.LU R26, [R1+0x890] ;  /* 0x00089000011a7983 */ /* 0x000ee80000300800 */
[----:B------:R-:W3:Y:S04]  /*332f0*/  LDL.LU R23, [R1+0x88c] ;  /* 0x00088c0001177983 */ /* 0x000ee80000300800 */
[----:B------:R-:W3:Y:S04]  /*33300*/  LDL.LU R22, [R1+0x888] ;  /* 0x0008880001167983 */ /* 0x000ee80000300800 */
[----:B------:R-:W3:Y:S04]  /*33310*/  LDL.LU R28, [R1+0x884] ;  /* 0x00088400011c7983 */ /* 0x000ee80000300800 */
[----:B------:R-:W3:Y:S04]  /*33320*/  LDL.LU R29, [R1+0x880] ;  /* 0x00088000011d7983 */ /* 0x000ee80000300800 */
[----:B------:R-:W3:Y:S01]  /*33330*/  LDL.LU R25, [R1+0x87c] ;  /* 0x00087c0001197983 */ /* 0x000ee20000300800 */
[----:B0-----:R-:W-:-:S03]  /*33340*/  LOP3.LUT R0, R24, 0x3f, RZ, 0xc0, !PT ;  /* 0x0000003f18007812 */ /* 0x001fc600078ec0ff */
[----:B--2---:R-:W-:Y:S04]  /*33350*/  STL [R1+0x4bb4], R3 ;  /* 0x004bb40301007387 */ /* 0x004fe80000100800 */
        /* <DEDUP_REMOVED lines=54> */
[----:B---3--:R-:W-:Y:S04]  /*336c0*/  STS.U8 [R0+UR4], R21 ;  /* 0x0000001500007988 */ /* 0x008fe80008000004 */
[----:B----4-:R1:W-:Y:S04]  /*336d0*/  STS.U8 [R0+UR4+0x40], R27 ;  /* 0x0000401b00007988 */ /* 0x0103e80008000004 */
[----:B0-----:R-:W2:Y:S04]  /*336e0*/  LDL.LU R4, [R1+0x798] ;  /* 0x0007980001047983 */ /* 0x001ea80000300800 */
[----:B------:R-:W3:Y:S04]  /*336f0*/  LDL.LU R3, [R1+0x794] ;  /* 0x0007940001037983 */ /* 0x000ee80000300800 */
[----:B-1----:R-:W4:Y:S04]  /*33700*/  LDL.LU R27, [R1+0x790] ;  /* 0x00079000011b7983 */ /* 0x002f280000300800 */
[----:B------:R0:W-:Y:S04]  /*33710*/  STS.U8 [R0+UR4+0x80], R26 ;  /* 0x0000801a00007988 */ /* 0x0001e80008000004 */
[----:B------:R1:W-:Y:S04]  /*33720*/  STS.U8 [R0+UR4+0xc0], R23 ;  /* 0x0000c01700007988 */ /* 0x0003e80008000004 */
[----:B0-----:R-:W4:Y:S04]  /*33730*/  LDL.LU R26, [R1+0x78c] ;  /* 0x00078c00011a7983 */ /* 0x001f280000300800 */
[----:B-1----:R-:W4:Y:S04]  /*33740*/  LDL.LU R23, [R1+0x788] ;  /* 0x0007880001177983 */ /* 0x002f280000300800 */
[----:B------:R-:W4:Y:S04]  /*33750*/  LDL.LU R6, [R1+0x784] ;  /* 0x0007840001067983 */ /* 0x000f280000300800 */
[----:B------:R-:W4:Y:S04]  /*33760*/  LDL.LU R7, [R1+0x780] ;  /* 0x0007800001077983 */ /* 0x000f280000300800 */
[----:B------:R-:W4:Y:S04]  /*33770*/  LDL.LU R8, [R1+0x77c] ;  /* 0x00077c0001087983 */ /* 0x000f280000300800 */
[----:B------:R-:W4:Y:S04]  /*33780*/  LDL.LU R9, [R1+0x698] ;  /* 0x0006980001097983 */ /* 0x000f280000300800 */
[----:B------:R-:W4:Y:S04]  /*33790*/  LDL.LU R10, [R1+0x694] ;  /* 0x00069400010a7983 */ /* 0x000f280000300800 */
[----:B------:R-:W4:Y:S04]  /*337a0*/  LDL.LU R11, [R1+0x690] ;  /* 0x00069000010b7983 */ /* 0x000f280000300800 */
[----:B------:R0:W-:Y:S04]  /*337b0*/  STS.U8 [R0+UR4+0x100], R22 ;  /* 0x0001001600007988 */ /* 0x0001e80008000004 */
[----:B------:R-:W4:Y:S04]  /*337c0*/  LDL.LU R12, [R1+0x68c] ;  /* 0x00068c00010c7983 */ /* 0x000f280000300800 */
[----:B------:R1:W-:Y:S04]  /*337d0*/  STS.U8 [R0+UR4+0x140], R28 ;  /* 0x0001401c00007988 */ /* 0x0003e80008000004 */
[----:B0-----:R-:W4:Y:S04]  /*337e0*/  LDL.LU R22, [R1+0x688] ;  /* 0x0006880001167983 */ /* 0x001f280000300800 */
[----:B------:R-:W4:Y:S04]  /*337f0*/  LDL.LU R13, [R1+0x684] ;  /* 0x00068400010d7983 */ /* 0x000f280000300800 */
[----:B------:R-:W4:Y:S04]  /*33800*/  LDL.LU R14, [R1+0x680] ;  /* 0x00068000010e7983 */ /* 0x000f280000300800 */
[----:B------:R-:W4:Y:S04]  /*33810*/  LDL.LU R15, [R1+0x67c] ;  /* 0x00067c00010f7983 */ /* 0x000f280000300800 */
[----:B------:R-:W4:Y:S04]  /*33820*/  LDL.LU R16, [R1+0x598] ;  /* 0x0005980001107983 */ /* 0x000f280000300800 */
[----:B-1----:R-:W4:Y:S04]  /*33830*/  LDL.LU R28, [R1+0x594] ;  /* 0x00059400011c7983 */ /* 0x002f280000300800 */
        /* <DEDUP_REMOVED lines=9> */
[----:B--2---:R-:W-:Y:S04]  /*338d0*/  STS.U8 [R0+UR4+0x1040], R4 ;  /* 0x0010400400007988 */ /* 0x004fe80008000004 */
[----:B---3--:R-:W-:Y:S04]  /*338e0*/  STS.U8 [R0+UR4+0x1000], R3 ;  /* 0x0010000300007988 */ /* 0x008fe80008000004 */
[----:B----4-:R0:W-:Y:S04]  /*338f0*/  STS.U8 [R0+UR4+0x10c0], R27 ;  /* 0x0010c01b00007988 */ /* 0x0101e80008000004 */
[----:B0-----:R-:W2:Y:S04]  /*33900*/  LDL.LU R27, [R1+0x494] ;  /* 0x00049400011b7983 */ /* 0x001ea80000300800 */
[----:B------:R0:W-:Y:S04]  /*33910*/  STS.U8 [R0+UR4+0x1080], R26 ;  /* 0x0010801a00007988 */ /* 0x0001e80008000004 */
[----:B------:R1:W-:Y:S04]  /*33920*/  STS.U8 [R0+UR4+0x1140], R23 ;  /* 0x0011401700007988 */ /* 0x0003e80008000004 */
[----:B0-----:R-:W3:Y:S04]  /*33930*/  LDL.LU R26, [R1+0x490] ;  /* 0x00049000011a7983 */ /* 0x001ee80000300800 */
[----:B-1----:R-:W4:Y:S04]  /*33940*/  LDL.LU R23, [R1+0x48c] ;  /* 0x00048c0001177983 */ /* 0x002f280000300800 */
[----:B------:R-:W-:Y:S04]  /*33950*/  STS.U8 [R0+UR4+0x1100], R6 ;  /* 0x0011000600007988 */ /* 0x000fe80008000004 */
[----:B------:R-:W-:Y:S04]  /*33960*/  STS.U8 [R0+UR4+0x11c0], R7 ;  /* 0x0011c00700007988 */ /* 0x000fe80008000004 */
[----:B------:R-:W-:Y:S04]  /*33970*/  STS.U8 [R0+UR4+0x1180], R8 ;  /* 0x0011800800007988 */ /* 0x000fe80008000004 */
[----:B------:R-:W-:Y:S04]  /*33980*/  STS.U8 [R0+UR4+0x2000], R9 ;  /* 0x0020000900007988 */ /* 0x000fe80008000004 */
[----:B------:R-:W-:Y:S04]  /*33990*/  STS.U8 [R0+UR4+0x2040], R10 ;  /* 0x0020400a00007988 */ /* 0x000fe80008000004 */
[----:B------:R-:W-:Y:S04]  /*339a0*/  STS.U8 [R0+UR4+0x2080], R11 ;  /* 0x0020800b00007988 */ /* 0x000fe80008000004 */
[----:B------:R-:W-:Y:S04]  /*339b0*/  STS.U8 [R0+UR4+0x20c0], R12 ;  /* 0x0020c00c00007988 */ /* 0x000fe80008000004 */
[----:B------:R0:W-:Y:S04]  /*339c0*/  STS.U8 [R0+UR4+0x2100], R22 ;  /* 0x0021001600007988 */ /* 0x0001e80008000004 */
[----:B------:R-:W-:Y:S04]  /*339d0*/  STS.U8 [R0+UR4+0x2140], R13 ;  /* 0x0021400d00007988 */ /* 0x000fe80008000004 */
[----:B------:R-:W-:Y:S04]  /*339e0*/  STS.U8 [R0+UR4+0x2180], R14 ;  /* 0x0021800e00007988 */ /* 0x000fe80008000004 */
[----:B------:R-:W-:Y:S04]  /*339f0*/  STS.U8 [R0+UR4+0x21c0], R15 ;  /* 0x0021c00f00007988 */ /* 0x000fe80008000004 */
[----:B------:R-:W-:Y:S04]  /*33a00*/  STS.U8 [R0+UR4+0x3040], R16 ;  /* 0x0030401000007988 */ /* 0x000fe80008000004 */
[----:B------:R1:W-:Y:S04]  /*33a10*/  STS.U8 [R0+UR4+0x3000], R28 ;  /* 0x0030001c00007988 */ /* 0x0003e80008000004 */
[----:B------:R-:W-:Y:S04]  /*33a20*/  STS.U8 [R0+UR4+0x30c0], R17 ;  /* 0x0030c01100007988 */ /* 0x000fe80008000004 */
[----:B0-----:R-:W4:Y:S04]  /*33a30*/  LDL.LU R22, [R1+0x488] ;  /* 0x0004880001167983 */ /* 0x001f280000300800 */
[----:B-1----:R-:W4:Y:S04]  /*33a40*/  LDL.LU R28, [R1+0x484] ;  /* 0x00048400011c7983 */ /* 0x002f280000300800 */
[----:B------:R0:W-:Y:S04]  /*33a50*/  STS.U8 [R0+UR4+0x3080], R29 ;  /* 0x0030801d00007988 */ /* 0x0001e80008000004 */
[----:B------:R-:W-:Y:S04]  /*33a60*/  STS.U8 [R0+UR4+0x3140], R18 ;  /* 0x0031401200007988 */ /* 0x000fe80008000004 */
[----:B------:R-:W-:Y:S04]  /*33a70*/  STS.U8 [R0+UR4+0x3100], R19 ;  /* 0x0031001300007988 */ /* 0x000fe80008000004 */
[----:B------:R-:W-:Y:S04]  /*33a80*/  STS.U8 [R0+UR4+0x31c0], R20 ;  /* 0x0031c01400007988 */ /* 0x000fe80008000004 */
[----:B------:R-:W-:Y:S04]  /*33a90*/  STS.U8 [R0+UR4+0x3180], R21 ;  /* 0x0031801500007988 */ /* 0x000fe80008000004 */
[----:B0-----:R-:W4:Y:S04]  /*33aa0*/  LDL.LU R29, [R1+0x480] ;  /* 0x00048000011d7983 */ /* 0x001f280000300800 */
[----:B------:R-:W4:Y:S04]  /*33ab0*/  LDL.LU R4, [R1+0x47c] ;  /* 0x00047c0001047983 */ /* 0x000f280000300800 */
[----:B------:R0:W-:Y:S04]  /*33ac0*/  STS.U8 [R0+UR4+0x4000], R25 ;  /* 0x0040001900007988 */ /* 0x0001e80008000004 */
[----:B------:R-:W4:Y:S04]  /*33ad0*/  LDL.LU R3, [R1+0x398] ;  /* 0x0003980001037983 */ /* 0x000f280000300800 */
[----:B0-----:R-:W4:Y:S04]  /*33ae0*/  LDL.LU R25, [R1+0x394] ;  /* 0x0003940001197983 */ /* 0x001f280000300800 */
[----:B--2---:R0:W-:Y:S04]  /*33af0*/  STS.U8 [R0+UR4+0x4040], R27 ;  /* 0x0040401b00007988 */ /* 0x0041e80008000004 */
[----:B0-----:R-:W2:Y:S04]  /*33b00*/  LDL.LU R27, [R1+0x390] ;  /* 0x00039000011b7983 */ /* 0x001ea80000300800 */
[----:B---3--:R0:W-:Y:S04]  /*33b10*/  STS.U8 [R0+UR4+0x4080], R26 ;  /* 0x0040801a00007988 */ /* 0x0081e80008000004 */
[----:B----4-:R1:W-:Y:S04]  /*33b20*/  STS.U8 [R0+UR4+0x40c0], R23 ;  /* 0x0040c01700007988 */ /* 0x0103e80008000004 */
[----:B0-----:R-:W3:Y:S04]  /*33b30*/  LDL.LU R26, [R1+0x38c] ;  /* 0x00038c00011a7983 */ /* 0x001ee80000300800 */
[----:B------:R-:W4:Y:S04]  /*33b40*/  LDL.LU R6, [R1+0x388] ;  /* 0x0003880001067983 */ /* 0x000f280000300800 */
[----:B------:R-:W4:Y:S04]  /*33b50*/  LDL.LU R7, [R1+0x384] ;  /* 0x0003840001077983 */ /* 0x000f280000300800 */
[----:B------:R-:W4:Y:S04]  /*33b60*/  LDL.LU R8, [R1+0x380] ;  /* 0x0003800001087983 */ /* 0x000f280000300800 */
[----:B------:R-:W4:Y:S04]  /*33b70*/  LDL.LU R9, [R1+0x37c] ;  /* 0x00037c0001097983 */ /* 0x000f280000300800 */
[----:B------:R-:W4:Y:S04]  /*33b80*/  LDL.LU R10, [R1+0x278] ;  /* 0x00027800010a7983 */ /* 0x000f280000300800 */
[----:B------:R-:W4:Y:S04]  /*33b90*/  LDL.LU R11, [R1+0x274] ;  /* 0x00027400010b7983 */ /* 0x000f280000300800 */
[----:B------:R-:W4:Y:S04]  /*33ba0*/  LDL.LU R12, [R1+0x270] ;  /* 0x00027000010c7983 */ /* 0x000f280000300800 */
[----:B-1----:R-:W4:Y:S04]  /*33bb0*/  LDL.LU R23, [R1+0x26c] ;  /* 0x00026c0001177983 */ /* 0x002f280000300800 */
[----:B------:R-:W4:Y:S04]  /*33bc0*/  LDL.LU R13, [R1+0x268] ;  /* 0x00026800010d7983 */ /* 0x000f280000300800 */
[----:B------:R-:W4:Y:S04]  /*33bd0*/  LDL.LU R14, [R1+0x264] ;  /* 0x00026400010e7983 */ /* 0x000f280000300800 */
[----:B------:R-:W4:Y:S04]  /*33be0*/  LDL.LU R15, [R1+0x260] ;  /* 0x00026000010f7983 */ /* 0x000f280000300800 */
[----:B------:R-:W4:Y:S04]  /*33bf0*/  LDL.LU R16, [R1+0x25c] ;  /* 0x00025c0001107983 */ /* 0x000f280000300800 */
[----:B------:R-:W4:Y:S04]  /*33c00*/  LDL.LU R21, [R1+0xf8] ;  /* 0x0000f80001157983 */ /* 0x000f280000300800 */
[----:B------:R-:W-:Y:S04]  /*33c10*/  STS.U8 [R0+UR4+0x4100], R22 ;  /* 0x0041001600007988 */ /* 0x000fe80008000004 */
[----:B------:R0:W-:Y:S04]  /*33c20*/  STS.U8 [R0+UR4+0x4140], R28 ;  /* 0x0041401c00007988 */ /* 0x0001e80008000004 */
[----:B------:R-:W4:Y:S04]  /*33c30*/  LDL.LU R17, [R1+0xf4] ;  /* 0x0000f40001117983 */ /* 0x000f280000300800 */
[----:B0-----:R-:W4:Y:S04]  /*33c40*/  LDL.LU R28, [R1+0xf0] ;  /* 0x0000f000011c7983 */ /* 0x001f280000300800 */
[----:B------:R-:W4:Y:S04]  /*33c50*/  LDL.LU R18, [R1+0xdc] ;  /* 0x0000dc0001127983 */ /* 0x000f280000300800 */
[----:B------:R-:W4:Y:S04]  /*33c60*/  LDL.LU R19, [R1+0xd8] ;  /* 0x0000d80001137983 */ /* 0x000f280000300800 */
[----:B------:R-:W4:Y:S04]  /*33c70*/  LDL.LU R20, [R1+0xd4] ;  /* 0x0000d40001147983 */ /* 0x000f280000300800 */
[----:B------:R0:W-:Y:S04]  /*33c80*/  STS.U8 [R0+UR4+0x4180], R29 ;  /* 0x0041801d00007988 */ /* 0x0001e80008000004 */
[----:B------:R-:W4:Y:S04]  /*33c90*/  LDL.LU R22, [R1+0xd0] ;  /* 0x0000d00001167983 */ /* 0x000f280000300800 */
[----:B------:R-:W-:Y:S04]  /*33ca0*/  STS.U8 [R0+UR4+0x41c0], R4 ;  /* 0x0041c00400007988 */ /* 0x000fe80008000004 */
[----:B------:R-:W-:Y:S04]  /*33cb0*/  STS.U8 [R0+UR4+0x5040], R3 ;  /* 0x0050400300007988 */ /* 0x000fe80008000004 */
[----:B0-----:R-:W4:Y:S04]  /*33cc0*/  LDL.LU R29, [R1+0xcc] ;  /* 0x0000cc00011d7983 */ /* 0x001f280000300800 */
[----:B------:R0:W-:Y:S04]  /*33cd0*/  STS.U8 [R0+UR4+0x5000], R25 ;  /* 0x0050001900007988 */ /* 0x0001e80008000004 */
[----:B0-----:R-:W4:Y:S04]  /*33ce0*/  LDL.LU R25, [R1+0x878] ;  /* 0x0008780001197983 */ /* 0x001f280000300800 */
[----:B--2---:R0:W-:Y:S04]  /*33cf0*/  STS.U8 [R0+UR4+0x50c0], R27 ;  /* 0x0050c01b00007988 */ /* 0x0041e80008000004 */
[----:B0-----:R-:W2:Y:S04]  /*33d00*/  LDL.LU R27, [R1+0x874] ;  /* 0x00087400011b7983 */ /* 0x001ea80000300800 */
[----:B---3--:R0:W-:Y:S04]  /*33d10*/  STS.U8 [R0+UR4+0x5080], R26 ;  /* 0x0050801a00007988 */ /* 0x0081e80008000004 */
[----:B----4-:R-:W-:Y:S04]  /*33d20*/  STS.U8 [R0+UR4+0x5140], R6 ;  /* 0x0051400600007988 */ /* 0x010fe80008000004 */
[----:B------:R-:W-:Y:S04]  /*33d30*/  STS.U8 [R0+UR4+0x5100], R7 ;  /* 0x0051000700007988 */ /* 0x000fe80008000004 */
        /* <DEDUP_REMOVED lines=11> */
[----:B0-----:R-:W3:Y:S01]  /*33df0*/  LDL.LU R26, [R1+0x870] ;  /* 0x00087000011a7983 */ /* 0x001ee20000300800 */
[----:B-1----:R-:W0:Y:S03]  /*33e00*/  S2R R21, SR_TID.X ;  /* 0x0000000000157919 */ /* 0x002e260000002100 */
[----:B------:R-:W-:Y:S04]  /*33e10*/  STS.U8 [R0+UR4+0x7000], R17 ;  /* 0x0070001100007988 */ /* 0x000fe80008000004 */
[----:B------:R1:W-:Y:S04]  /*33e20*/  STS.U8 [R0+UR4+0x70c0], R28 ;  /* 0x0070c01c00007988 */ /* 0x0003e80008000004 */
[----:B------:R-:W-:Y:S04]  /*33e30*/  STS.U8 [R0+UR4+0x7080], R18 ;  /* 0x0070801200007988 */ /* 0x000fe80008000004 */
[----:B------:R-:W-:Y:S01]  /*33e40*/  STS.U8 [R0+UR4+0x7140], R19 ;  /* 0x0071401300007988 */ /* 0x000fe20008000004 */
[----:B------:R-:W-:-:S03]  /*33e50*/  ISETP.GE.AND P0, PT, R0, R2, PT ;  /* 0x000000020000720c */ /* 0x000fc60003f06270 */
[----:B------:R-:W4:Y:S04]  /*33e60*/  LDL.LU R23, [R1+0x86c] ;  /* 0x00086c0001177983 */ /* 0x000f280000300800 */
[----:B------:R-:W-:Y:S04]  /*33e70*/  STS.U8 [R0+UR4+0x7100], R20 ;  /* 0x0071001400007988 */ /* 0x000fe80008000004 */
[----:B------:R-:W-:Y:S04]  /*33e80*/  STS.U8 [R0+UR4+0x71c0], R22 ;  /* 0x0071c01600007988 */ /* 0x000fe80008000004 */
[----:B-1----:R-:W4:Y:S04]  /*33e90*/  LDL.LU R28, [R1+0x868] ;  /* 0x00086800011c7983 */ /* 0x002f280000300800 */
[----:B------:R1:W-:Y:S01]  /*33ea0*/  STS.U8 [R0+UR4+0x7180], R29 ;  /* 0x0071801d00007988 */ /* 0x0003e20008000004 */
[----:B0-----:R-:W-:-:S04]  /*33eb0*/  LOP3.LUT R21, R21, 0x3f, RZ, 0xc0, !PT ;  /* 0x0000003f15157812 */ /* 0x001fc800078ec0ff */
[----:B------:R-:W-:Y:S02]  /*33ec0*/  LOP3.LUT R2, R21, 0x8, RZ, 0x3c, !PT ;  /* 0x0000000815027812 */ /* 0x000fe400078e3cff */
[----:B------:R-:W4:Y:S04]  /*33ed0*/  LDL.LU R21, [R1+0x864] ;  /* 0x0008640001157983 */ /* 0x000f280000300800 */
[----:B-1----:R-:W4:Y:S04]  /*33ee0*/  LDL.LU R29, [R1+0x860] ;  /* 0x00086000011d7983 */ /* 0x002f280000300800 */
[----:B------:R-:W-:Y:S04]  /*33ef0*/  STL [R1+0x4c5c], R0 ;  /* 0x004c5c0001007387 */ /* 0x000fe80000100800 */
[----:B------:R0:W-:Y:S04]  /*33f00*/  STS.U8 [R2+UR4+0x200], R25 ;  /* 0x0002001902007988 */ /* 0x0001e80008000004 */
[----:B0-----:R-:W4:Y:S04]  /*33f10*/  LDL.LU R25, [R1+0x85c] ;  /* 0x00085c0001197983 */ /* 0x001f280000300800 */
[----:B--2---:R0:W-:Y:S04]  /*33f20*/  STS.U8 [R2+UR4+0x240], R27 ;  /* 0x0002401b02007988 */ /* 0x0041e80008000004 */
[----:B0-----:R-:W2:Y:S04]  /*33f30*/  LDL.LU R27, [R1+0x778] ;  /* 0x00077800011b7983 */ /* 0x001ea80000300800 */
[----:B------:R-:W2:Y:S04]  /*33f40*/  LDL.LU R4, [R1+0x774] ;  /* 0x0007740001047983 */ /* 0x000ea80000300800 */
[----:B------:R-:W2:Y:S04]  /*33f50*/  LDL.LU R3, [R1+0x770] ;  /* 0x0007700001037983 */ /* 0x000ea80000300800 */
[----:B------:R-:W2:Y:S04]  /*33f60*/  LDL.LU R6, [R1+0x76c] ;  /* 0x00076c0001067983 */ /* 0x000ea80000300800 */
[----:B------:R-:W2:Y:S04]  /*33f70*/  LDL.LU R7, [R1+0x768] ;  /* 0x0007680001077983 */ /* 0x000ea80000300800 */
[----:B------:R-:W2:Y:S04]  /*33f80*/  LDL.LU R8, [R1+0x764] ;  /* 0x0007640001087983 */ /* 0x000ea80000300800 */
[----:B------:R-:W2:Y:S04]  /*33f90*/  LDL.LU R9, [R1+0x760] ;  /* 0x0007600001097983 */ /* 0x000ea80000300800 */
[----:B---3--:R0:W-:Y:S04]  /*33fa0*/  STS.U8 [R2+UR4+0x280], R26 ;  /* 0x0002801a02007988 */ /* 0x0081e80008000004 */
[----:B------:R-:W3:Y:S04]  /*33fb0*/  LDL.LU R10, [R1+0x75c] ;  /* 0x00075c00010a7983 */ /* 0x000ee80000300800 */
[----:B0-----:R-:W3:Y:S04]  /*33fc0*/  LDL.LU R26, [R1+0x678] ;  /* 0x00067800011a7983 */ /* 0x001ee80000300800 */
[----:B------:R-:W3:Y:S04]  /*33fd0*/  LDL.LU R11, [R1+0x674] ;  /* 0x00067400010b7983 */ /* 0x000ee80000300800 */
        /* <DEDUP_REMOVED lines=9> */
[----:B----4-:R0:W-:Y:S04]  /*34070*/  STS.U8 [R2+UR4+0x2c0], R23 ;  /* 0x0002c01702007988 */ /* 0x0101e80008000004 */
[----:B------:R-:W4:Y:S04]  /*34080*/  LDL.LU R20, [R1+0x56c] ;  /* 0x00056c0001147983 */ /* 0x000f280000300800 */
[----:B------:R1:W-:Y:S04]  /*34090*/  STS.U8 [R2+UR4+0x300], R28 ;  /* 0x0003001c02007988 */ /* 0x0003e80008000004 */
[----:B0-----:R-:W4:Y:S04]  /*340a0*/  LDL.LU R23, [R1+0x568] ;  /* 0x0005680001177983 */ /* 0x001f280000300800 */
[----:B-1----:R-:W4:Y:S04]  /*340b0*/  LDL.LU R28, [R1+0x564] ;  /* 0x00056400011c7983 */ /* 0x002f280000300800 */
[----:B------:R0:W-:Y:S04]  /*340c0*/  STS.U8 [R2+UR4+0x340], R21 ;  /* 0x0003401502007988 */ /* 0x0001e80008000004 */
[----:B------:R1:W-:Y:S04]  /*340d0*/  STS.U8 [R2+UR4+0x380], R29 ;  /* 0x0003801d02007988 */ /* 0x0003e80008000004 */
[----:B0-----:R-:W4:Y:S04]  /*340e0*/  LDL.LU R21, [R1+0x560] ;  /* 0x0005600001157983 */ /* 0x001f280000300800 */
[----:B-1----:R-:W4:Y:S04]  /*340f0*/  LDL.LU R29, [R1+0x55c] ;  /* 0x00055c00011d7983 */ /* 0x002f280000300800 */
[----:B------:R0:W-:Y:S04]  /*34100*/  STS.U8 [R2+UR4+0x3c0], R25 ;  /* 0x0003c01902007988 */ /* 0x0001e80008000004 */
[----:B0-----:R-:W4:Y:S04]  /*34110*/  LDL.LU R25, [R1+0x478] ;  /* 0x0004780001197983 */ /* 0x001f280000300800 */
[----:B--2---:R0:W-:Y:S04]  /*34120*/  STS.U8 [R2+UR4+0x1240], R27 ;  /* 0x0012401b02007988 */ /* 0x0041e80008000004 */
[----:B0-----:R-:W2:Y:S04]  /*34130*/  LDL.LU R27, [R1+0x474] ;  /* 0x00047400011b7983 */ /* 0x001ea80000300800 */
[----:B------:R-:W-:Y:S04]  /*34140*/  STS.U8 [R2+UR4+0x1200], R4 ;  /* 0x0012000402007988 */ /* 0x000fe80008000004 */
[----:B------:R-:W-:Y:S04]  /*34150*/  STS.U8 [R2+UR4+0x12c0], R3 ;  /* 0x0012c00302007988 */ /* 0x000fe80008000004 */
[----:B------:R-:W-:Y:S04]  /*34160*/  STS.U8 [R2+UR4+0x1280], R6 ;  /* 0x0012800602007988 */ /* 0x000fe80008000004 */
[----:B------:R-:W-:Y:S04]  /*34170*/  STS.U8 [R2+UR4+0x1340], R7 ;  /* 0x0013400702007988 */ /* 0x000fe80008000004 */
[----:B------:R-:W-:Y:S04]  /*34180*/  STS.U8 [R2+UR4+0x1300], R8 ;  /* 0x0013000802007988 */ /* 0x000fe80008000004 */
[----:B------:R-:W-:Y:S04]  /*34190*/  STS.U8 [R2+UR4+0x13c0], R9 ;  /* 0x0013c00902007988 */ /* 0x000fe80008000004 */
[----:B---3--:R-:W-:Y:S04]  /*341a0*/  STS.U8 [R2+UR4+0x1380], R10 ;  /* 0x0013800a02007988 */ /* 0x008fe80008000004 */
[----:B------:R0:W-:Y:S04]  /*341b0*/  STS.U8 [R2+UR4+0x2200], R26 ;  /* 0x0022001a02007988 */ /* 0x0001e80008000004 */
[----:B0-----:R-:W3:Y:S04]  /*341c0*/  LDL.LU R26, [R1+0x470] ;  /* 0x00047000011a7983 */ /* 0x001ee80000300800 */
        /* <DEDUP_REMOVED lines=10> */
[----:B----4-:R-:W-:Y:S04]  /*34270*/  STS.U8 [R2+UR4+0x3280], R20 ;  /* 0x0032801402007988 */ /* 0x010fe80008000004 */
[----:B------:R1:W-:Y:S04]  /*34280*/  STS.U8 [R2+UR4+0x3340], R23 ;  /* 0x0033401702007988 */ /* 0x0003e80008000004 */
[----:B------:R4:W-:Y:S04]  /*34290*/  STS.U8 [R2+UR4+0x3300], R28 ;  /* 0x0033001c02007988 */ /* 0x0009e80008000004 */
[----:B0-----:R-:W3:Y:S04]  /*342a0*/  LDL.LU R22, [R1+0x46c] ;  /* 0x00046c0001167983 */ /* 0x001ee80000300800 */
[----:B-1----:R-:W3:Y:S04]  /*342b0*/  LDL.LU R23, [R1+0x468] ;  /* 0x0004680001177983 */ /* 0x002ee80000300800 */
[----:B----4-:R-:W4:Y:S04]  /*342c0*/  LDL.LU R28, [R1+0x464] ;  /* 0x00046400011c7983 */ /* 0x010f280000300800 */
[----:B------:R-:W-:Y:S04]  /*342d0*/  STS.U8 [R2+UR4+0x33c0], R21 ;  /* 0x0033c01502007988 */ /* 0x000fe80008000004 */
[----:B------:R0:W-:Y:S04]  /*342e0*/  STS.U8 [R2+UR4+0x3380], R29 ;  /* 0x0033801d02007988 */ /* 0x0001e80008000004 */
[----:B0-----:R-:W4:Y:S04]  /*342f0*/  LDL.LU R29, [R1+0x460] ;  /* 0x00046000011d7983 */ /* 0x001f280000300800 */
[----:B------:R0:W-:Y:S04]  /*34300*/  STS.U8 [R2+UR4+0x4200], R25 ;  /* 0x0042001902007988 */ /* 0x0001e80008000004 */
[----:B0-----:R-:W4:Y:S04]  /*34310*/  LDL.LU R25, [R1+0x45c] ;  /* 0x00045c0001197983 */ /* 0x001f280000300800 */
[----:B------:R-:W4:Y:S04]  /*34320*/  LDL.LU R4, [R1+0x378] ;  /* 0x0003780001047983 */ /* 0x000f280000300800 */
[----:B------:R-:W4:Y:S04]  /*34330*/  LDL.LU R3, [R1+0x374] ;  /* 0x0003740001037983 */ /* 0x000f280000300800 */
[----:B------:R-:W4:Y:S04]  /*34340*/  LDL.LU R6, [R1+0x370] ;  /* 0x0003700001067983 */ /* 0x000f280000300800 */
[----:B------:R-:W4:Y:S04]  /*34350*/  LDL.LU R7, [R1+0x36c] ;  /* 0x00036c0001077983 */ /* 0x000f280000300800 */
[----:B------:R-:W4:Y:S04]  /*34360*/  LDL.LU R8, [R1+0x368] ;  /* 0x0003680001087983 */ /* 0x000f280000300800 */
[----:B------:R-:W4:Y:S04]  /*34370*/  LDL.LU R9, [R1+0x364] ;  /* 0x0003640001097983 */ /* 0x000f280000300800 */
[----:B------:R-:W4:Y:S04]  /*34380*/  LDL.LU R10, [R1+0x360] ;  /* 0x00036000010a7983 */ /* 0x000f280000300800 */
        /* <DEDUP_REMOVED lines=9> */
[----:B0-----:R-:W3:Y:S04]  /*34420*/  LDL.LU R26, [R1+0x240] ;  /* 0x00024000011a7983 */ /* 0x001ee80000300800 */
[----:B------:R-:W3:Y:S04]  /*34430*/  LDL.LU R17, [R1+0x23c] ;  /* 0x00023c0001117983 */ /* 0x000ee80000300800 */
[----:B------:R-:W3:Y:S04]  /*34440*/  LDL.LU R18, [R1+0xc8] ;  /* 0x0000c80001127983 */ /* 0x000ee80000300800 */
[----:B------:R-:W3:Y:S04]  /*34450*/  LDL.LU R19, [R1+0xc4] ;  /* 0x0000c40001137983 */ /* 0x000ee80000300800 */
[----:B------:R-:W3:Y:S04]  /*34460*/  LDL.LU R20, [R1+0xc0] ;  /* 0x0000c00001147983 */ /* 0x000ee80000300800 */
[----:B------:R0:W-:Y:S04]  /*34470*/  STS.U8 [R2+UR4+0x42c0], R22 ;  /* 0x0042c01602007988 */ /* 0x0001e80008000004 */
[----:B------:R-:W3:Y:S04]  /*34480*/  LDL.LU R21, [R1+0xbc] ;  /* 0x0000bc0001157983 */ /* 0x000ee80000300800 */
[----:B------:R1:W-:Y:S04]  /*34490*/  STS.U8 [R2+UR4+0x4300], R23 ;  /* 0x0043001702007988 */ /* 0x0003e80008000004 */
[----:B0-----:R-:W3:Y:S04]  /*344a0*/  LDL.LU R22, [R1+0xb8] ;  /* 0x0000b80001167983 */ /* 0x001ee80000300800 */
[----:B----4-:R0:W-:Y:S04]  /*344b0*/  STS.U8 [R2+UR4+0x4340], R28 ;  /* 0x0043401c02007988 */ /* 0x0101e80008000004 */
[----:B-1----:R-:W4:Y:S04]  /*344c0*/  LDL.LU R23, [R1+0xb4] ;  /* 0x0000b40001177983 */ /* 0x002f280000300800 */
[----:B0-----:R-:W4:Y:S04]  /*344d0*/  LDL.LU R28, [R1+0xb0] ;  /* 0x0000b000011c7983 */ /* 0x001f280000300800 */
[----:B------:R0:W-:Y:S04]  /*344e0*/  STS.U8 [R2+UR4+0x4380], R29 ;  /* 0x0043801d02007988 */ /* 0x0001e80008000004 */
[----:B0-----:R-:W4:Y:S04]  /*344f0*/  LDL.LU R29, [R1+0xac] ;  /* 0x0000ac00011d7983 */ /* 0x001f280000300800 */
[----:B------:R0:W-:Y:S04]  /*34500*/  STS.U8 [R2+UR4+0x43c0], R25 ;  /* 0x0043c01902007988 */ /* 0x0001e80008000004 */
[----:B0-----:R-:W4:Y:S04]  /*34510*/  LDL.LU R25, [R1+0x858] ;  /* 0x0008580001197983 */ /* 0x001f280000300800 */
[----:B------:R-:W-:Y:S04]  /*34520*/  STS.U8 [R2+UR4+0x5240], R4 ;  /* 0x0052400402007988 */ /* 0x000fe80008000004 */
[----:B------:R-:W-:Y:S04]  /*34530*/  STS.U8 [R2+UR4+0x5200], R3 ;  /* 0x0052000302007988 */ /* 0x000fe80008000004 */
[----:B------:R-:W-:Y:S04]  /*34540*/  STS.U8 [R2+UR4+0x52c0], R6 ;  /* 0x0052c00602007988 */ /* 0x000fe80008000004 */
[----:B------:R-:W-:Y:S04]  /*34550*/  STS.U8 [R2+UR4+0x5280], R7 ;  /* 0x0052800702007988 */ /* 0x000fe80008000004 */
[----:B------:R-:W-:Y:S04]  /*34560*/  STS.U8 [R2+UR4+0x5340], R8 ;  /* 0x0053400802007988 */ /* 0x000fe80008000004 */
[----:B------:R-:W-:Y:S04]  /*34570*/  STS.U8 [R2+UR4+0x5300], R9 ;  /* 0x0053000902007988 */ /* 0x000fe80008000004 */
[----:B------:R-:W-:Y:S04]  /*34580*/  STS.U8 [R2+UR4+0x53c0], R10 ;  /* 0x0053c00a02007988 */ /* 0x000fe80008000004 */
        /* <DEDUP_REMOVED lines=8> */
[----:B---3--:R0:W-:Y:S02]  /*34610*/  STS.U8 [R2+UR4+0x6380], R26 ;  /* 0x0063801a02007988 */ /* 0x0081e40008000004 */
[----:B0-----:R-:W0:Y:S02]  /*34620*/  S2R R26, SR_TID.X ;  /* 0x00000000001a7919 */ /* 0x001e240000002100 */
[----:B------:R-:W-:Y:S04]  /*34630*/  STS.U8 [R2+UR4+0x63c0], R17 ;  /* 0x0063c01102007988 */ /* 0x000fe80008000004 */
[----:B------:R-:W-:Y:S04]  /*34640*/  STS.U8 [R2+UR4+0x7240], R18 ;  /* 0x0072401202007988 */ /* 0x000fe80008000004 */
[----:B------:R-:W-:Y:S04]  /*34650*/  STS.U8 [R2+UR4+0x7200], R19 ;  /* 0x0072001302007988 */ /* 0x000fe80008000004 */
[----:B------:R-:W-:Y:S04]  /*34660*/  STS.U8 [R2+UR4+0x72c0], R20 ;  /* 0x0072c01402007988 */ /* 0x000fe80008000004 */
[----:B------:R-:W-:Y:S04]  /*34670*/  STS.U8 [R2+UR4+0x7280], R21 ;  /* 0x0072801502007988 */ /* 0x000fe80008000004 */
[----:B------:R-:W-:Y:S04]  /*34680*/  STS.U8 [R2+UR4+0x7340], R22 ;  /* 0x0073401602007988 */ /* 0x000fe80008000004 */
[----:B----4-:R-:W-:Y:S04]  /*34690*/  STS.U8 [R2+UR4+0x7300], R23 ;  /* 0x0073001702007988 */ /* 0x010fe80008000004 */
[----:B------:R1:W-:Y:S01]  /*346a0*/  STS.U8 [R2+UR4+0x73c0], R28 ;  /* 0x0073c01c02007988 */ /* 0x0003e20008000004 */
[----:B0-----:R-:W-:-:S03]  /*346b0*/  LOP3.LUT R26, R26, 0x3f, RZ, 0xc0, !PT ;  /* 0x0000003f1a1a7812 */ /* 0x001fc600078ec0ff */
[----:B------:R0:W-:Y:S04]  /*346c0*/  STS.U8 [R2+UR4+0x7380], R29 ;  /* 0x0073801d02007988 */ /* 0x0001e80008000004 */
[----:B------:R3:W-:Y:S04]  /*346d0*/  STL [R1+0x4c84], R26 ;  /* 0x004c841a01007387 */ /* 0x0007e80000100800 */
[----:B-1----:R-:W4:Y:S01]  /*346e0*/  LDL.LU R28, [R1+0x850] ;  /* 0x00085000011c7983 */ /* 0x002f220000300800 */
[----:B------:R-:W-:-:S03]  /*346f0*/  LOP3.LUT R3, R26, 0x10, RZ, 0x3c, !PT ;  /* 0x000000101a037812 */ /* 0x000fc600078e3cff */
[----:B0-----:R-:W4:Y:S04]  /*34700*/  LDL.LU R29, [R1+0x84c] ;  /* 0x00084c00011d7983 */ /* 0x001f280000300800 */
[----:B---3--:R-:W3:Y:S04]  /*34710*/  LDL.LU R26, [R1+0x848] ;  /* 0x00084800011a7983 */ /* 0x008ee80000300800 */
[----:B------:R-:W3:Y:S04]  /*34720*/  LDL.LU R0, [R1+0x844] ;  /* 0x0008440001007983 */ /* 0x000ee80000300800 */
[----:B------:R-:W3:Y:S04]  /*34730*/  LDL.LU R2, [R1+0x840] ;  /* 0x0008400001027983 */ /* 0x000ee80000300800 */
[----:B------:R-:W3:Y:S04]  /*34740*/  LDL.LU R5, [R1+0x83c] ;  /* 0x00083c0001057983 */ /* 0x000ee80000300800 */
[----:B------:R-:W3:Y:S04]  /*34750*/  LDL.LU R24, [R1+0x758] ;  /* 0x0007580001187983 */ /* 0x000ee80000300800 */
[----:B------:R-:W3:Y:S04]  /*34760*/  LDL.LU R4, [R1+0x754] ;  /* 0x0007540001047983 */ /* 0x000ee80000300800 */
[----:B------:R0:W-:Y:S04]  /*34770*/  STS.U8 [R3+UR4+0x400], R25 ;  /* 0x0004001903007988 */ /* 0x0001e80008000004 */
        /* <DEDUP_REMOVED lines=19> */
[----:B--2---:R0:W-:Y:S04]  /*348b0*/  STS.U8 [R3+UR4+0x440], R27 ;  /* 0x0004401b03007988 */ /* 0x0041e80008000004 */
[----:B0-----:R-:W2:Y:S04]  /*348c0*/  LDL.LU R27, [R1+0x544] ;  /* 0x00054400011b7983 */ /* 0x001ea80000300800 */
[----:B----4-:R0:W-:Y:S04]  /*348d0*/  STS.U8 [R3+UR4+0x480], R28 ;  /* 0x0004801c03007988 */ /* 0x0101e80008000004 */
[----:B------:R1:W-:Y:S04]  /*348e0*/  STS.U8 [R3+UR4+0x4c0], R29 ;  /* 0x0004c01d03007988 */ /* 0x0003e80008000004 */
[----:B0-----:R-:W4:Y:S04]  /*348f0*/  LDL.LU R28, [R1+0x540] ;  /* 0x00054000011c7983 */ /* 0x001f280000300800 */
[----:B---3--:R-:W-:Y:S04]  /*34900*/  STS.U8 [R3+UR4+0x500], R26 ;  /* 0x0005001a03007988 */ /* 0x008fe80008000004 */
[----:B------:R-:W-:Y:S04]  /*34910*/  STS.U8 [R3+UR4+0x540], R0 ;  /* 0x0005400003007988 */ /* 0x000fe80008000004 */
[----:B------:R-:W-:Y:S04]  /*34920*/  STS.U8 [R3+UR4+0x580], R2 ;  /* 0x0005800203007988 */ /* 0x000fe80008000004 */
[----:B------:R-:W-:Y:S04]  /*34930*/  STS.U8 [R3+UR4+0x5c0], R5 ;  /* 0x0005c00503007988 */ /* 0x000fe80008000004 */
[----:B------:R-:W-:Y:S04]  /*34940*/  STS.U8 [R3+UR4+0x1440], R24 ;  /* 0x0014401803007988 */ /* 0x000fe80008000004 */
[----:B------:R-:W-:Y:S04]  /*34950*/  STS.U8 [R3+UR4+0x1400], R4 ;  /* 0x0014000403007988 */ /* 0x000fe80008000004 */
[----:B------:R-:W-:Y:S04]  /*34960*/  STS.U8 [R3+UR4+0x14c0], R6 ;  /* 0x0014c00603007988 */ /* 0x000fe80008000004 */
[----:B-1----:R-:W3:Y:S04]  /*34970*/  LDL.LU R29, [R1+0x53c] ;  /* 0x00053c00011d7983 */ /* 0x002ee80000300800 */
[----:B------:R0:W-:Y:S04]  /*34980*/  STS.U8 [R3+UR4+0x1480], R25 ;  /* 0x0014801903007988 */ /* 0x0001e80008000004 */
        /* <DEDUP_REMOVED lines=17> */
[----:B0-----:R-:W3:Y:S04]  /*34aa0*/  LDL.LU R25, [R1+0x458] ;  /* 0x0004580001197983 */ /* 0x001ee80000300800 */
[----:B--2---:R0:W-:Y:S04]  /*34ab0*/  STS.U8 [R3+UR4+0x3500], R27 ;  /* 0x0035001b03007988 */ /* 0x0041e80008000004 */
[----:B0-----:R-:W2:Y:S04]  /*34ac0*/  LDL.LU R27, [R1+0x454] ;  /* 0x00045400011b7983 */ /* 0x001ea80000300800 */
[----:B----4-:R0:W-:Y:S04]  /*34ad0*/  STS.U8 [R3+UR4+0x35c0], R28 ;  /* 0x0035c01c03007988 */ /* 0x0101e80008000004 */
[----:B0-----:R-:W4:Y:S04]  /*34ae0*/  LDL.LU R28, [R1+0x450] ;  /* 0x00045000011c7983 */ /* 0x001f280000300800 */
[----:B------:R-:W4:Y:S04]  /*34af0*/  LDL.LU R26, [R1+0x44c] ;  /* 0x00044c00011a7983 */ /* 0x000f280000300800 */
[----:B------:R-:W4:Y:S04]  /*34b00*/  LDL.LU R0, [R1+0x448] ;  /* 0x0004480001007983 */ /* 0x000f280000300800 */
[----:B------:R-:W4:Y:S04]  /*34b10*/  LDL.LU R2, [R1+0x444] ;  /* 0x0004440001027983 */ /* 0x000f280000300800 */
[----:B------:R-:W4:Y:S04]  /*34b20*/  LDL.LU R5, [R1+0x440] ;  /* 0x0004400001057983 */ /* 0x000f280000300800 */
[----:B------:R-:W4:Y:S04]  /*34b30*/  LDL.LU R24, [R1+0x43c] ;  /* 0x00043c0001187983 */ /* 0x000f280000300800 */
[----:B------:R-:W4:Y:S04]  /*34b40*/  LDL.LU R4, [R1+0x358] ;  /* 0x0003580001047983 */ /* 0x000f280000300800 */
        /* <DEDUP_REMOVED lines=22> */
[----:B--2---:R0:W-:Y:S04]  /*34cb0*/  STS.U8 [R3+UR4+0x4440], R27 ;  /* 0x0044401b03007988 */ /* 0x0041e80008000004 */
[----:B0-----:R-:W2:Y:S04]  /*34cc0*/  LDL.LU R27, [R1+0x94] ;  /* 0x00009400011b7983 */ /* 0x001ea80000300800 */
[----:B----4-:R0:W-:Y:S04]  /*34cd0*/  STS.U8 [R3+UR4+0x4480], R28 ;  /* 0x0044801c03007988 */ /* 0x0101e80008000004 */
[----:B------:R1:W-:Y:S04]  /*34ce0*/  STS.U8 [R3+UR4+0x44c0], R26 ;  /* 0x0044c01a03007988 */ /* 0x0003e80008000004 */
[----:B------:R-:W-:Y:S04]  /*34cf0*/  STS.U8 [R3+UR4+0x4500], R0 ;  /* 0x0045000003007988 */ /* 0x000fe80008000004 */
[----:B------:R-:W-:Y:S04]  /*34d00*/  STS.U8 [R3+UR4+0x4540], R2 ;  /* 0x0045400203007988 */ /* 0x000fe80008000004 */
[----:B------:R-:W-:Y:S04]  /*34d10*/  STS.U8 [R3+UR4+0x4580], R5 ;  /* 0x0045800503007988 */ /* 0x000fe80008000004 */
[----:B------:R-:W-:Y:S04]  /*34d20*/  STS.U8 [R3+UR4+0x45c0], R24 ;  /* 0x0045c01803007988 */ /* 0x000fe80008000004 */
[----:B------:R-:W-:Y:S04]  /*34d30*/  STS.U8 [R3+UR4+0x5440], R4 ;  /* 0x0054400403007988 */ /* 0x000fe80008000004 */
[----:B---3--:R-:W-:Y:S04]  /*34d40*/  STS.U8 [R3+UR4+0x5400], R6 ;  /* 0x0054000603007988 */ /* 0x008fe80008000004 */
[----:B0-----:R-:W3:Y:S04]  /*34d50*/  LDL.LU R28, [R1+0x90] ;  /* 0x00009000011c7983 */ /* 0x001ee80000300800 */
[----:B-1----:R-:W4:Y:S04]  /*34d60*/  LDL.LU R26, [R1+0x4c84] ;  /* 0x004c8400011a7983 */ /* 0x002f280000300800 */
        /* <DEDUP_REMOVED lines=19> */
[----:B------:R-:W-:Y:S04]  /*34ea0*/  STS.U8 [R3+UR4+0x7540], R25 ;  /* 0x0075401903007988 */ /* 0x000fe80008000004 */
[----:B--2---:R0:W-:Y:S04]  /*34eb0*/  STS.U8 [R3+UR4+0x7500], R27 ;  /* 0x0075001b03007988 */ /* 0x0041e80008000004 */
[----:B0-----:R-:W2:Y:S04]  /*34ec0*/  LDL.LU R27, [R1+0x838] ;  /* 0x00083800011b7983 */ /* 0x001ea80000300800 */
[----:B------:R-:W2:Y:S04]  /*34ed0*/  LDL.LU R0, [R1+0x830] ;  /* 0x0008300001007983 */ /* 0x000ea80000300800 */
[----:B--2---:R0:W-:Y:S04]  /*34ee0*/  STL [R1+0x4c80], R0 ;  /* 0x004c800001007387 */ /* 0x0041e80000100800 */
[----:B0-----:R-:W2:Y:S04]  /*34ef0*/  LDL.LU R0, [R1+0x834] ;  /* 0x0008340001007983 */ /* 0x001ea80000300800 */
[----:B------:R-:W2:Y:S04]  /*34f00*/  LDL.LU R2, [R1+0x82c] ;  /* 0x00082c0001027983 */ /* 0x000ea80000300800 */
[----:B------:R-:W2:Y:S04]  /*34f10*/  LDL.LU R5, [R1+0x828] ;  /* 0x0008280001057983 */ /* 0x000ea80000300800 */
[----:B------:R-:W2:Y:S04]  /*34f20*/  LDL.LU R24, [R1+0x824] ;  /* 0x0008240001187983 */ /* 0x000ea80000300800 */
[----:B---3--:R0:W-:Y:S04]  /*34f30*/  STS.U8 [R3+UR4+0x75c0], R28 ;  /* 0x0075c01c03007988 */ /* 0x0081e80008000004 */
[----:B------:R-:W3:Y:S04]  /*34f40*/  LDL.LU R4, [R1+0x820] ;  /* 0x0008200001047983 */ /* 0x000ee80000300800 */
[----:B------:R1:W-:Y:S04]  /*34f50*/  STS.U8 [R3+UR4+0x7580], R29 ;  /* 0x0075801d03007988 */ /* 0x0003e80008000004 */
[----:B0-----:R-:W3:Y:S04]  /*34f60*/  LDL.LU R28, [R1+0x81c] ;  /* 0x00081c00011c7983 */ /* 0x001ee80000300800 */
[----:B-1----:R-:W3:Y:S04]  /*34f70*/  LDL.LU R3, [R1+0x738] ;  /* 0x0007380001037983 */ /* 0x002ee80000300800 */
        /* <DEDUP_REMOVED lines=13> */
[----:B------:R-:W3:Y:S01]  /*35050*/  LDL.LU R19, [R1+0x620] ;  /* 0x0006200001137983 */ /* 0x000ee20000300800 */
[----:B----4-:R-:W-:-:S03]  /*35060*/  LOP3.LUT R25, R26, 0x18, RZ, 0x3c, !PT ;  /* 0x000000181a197812 */ /* 0x010fc600078e3cff */
[----:B------:R-:W4:Y:S04]  /*35070*/  LDL.LU R20, [R1+0x61c] ;  /* 0x00061c0001147983 */ /* 0x000f280000300800 */
        /* <DEDUP_REMOVED lines=9> */
[----:B--2---:R-:W-:Y:S04]  /*35110*/  STS.U8 [R25+UR4+0x680], R0 ;  /* 0x0006800019007988 */ /* 0x004fe80008000004 */
[----:B------:R-:W-:Y:S04]  /*35120*/  STS.U8 [R25+UR4+0x6c0], R2 ;  /* 0x0006c00219007988 */ /* 0x000fe80008000004 */
[----:B------:R-:W-:Y:S04]  /*35130*/  STS.U8 [R25+UR4+0x700], R5 ;  /* 0x0007000519007988 */ /* 0x000fe80008000004 */
[----:B------:R-:W-:Y:S04]  /*35140*/  STS.U8 [R25+UR4+0x740], R24 ;  /* 0x0007401819007988 */ /* 0x000fe80008000004 */
[----:B---3--:R-:W-:Y:S04]  /*35150*/  STS.U8 [R25+UR4+0x780], R4 ;  /* 0x0007800419007988 */ /* 0x008fe80008000004 */
        /* <DEDUP_REMOVED lines=16> */
[----:B----4-:R-:W-:Y:S04]  /*35260*/  STS.U8 [R25+UR4+0x27c0], R20 ;  /* 0x0027c01419007988 */ /* 0x010fe80008000004 */
[----:B------:R-:W-:Y:S04]  /*35270*/  STS.U8 [R25+UR4+0x3640], R21 ;  /* 0x0036401519007988 */ /* 0x000fe80008000004 */
[----:B------:R-:W-:Y:S04]  /*35280*/  STS.U8 [R25+UR4+0x3600], R22 ;  /* 0x0036001619007988 */ /* 0x000fe80008000004 */
[----:B------:R-:W-:Y:S04]  /*35290*/  STS.U8 [R25+UR4+0x36c0], R23 ;  /* 0x0036c01719007988 */ /* 0x000fe80008000004 */
[----:B0-----:R-:W2:Y:S04]  /*352a0*/  LDL.LU R28, [R1+0x520] ;  /* 0x00052000011c7983 */ /* 0x001ea80000300800 */
[----:B------:R0:W-:Y:S04]  /*352b0*/  STS.U8 [R25+UR4+0x3680], R29 ;  /* 0x0036801d19007988 */ /* 0x0001e80008000004 */
[----:B0-----:R-:W3:Y:S04]  /*352c0*/  LDL.LU R29, [R1+0x51c] ;  /* 0x00051c00011d7983 */ /* 0x001ee80000300800 */
[----:B------:R-:W4:Y:S04]  /*352d0*/  LDL.LU R24, [R1+0x434] ;  /* 0x0004340001187983 */ /* 0x000f280000300800 */
[----:B------:R-:W-:Y:S04]  /*352e0*/  STS.U8 [R25+UR4+0x3740], R26 ;  /* 0x0037401a19007988 */ /* 0x000fe80008000004 */
[----:B------:R-:W-:Y:S04]  /*352f0*/  STS.U8 [R25+UR4+0x3700], R27 ;  /* 0x0037001b19007988 */ /* 0x000fe80008000004 */
[----:B----4-:R0:W-:Y:S04]  /*35300*/  STL [R1+0x4c7c], R24 ;  /* 0x004c7c1801007387 */ /* 0x0101e80000100800 */
        /* <DEDUP_REMOVED lines=26> */
[----:B------:R-:W2:Y:S04]  /*354b0*/  LDL.LU R26, [R1+0x80] ;  /* 0x00008000011a7983 */ /* 0x000ea80000300800 */
[----:B---3--:R1:W-:Y:S04]  /*354c0*/  STS.U8 [R25+UR4+0x3780], R29 ;  /* 0x0037801d19007988 */ /* 0x0083e80008000004 */
[----:B0-----:R-:W3:Y:S04]  /*354d0*/  LDL.LU R28, [R1+0x4c] ;  /* 0x00004c00011c7983 */ /* 0x001ee80000300800 */
[----:B-1----:R-:W2:Y:S04]  /*354e0*/  LDL.LU R29, [R1+0x48] ;  /* 0x00004800011d7983 */ /* 0x002ea80000300800 */
[----:B----4-:R0:W-:Y:S04]  /*354f0*/  STS.U8 [R25+UR4+0x4600], R24 ;  /* 0x0046001819007988 */ /* 0x0101e80008000004 */
[----:B0-----:R-:W4:Y:S04]  /*35500*/  LDL.LU R24, [R1+0x4c7c] ;  /* 0x004c7c0001187983 */ /* 0x001f280000300800 */
[----:B----4-:R0:W-:Y:S04]  /*35510*/  STS.U8 [R25+UR4+0x4640], R24 ;  /* 0x0046401819007988 */ /* 0x0101e80008000004 */
        /* <DEDUP_REMOVED lines=24> */
[----:B0-----:R-:W4:Y:S04]  /*356a0*/  LDL.LU R24, [R1+0x4c78] ;  /* 0x004c780001187983 */ /* 0x001f280000300800 */
[----:B--2---:R-:W-:Y:S04]  /*356b0*/  STS.U8 [R25+UR4+0x76c0], R26 ;  /* 0x0076c01a19007988 */ /* 0x004fe80008000004 */
[----:B-1----:R-:W2:Y:S04]  /*356c0*/  LDL.LU R27, [R1+0x44] ;  /* 0x00004400011b7983 */ /* 0x002ea80000300800 */
[----:B---3--:R0:W-:Y:S04]  /*356d0*/  STS.U8 [R25+UR4+0x7680], R28 ;  /* 0x0076801c19007988 */ /* 0x0081e80008000004 */
[----:B0-----:R-:W3:Y:S04]  /*356e0*/  LDL.LU R28, [R1+0x1c] ;  /* 0x00001c00011c7983 */ /* 0x001ee80000300800 */
[----:B------:R-:W-:Y:S04]  /*356f0*/  STS.U8 [R25+UR4+0x7740], R29 ;  /* 0x0077401d19007988 */ /* 0x000fe80008000004 */
[----:B---3--:R0:W-:Y:S04]  /*35700*/  STL [R1+0x4c74], R28 ;  /* 0x004c741c01007387 */ /* 0x0081e80000100800 */
[----:B0-----:R-:W3:Y:S01]  /*35710*/  LDL.LU R28, [R1+0x40] ;  /* 0x00004000011c7983 */ /* 0x001ee20000300800 */
[----:B----4-:R-:W-:-:S03]  /*35720*/  LOP3.LUT R14, R24, 0x3f, RZ, 0xc0, !PT ;  /* 0x0000003f180e7812 */ /* 0x010fc600078ec0ff */
[----:B------:R-:W4:Y:S01]  /*35730*/  LDL.LU R29, [R1+0x818] ;  /* 0x00081800011d7983 */ /* 0x000f220000300800 */
[----:B------:R-:W-:-:S03]  /*35740*/  LOP3.LUT R0, R14, 0x20, RZ, 0x3c, !PT ;  /* 0x000000200e007812 */ /* 0x000fc600078e3cff */
[----:B------:R0:W-:Y:S04]  /*35750*/  STL [R1+0x4c70], R14 ;  /* 0x004c700e01007387 */ /* 0x0001e80000100800 */
        /* <DEDUP_REMOVED lines=25> */
[----:B0-----:R-:W2:Y:S04]  /*358f0*/  LDL.LU R27, [R1+0x514] ;  /* 0x00051400011b7983 */ /* 0x001ea80000300800 */
[----:B---3--:R0:W-:Y:S04]  /*35900*/  STS.U8 [R25+UR4+0x77c0], R28 ;  /* 0x0077c01c19007988 */ /* 0x0081e80008000004 */
[----:B0-----:R-:W3:Y:S04]  /*35910*/  LDL.LU R28, [R1+0x4c74] ;  /* 0x004c7400011c7983 */ /* 0x001ee80000300800 */
[----:B---3--:R0:W-:Y:S04]  /*35920*/  STS.U8 [R25+UR4+0x7780], R28 ;  /* 0x0077801c19007988 */ /* 0x0081e80008000004 */
[----:B0-----:R-:W3:Y:S04]  /*35930*/  LDL.LU R28, [R1+0x510] ;  /* 0x00051000011c7983 */ /* 0x001ee80000300800 */
[----:B----4-:R0:W-:Y:S04]  /*35940*/  STS.U8 [R0+UR4+0x800], R29 ;  /* 0x0008001d00007988 */ /* 0x0101e80008000004 */
[----:B------:R-:W4:Y:S04]  /*35950*/  LDL.LU R25, [R1+0x50c] ;  /* 0x00050c0001197983 */ /* 0x000f280000300800 */
        /* <DEDUP_REMOVED lines=25> */
[----:B------:R1:W-:Y:S04]  /*35af0*/  STS.U8 [R0+UR4+0x3800], R27 ;  /* 0x0038001b00007988 */ /* 0x0003e80008000004 */
[----:B0-----:R-:W2:Y:S04]  /*35b00*/  LDL.LU R26, [R1+0x504] ;  /* 0x00050400011a7983 */ /* 0x001ea80000300800 */
[----:B-1----:R-:W2:Y:S04]  /*35b10*/  LDL.LU R27, [R1+0x500] ;  /* 0x00050000011b7983 */ /* 0x002ea80000300800 */
[----:B---3--:R0:W-:Y:S04]  /*35b20*/  STS.U8 [R0+UR4+0x38c0], R28 ;  /* 0x0038c01c00007988 */ /* 0x0081e80008000004 */
        /* <DEDUP_REMOVED lines=28> */
[----:B--2---:R0:W-:Y:S04]  /*35cf0*/  STS.U8 [R0+UR4+0x3900], R26 ;  /* 0x0039001a00007988 */ /* 0x0041e80008000004 */
[----:B------:R1:W-:Y:S04]  /*35d00*/  STS.U8 [R0+UR4+0x39c0], R27 ;  /* 0x0039c01b00007988 */ /* 0x0003e80008000004 */
[----:B0-----:R-:W2:Y:S04]  /*35d10*/  LDL.LU R26, [R1+0x14] ;  /* 0x00001400011a7983 */ /* 0x001ea80000300800 */
[----:B-1----:R-:W2:Y:S04]  /*35d20*/  LDL.LU R27, [R1+0x10] ;  /* 0x00001000011b7983 */ /* 0x002ea80000300800 */
[----:B---3--:R0:W-:Y:S04]  /*35d30*/  STS.U8 [R0+UR4+0x3980], R28 ;  /* 0x0039801c00007988 */ /* 0x0081e80008000004 */
        /* <DEDUP_REMOVED lines=23> */
[----:B----4-:R-:W-:Y:S04]  /*35eb0*/  STS.U8 [R0+UR4+0x6980], R24 ;  /* 0x0069801800007988 */ /* 0x010fe80008000004 */
[----:B-1----:R-:W4:Y:S04]  /*35ec0*/  LDL.LU R14, [R1+0x8] ;  /* 0x00000800010e7983 */ /* 0x002f280000300800 */
[----:B------:R-:W-:Y:S04]  /*35ed0*/  STS.U8 [R0+UR4+0x69c0], R25 ;  /* 0x0069c01900007988 */ /* 0x000fe80008000004 */
[----:B------:R0:W-:Y:S04]  /*35ee0*/  STS.U8 [R0+UR4+0x7840], R29 ;  /* 0x0078401d00007988 */ /* 0x0001e80008000004 */
[----:B0-----:R-:W4:Y:S04]  /*35ef0*/  LDL.LU R29, [R1+0x4] ;  /* 0x00000400011d7983 */ /* 0x001f280000300800 */
[----:B------:R-:W4:Y:S04]  /*35f00*/  LDL.LU R2, [R1] ;  /* 0x0000000001027983 */ /* 0x000f280000300800 */
        /* <DEDUP_REMOVED lines=23> */
[----:B------:R1:W-:Y:S04]  /*36080*/  STS.U8 [R0+UR4+0x78c0], R27 ;  /* 0x0078c01b00007988 */ /* 0x0003e80008000004 */
[----:B0-----:R-:W2:Y:S04]  /*36090*/  LDL.LU R26, [R1+0x5e0] ;  /* 0x0005e000011a7983 */ /* 0x001ea80000300800 */
[----:B-1----:R-:W2:Y:S04]  /*360a0*/  LDL.LU R27, [R1+0x5dc] ;  /* 0x0005dc00011b7983 */ /* 0x002ea80000300800 */
[----:B---3--:R0:W-:Y:S04]  /*360b0*/  STS.U8 [R0+UR4+0x7880], R28 ;  /* 0x0078801c00007988 */ /* 0x0081e80008000004 */
[----:B----4-:R1:W-:Y:S04]  /*360c0*/  STS.U8 [R0+UR4+0x7940], R14 ;  /* 0x0079400e00007988 */ /* 0x0103e80008000004 */
[----:B0-----:R-:W3:Y:S04]  /*360d0*/  LDL.LU R28, [R1+0x4f8] ;  /* 0x0004f800011c7983 */ /* 0x001ee80000300800 */
[----:B-1----:R-:W4:Y:S04]  /*360e0*/  LDL.LU R14, [R1+0x4c70] ;  /* 0x004c7000010e7983 */ /* 0x002f280000300800 */
[----:B------:R0:W-:Y:S04]  /*360f0*/  STS.U8 [R0+UR4+0x7900], R29 ;  /* 0x0079001d00007988 */ /* 0x0001e80008000004 */
[----:B0-----:R-:W2:Y:S04]  /*36100*/  LDL.LU R29, [R1+0x4c6c] ;  /* 0x004c6c00011d7983 */ /* 0x001ea80000300800 */
[----:B------:R-:W-:Y:S04]  /*36110*/  STS.U8 [R0+UR4+0x79c0], R2 ;  /* 0x0079c00200007988 */ /* 0x000fe80008000004 */
[----:B--2---:R0:W-:Y:S04]  /*36120*/  STS.U8 [R0+UR4+0x7980], R29 ;  /* 0x0079801d00007988 */ /* 0x0041e80008000004 */
[----:B------:R-:W-:Y:S04]  /*36130*/  STL [R1+0x4bc0], R29 ;  /* 0x004bc01d01007387 */ /* 0x000fe80000100800 */
[----:B0-----:R-:W2:Y:S04]  /*36140*/  LDL.LU R0, [R1+0x4e8] ;  /* 0x0004e80001007983 */ /* 0x001ea80000300800 */
[----:B--2---:R0:W-:Y:S04]  /*36150*/  STL [R1+0x4c60], R0 ;  /* 0x004c600001007387 */ /* 0x0041e80000100800 */
[----:B0-----:R-:W2:Y:S04]  /*36160*/  LDL.LU R0, [R1+0x4ec] ;  /* 0x0004ec0001007983 */ /* 0x001ea80000300800 */
[----:B--2---:R0:W-:Y:S04]  /*36170*/  STL [R1+0x4c64], R0 ;  /* 0x004c640001007387 */ /* 0x0041e80000100800 */
[----:B0-----:R-:W2:Y:S01]  /*36180*/  LDL.LU R0, [R1+0x4f0] ;  /* 0x0004f00001007983 */ /* 0x001ea20000300800 */
[----:B----4-:R-:W-:-:S05]  /*36190*/  LOP3.LUT R14, R14, 0x28, RZ, 0x3c, !PT ;  /* 0x000000280e0e7812 */ /* 0x010fca00078e3cff */
        /* <DEDUP_REMOVED lines=19> */
[----:B--2---:R0:W-:Y:S04]  /*362d0*/  STL [R1+0x4c68], R0 ;  /* 0x004c680001007387 */ /* 0x0041e80000100800 */
[----:B0-----:R-:W2:Y:S04]  /*362e0*/  LDL.LU R0, [R1+0x4f4] ;  /* 0x0004f40001007983 */ /* 0x001ea80000300800 */
[----:B------:R-:W4:Y:S04]  /*362f0*/  LDL.LU R21, [R1+0x4e4] ;  /* 0x0004e40001157983 */ /* 0x000f280000300800 */
[----:B------:R0:W-:Y:S04]  /*36300*/  STS.U8 [R14+UR4+0x2ac0], R23 ;  /* 0x002ac0170e007988 */ /* 0x0001e80008000004 */
[----:B------:R-:W4:Y:S04]  /*36310*/  LDL.LU R22, [R1+0x4e0] ;  /* 0x0004e00001167983 */ /* 0x000f280000300800 */
[----:B------:R1:W-:Y:S04]  /*36320*/  STS.U8 [R14+UR4+0x2b00], R24 ;  /* 0x002b00180e007988 */ /* 0x0003e80008000004 */
[----:B------:R0:W-:Y:S04]  /*36330*/  STS.U8 [R14+UR4+0x2b40], R25 ;  /* 0x002b40190e007988 */ /* 0x0001e80008000004 */
[----:B------:R0:W-:Y:S04]  /*36340*/  STS.U8 [R14+UR4+0x2b80], R26 ;  /* 0x002b801a0e007988 */ /* 0x0001e80008000004 */
[----:B------:R1:W-:Y:S04]  /*36350*/  STS.U8 [R14+UR4+0x2bc0], R27 ;  /* 0x002bc01b0e007988 */ /* 0x0003e80008000004 */
[----:B---3--:R3:W-:Y:S04]  /*36360*/  STS.U8 [R14+UR4+0x3a40], R28 ;  /* 0x003a401c0e007988 */ /* 0x0087e80008000004 */
[----:B0-----:R-:W4:Y:S04]  /*36370*/  LDL.LU R23, [R1+0x4dc] ;  /* 0x0004dc0001177983 */ /* 0x001f280000300800 */
[----:B-1----:R-:W4:Y:S04]  /*36380*/  LDL.LU R24, [R1+0x3f8] ;  /* 0x0003f80001187983 */ /* 0x002f280000300800 */
[----:B------:R-:W4:Y:S04]  /*36390*/  LDL.LU R25, [R1+0x3f4] ;  /* 0x0003f40001197983 */ /* 0x000f280000300800 */
[----:B------:R-:W4:Y:S04]  /*363a0*/  LDL.LU R26, [R1+0x3f0] ;  /* 0x0003f000011a7983 */ /* 0x000f280000300800 */
[----:B------:R-:W4:Y:S04]  /*363b0*/  LDL.LU R27, [R1+0x3ec] ;  /* 0x0003ec00011b7983 */ /* 0x000f280000300800 */
[----:B---3--:R-:W3:Y:S04]  /*363c0*/  LDL.LU R28, [R1+0x3e8] ;  /* 0x0003e800011c7983 */ /* 0x008ee80000300800 */
        /* <DEDUP_REMOVED lines=21> */
[----:B--2---:R0:W-:Y:S04]  /*36520*/  STS.U8 [R14+UR4+0x3ac0], R0 ;  /* 0x003ac0000e007988 */ /* 0x0041e80008000004 */
[----:B0-----:R-:W2:Y:S04]  /*36530*/  LDL.LU R0, [R1+0x4c64] ;  /* 0x004c640001007983 */ /* 0x001ea80000300800 */
[----:B--2---:R0:W-:Y:S04]  /*36540*/  STS.U8 [R14+UR4+0x3a80], R0 ;  /* 0x003a80000e007988 */ /* 0x0041e80008000004 */
[----:B0-----:R-:W2:Y:S04]  /*36550*/  LDL.LU R0, [R1+0x4c60] ;  /* 0x004c600001007983 */ /* 0x001ea80000300800 */
[----:B--2---:R0:W-:Y:S04]  /*36560*/  STS.U8 [R14+UR4+0x3b40], R0 ;  /* 0x003b40000e007988 */ /* 0x0041e80008000004 */
[----:B----4-:R1:W-:Y:S04]  /*36570*/  STS.U8 [R14+UR4+0x3b00], R21 ;  /* 0x003b00150e007988 */ /* 0x0103e80008000004 */
[----:B------:R2:W-:Y:S04]  /*36580*/  STS.U8 [R14+UR4+0x3bc0], R22 ;  /* 0x003bc0160e007988 */ /* 0x0005e80008000004 */
[----:B------:R4:W-:Y:S04]  /*36590*/  STS.U8 [R14+UR4+0x3b80], R23 ;  /* 0x003b80170e007988 */ /* 0x0009e80008000004 */
[----:B------:R1:W-:Y:S04]  /*365a0*/  STS.U8 [R14+UR4+0x4a00], R24 ;  /* 0x004a00180e007988 */ /* 0x0003e80008000004 */
[----:B------:R2:W-:Y:S04]  /*365b0*/  STS.U8 [R14+UR4+0x4a40], R25 ;  /* 0x004a40190e007988 */ /* 0x0005e80008000004 */
[----:B0-----:R-:W3:Y:S04]  /*365c0*/  LDL.LU R0, [R1+0x4c5c] ;  /* 0x004c5c0001007983 */ /* 0x001ee80000300800 */
[----:B-1----:R-:W3:Y:S04]  /*365d0*/  LDL.LU R21, [R1+0x4c58] ;  /* 0x004c580001157983 */ /* 0x002ee80000300800 */
[----:B--2---:R-:W2:Y:S04]  /*365e0*/  LDL.LU R22, [R1+0x4c54] ;  /* 0x004c540001167983 */ /* 0x004ea80000300800 */
[----:B----4-:R-:W4:Y:S04]  /*365f0*/  LDL.LU R23, [R1+0x4c50] ;  /* 0x004c500001177983 */ /* 0x010f280000300800 */
[----:B------:R-:W2:Y:S04]  /*36600*/  LDL.LU R24, [R1+0x4c4c] ;  /* 0x004c4c0001187983 */ /* 0x000ea80000300800 */
[----:B------:R-:W2:Y:S04]  /*36610*/  LDL.LU R25, [R1+0x4c48] ;  /* 0x004c480001197983 */ /* 0x000ea80000300800 */
[----:B------:R0:W-:Y:S04]  /*36620*/  STS.U8 [R14+UR4+0x4a80], R26 ;  /* 0x004a801a0e007988 */ /* 0x0001e80008000004 */
[----:B------:R1:W-:Y:S04]  /*36630*/  STS.U8 [R14+UR4+0x4ac0], R27 ;  /* 0x004ac01b0e007988 */ /* 0x0003e80008000004 */
[----:B---3--:R3:W-:Y:S04]  /*36640*/  STS.U8 [R14+UR4+0x4b00], R28 ;  /* 0x004b001c0e007988 */ /* 0x0087e80008000004 */
[----:B0-----:R-:W2:Y:S04]  /*36650*/  LDL.LU R26, [R1+0x4c44] ;  /* 0x004c4400011a7983 */ /* 0x001ea80000300800 */
[----:B-1----:R-:W2:Y:S04]  /*36660*/  LDL.LU R27, [R1+0x4c40] ;  /* 0x004c4000011b7983 */ /* 0x002ea80000300800 */
[----:B---3--:R-:W3:Y:S04]  /*36670*/  LDL.LU R28, [R1+0x4c3c] ;  /* 0x004c3c00011c7983 */ /* 0x008ee80000300800 */
[----:B------:R0:W-:Y:S04]  /*36680*/  STS.U8 [R14+UR4+0x4b40], R29 ;  /* 0x004b401d0e007988 */ /* 0x0001e80008000004 */
[----:B------:R1:W-:Y:S04]  /*36690*/  STS.U8 [R14+UR4+0x4b80], R2 ;  /* 0x004b80020e007988 */ /* 0x0003e80008000004 */
[----:B------:R0:W-:Y:S04]  /*366a0*/  STS.U8 [R14+UR4+0x4bc0], R5 ;  /* 0x004bc0050e007988 */ /* 0x0001e80008000004 */
[----:B------:R0:W-:Y:S04]  /*366b0*/  STS.U8 [R14+UR4+0x5a40], R4 ;  /* 0x005a40040e007988 */ /* 0x0001e80008000004 */
[----:B------:R1:W-:Y:S04]  /*366c0*/  STS.U8 [R14+UR4+0x5a00], R3 ;  /* 0x005a00030e007988 */ /* 0x0003e80008000004 */
[----:B------:R1:W-:Y:S04]  /*366d0*/  STS.U8 [R14+UR4+0x5ac0], R6 ;  /* 0x005ac0060e007988 */ /* 0x0003e80008000004 */
[----:B0-----:R-:W4:Y:S04]  /*366e0*/  LDL.LU R29, [R1+0x7c0] ;  /* 0x0007c000011d7983 */ /* 0x001f280000300800 */
[----:B-1----:R-:W4:Y:S04]  /*366f0*/  LDL.LU R2, [R1+0x7bc] ;  /* 0x0007bc0001027983 */ /* 0x002f280000300800 */
[----:B------:R-:W4:Y:S04]  /*36700*/  LDL.LU R5, [R1+0x6d8] ;  /* 0x0006d80001057983 */ /* 0x000f280000300800 */
[----:B------:R-:W4:Y:S04]  /*36710*/  LDL.LU R4, [R1+0x6d4] ;  /* 0x0006d40001047983 */ /* 0x000f280000300800 */
[----:B------:R-:W4:Y:S04]  /*36720*/  LDL.LU R3, [R1+0x6d0] ;  /* 0x0006d00001037983 */ /* 0x000f280000300800 */
[----:B------:R0:W-:Y:S04]  /*36730*/  STS.U8 [R14+UR4+0x5a80], R7 ;  /* 0x005a80070e007988 */ /* 0x0001e80008000004 */
[----:B------:R-:W4:Y:S04]  /*36740*/  LDL.LU R6, [R1+0x6cc] ;  /* 0x0006cc0001067983 */ /* 0x000f280000300800 */
        /* <DEDUP_REMOVED lines=24> */
[----:B0-----:R-:W4:Y:S04]  /*368d0*/  LDL.LU R20, [R1+0x4d8] ;  /* 0x0004d80001147983 */ /* 0x001f280000300800 */
[----:B---3--:R-:W-:Y:S04]  /*368e0*/  STS.U8 [R14+UR4+0x7a40], R28 ;  /* 0x007a401c0e007988 */ /* 0x008fe80008000004 */
[----:B------:R0:W-:Y:S04]  /*368f0*/  STL [R1+0x4bc4], R28 ;  /* 0x004bc41c01007387 */ /* 0x0001e80000100800 */
[----:B--2---:R-:W-:Y:S04]  /*36900*/  STS.U8 [R14+UR4+0x7a00], R27 ;  /* 0x007a001b0e007988 */ /* 0x004fe80008000004 */
[----:B------:R-:W-:Y:S04]  /*36910*/  STS.U8 [R14+UR4+0x7ac0], R26 ;  /* 0x007ac01a0e007988 */ /* 0x000fe80008000004 */
[----:B------:R-:W-:Y:S04]  /*36920*/  STS.U8 [R14+UR4+0x7a80], R25 ;  /* 0x007a80190e007988 */ /* 0x000fe80008000004 */
[----:B0-----:R-:W2:Y:S04]  /*36930*/  LDL.LU R28, [R1+0x7c4] ;  /* 0x0007c400011c7983 */ /* 0x001ea80000300800 */
[----:B------:R0:W-:Y:S04]  /*36940*/  STL [R1+0x4bc8], R27 ;  /* 0x004bc81b01007387 */ /* 0x0001e80000100800 */
[----:B------:R-:W-:Y:S04]  /*36950*/  STS.U8 [R14+UR4+0x7b40], R24 ;  /* 0x007b40180e007988 */ /* 0x000fe80008000004 */
[----:B----4-:R-:W-:Y:S04]  /*36960*/  STS.U8 [R14+UR4+0x7b00], R23 ;  /* 0x007b00170e007988 */ /* 0x010fe80008000004 */
[----:B0-----:R-:W3:Y:S04]  /*36970*/  LDL.LU R27, [R1+0x7c8] ;  /* 0x0007c800011b7983 */ /* 0x001ee80000300800 */
[----:B------:R0:W-:Y:S04]  /*36980*/  STL [R1+0x4bcc], R26 ;  /* 0x004bcc1a01007387 */ /* 0x0001e80000100800 */
[----:B------:R1:W-:Y:S04]  /*36990*/  STS.U8 [R14+UR4+0x7bc0], R22 ;  /* 0x007bc0160e007988 */ /* 0x0003e80008000004 */
[----:B0-----:R-:W4:Y:S04]  /*369a0*/  LDL.LU R26, [R1+0x7cc] ;  /* 0x0007cc00011a7983 */ /* 0x001f280000300800 */
[----:B------:R0:W-:Y:S01]  /*369b0*/  STL [R1+0x4bd0], R25 ;  /* 0x004bd01901007387 */ /* 0x0001e20000100800 */
[----:B-1----:R-:W-:-:S03]  /*369c0*/  LOP3.LUT R14, R0, 0x30, RZ, 0x3c, !PT ;  /* 0x00000030000e7812 */ /* 0x002fc600078e3cff */
[----:B0-----:R-:W2:Y:S04]  /*369d0*/  LDL.LU R25, [R1+0x7d0] ;  /* 0x0007d00001197983 */ /* 0x001ea80000300800 */
[----:B------:R0:W-:Y:S04]  /*369e0*/  STL [R1+0x4bd4], R24 ;  /* 0x004bd41801007387 */ /* 0x0001e80000100800 */
[----:B0-----:R-:W2:Y:S04]  /*369f0*/  LDL.LU R24, [R1+0x7d4] ;  /* 0x0007d40001187983 */ /* 0x001ea80000300800 */
[----:B------:R0:W-:Y:S04]  /*36a00*/  STL [R1+0x4bd8], R23 ;  /* 0x004bd81701007387 */ /* 0x0001e80000100800 */
[----:B0-----:R-:W2:Y:S04]  /*36a10*/  LDL.LU R23, [R1+0x7d8] ;  /* 0x0007d80001177983 */ /* 0x001ea80000300800 */
[----:B------:R0:W-:Y:S02]  /*36a20*/  STL [R1+0x4c2c], R0 ;  /* 0x004c2c0001007387 */ /* 0x0001e40000100800 */
[----:B0-----:R-:W0:Y:S02]  /*36a30*/  S2R R0, SR_TID.X ;  /* 0x0000000000007919 */ /* 0x001e240000002100 */
[----:B------:R-:W-:Y:S04]  /*36a40*/  STL [R1+0x4bdc], R22 ;  /* 0x004bdc1601007387 */ /* 0x000fe80000100800 */
[----:B------:R-:W-:Y:S01]  /*36a50*/  STL [R1+0x4be0], R21 ;  /* 0x004be01501007387 */ /* 0x000fe20000100800 */
[----:B0-----:R-:W-:-:S04]  /*36a60*/  LOP3.LUT R0, R0, 0x3f, RZ, 0xc0, !PT ;  /* 0x0000003f00007812 */ /* 0x001fc800078ec0ff */
[----:B------:R-:W-:-:S05]  /*36a70*/  LOP3.LUT R0, R0, 0x28, RZ, 0x3c, !PT ;  /* 0x0000002800007812 */ /* 0x000fca00078e3cff */
[----:B------:R0:W-:Y:S04]  /*36a80*/  STS.U8 [R0+UR4+0x7b80], R21 ;  /* 0x007b801500007988 */ /* 0x0001e80008000004 */
[----:B0-----:R-:W2:Y:S04]  /*36a90*/  LDL.LU R0, [R1+0x4c8] ;  /* 0x0004c80001007983 */ /* 0x001ea80000300800 */
[----:B--2---:R0:W-:Y:S04]  /*36aa0*/  STL [R1+0x4c30], R0 ;  /* 0x004c300001007387 */ /* 0x0041e80000100800 */
[----:B0-----:R-:W2:Y:S04]  /*36ab0*/  LDL.LU R0, [R1+0x4cc] ;  /* 0x0004cc0001007983 */ /* 0x001ea80000300800 */
[----:B--2---:R0:W-:Y:S04]  /*36ac0*/  STL [R1+0x4c34], R0 ;  /* 0x004c340001007387 */ /* 0x0041e80000100800 */
[----:B0-----:R-:W2:Y:S04]  /*36ad0*/  LDL.LU R0, [R1+0x4d0] ;  /* 0x0004d00001007983 */ /* 0x001ea80000300800 */
[----:B------:R-:W-:Y:S04]  /*36ae0*/  STS.U8 [R14+UR4+0xc00], R23 ;  /* 0x000c00170e007988 */ /* 0x000fe80008000004 */
[----:B------:R-:W-:Y:S04]  /*36af0*/  STS.U8 [R14+UR4+0xc40], R24 ;  /* 0x000c40180e007988 */ /* 0x000fe80008000004 */
[----:B------:R-:W-:Y:S04]  /*36b00*/  STS.U8 [R14+UR4+0xc80], R25 ;  /* 0x000c80190e007988 */ /* 0x000fe80008000004 */
[----:B----4-:R-:W-:Y:S04]  /*36b10*/  STS.U8 [R14+UR4+0xcc0], R26 ;  /* 0x000cc01a0e007988 */ /* 0x010fe80008000004 */
[----:B---3--:R-:W-:Y:S04]  /*36b20*/  STS.U8 [R14+UR4+0xd00], R27 ;  /* 0x000d001b0e007988 */ /* 0x008fe80008000004 */
        /* <DEDUP_REMOVED lines=19> */
[----:B------:R-:W3:Y:S04]  /*36c60*/  LDL.LU R13, [R1+0x4c4] ;  /* 0x0004c400010d7983 */ /* 0x000ee80000300800 */
[----:B------:R-:W4:Y:S04]  /*36c70*/  LDL.LU R15, [R1+0x4c0] ;  /* 0x0004c000010f7983 */ /* 0x000f280000300800 */
[----:B------:R-:W3:Y:S04]  /*36c80*/  LDL.LU R16, [R1+0x4bc] ;  /* 0x0004bc0001107983 */ /* 0x000ee80000300800 */
[----:B------:R0:W-:Y:S04]  /*36c90*/  STS.U8 [R14+UR4+0x2d80], R18 ;  /* 0x002d80120e007988 */ /* 0x0001e80008000004 */
[----:B------:R-:W3:Y:S04]  /*36ca0*/  LDL.LU R17, [R1+0x3d8] ;  /* 0x0003d80001117983 */ /* 0x000ee80000300800 */
[----:B------:R1:W-:Y:S04]  /*36cb0*/  STS.U8 [R14+UR4+0x2dc0], R19 ;  /* 0x002dc0130e007988 */ /* 0x0003e80008000004 */
        /* <DEDUP_REMOVED lines=31> */
[----:B---3--:R1:W-:Y:S04]  /*36eb0*/  STS.U8 [R14+UR4+0x3d00], R13 ;  /* 0x003d000d0e007988 */ /* 0x0083e80008000004 */
[----:B----4-:R2:W-:Y:S04]  /*36ec0*/  STS.U8 [R14+UR4+0x3dc0], R15 ;  /* 0x003dc00f0e007988 */ /* 0x0105e80008000004 */
[----:B------:R3:W-:Y:S04]  /*36ed0*/  STS.U8 [R14+UR4+0x3d80], R16 ;  /* 0x003d80100e007988 */ /* 0x0007e80008000004 */
[----:B------:R4:W-:Y:S04]  /*36ee0*/  STS.U8 [R14+UR4+0x4c00], R17 ;  /* 0x004c00110e007988 */ /* 0x0009e80008000004 */
[----:B------:R2:W-:Y:S04]  /*36ef0*/  STS.U8 [R14+UR4+0x4c40], R18 ;  /* 0x004c40120e007988 */ /* 0x0005e80008000004 */
[----:B0-----:R-:W4:Y:S04]  /*36f00*/  LDL.LU R0, [R1+0x4c2c] ;  /* 0x004c2c0001007983 */ /* 0x001f280000300800 */
[----:B-1----:R-:W4:Y:S04]  /*36f10*/  LDL.LU R13, [R1+0x4c28] ;  /* 0x004c2800010d7983 */ /* 0x002f280000300800 */
[----:B--2---:R-:W2:Y:S04]  /*36f20*/  LDL.LU R15, [R1+0x4c24] ;  /* 0x004c2400010f7983 */ /* 0x004ea80000300800 */
[----:B---3--:R-:W3:Y:S04]  /*36f30*/  LDL.LU R16, [R1+0x4c20] ;  /* 0x004c200001107983 */ /* 0x008ee80000300800 */
[----:B----4-:R-:W4:Y:S04]  /*36f40*/  LDL.LU R17, [R1+0x4c1c] ;  /* 0x004c1c0001117983 */ /* 0x010f280000300800 */
[----:B------:R-:W2:Y:S04]  /*36f50*/  LDL.LU R18, [R1+0x4c18] ;  /* 0x004c180001127983 */ /* 0x000ea80000300800 */
[----:B------:R0:W-:Y:S04]  /*36f60*/  STS.U8 [R14+UR4+0x4c80], R19 ;  /* 0x004c80130e007988 */ /* 0x0001e80008000004 */
[----:B------:R1:W-:Y:S04]  /*36f70*/  STS.U8 [R14+UR4+0x4cc0], R20 ;  /* 0x004cc0140e007988 */ /* 0x0003e80008000004 */
[----:B0-----:R-:W2:Y:S04]  /*36f80*/  LDL.LU R19, [R1+0x4c14] ;  /* 0x004c140001137983 */ /* 0x001ea80000300800 */
[----:B-1----:R-:W2:Y:S04]  /*36f90*/  LDL.LU R20, [R1+0x4c10] ;  /* 0x004c100001147983 */ /* 0x002ea80000300800 */
        /* <DEDUP_REMOVED lines=20> */
[----:B--2---:R-:W-:Y:S04]  /*370e0*/  STS.U8 [R14+UR4+0x7c40], R20 ;  /* 0x007c40140e007988 */ /* 0x004fe80008000004 */
[----:B------:R-:W-:Y:S04]  /*370f0*/  STL [R1+0x4be4], R20 ;  /* 0x004be41401007387 */ /* 0x000fe80000100800 */
[----:B------:R-:W-:Y:S04]  /*37100*/  STS.U8 [R14+UR4+0x7c00], R19 ;  /* 0x007c00130e007988 */ /* 0x000fe80008000004 */
[----:B------:R-:W-:Y:S04]  /*37110*/  STL [R1+0x4be8], R19 ;  /* 0x004be81301007387 */ /* 0x000fe80000100800 */
[----:B------:R-:W-:Y:S04]  /*37120*/  STS.U8 [R14+UR4+0x7cc0], R18 ;  /* 0x007cc0120e007988 */ /* 0x000fe80008000004 */
[----:B------:R-:W-:Y:S04]  /*37130*/  STL [R1+0x4bec], R18 ;  /* 0x004bec1201007387 */ /* 0x000fe80000100800 */
[----:B----4-:R-:W-:Y:S04]  /*37140*/  STS.U8 [R14+UR4+0x7c80], R17 ;  /* 0x007c80110e007988 */ /* 0x010fe80008000004 */
[----:B------:R-:W-:Y:S04]  /*37150*/  STL [R1+0x4bf0], R17 ;  /* 0x004bf01101007387 */ /* 0x000fe80000100800 */
[----:B---3--:R-:W-:Y:S04]  /*37160*/  STS.U8 [R14+UR4+0x7d40], R16 ;  /* 0x007d40100e007988 */ /* 0x008fe80008000004 */
[----:B------:R0:W-:Y:S04]  /*37170*/  STL [R1+0x4bf4], R16 ;  /* 0x004bf41001007387 */ /* 0x0001e80000100800 */
[----:B0-----:R-:W2:Y:S04]  /*37180*/  LDL.LU R16, [R1+0x7b8] ;  /* 0x0007b80001107983 */ /* 0x001ea80000300800 */
[----:B------:R-:W3:Y:S04]  /*37190*/  LDL.LU R17, [R1+0x7b4] ;  /* 0x0007b40001117983 */ /* 0x000ee80000300800 */
[----:B------:R-:W4:Y:S04]  /*371a0*/  LDL.LU R18, [R1+0x7b0] ;  /* 0x0007b00001127983 */ /* 0x000f280000300800 */
        /* <DEDUP_REMOVED lines=22> */
[----:B------:R0:W-:Y:S04]  /*37310*/  STS.U8 [R14+UR4+0x7d00], R15 ;  /* 0x007d000f0e007988 */ /* 0x0001e80008000004 */
[----:B0-----:R-:W2:Y:S04]  /*37320*/  LDL.LU R14, [R1+0x4c0c] ;  /* 0x004c0c00010e7983 */ /* 0x001ea80000300800 */
[----:B------:R0:W-:Y:S02]  /*37330*/  STL [R1+0x4bf8], R15 ;  /* 0x004bf80f01007387 */ /* 0x0001e40000100800 */
[----:B0-----:R-:W0:Y:S01]  /*37340*/  S2R R15, SR_TID.X ;  /* 0x00000000000f7919 */ /* 0x001e220000002100 */
[----:B------:R-:W-:-:S02]  /*37350*/  LOP3.LUT R0, R0, 0x38, RZ, 0x3c, !PT ;  /* 0x0000003800007812 */ /* 0x000fc400078e3cff */
[----:B0-----:R-:W-:-:S04]  /*37360*/  LOP3.LUT R15, R15, 0x3f, RZ, 0xc0, !PT ;  /* 0x0000003f0f0f7812 */ /* 0x001fc800078ec0ff */
[----:B------:R-:W-:-:S05]  /*37370*/  LOP3.LUT R15, R15, 0x30, RZ, 0x3c, !PT ;  /* 0x000000300f0f7812 */ /* 0x000fca00078e3cff */
[----:B--2---:R-:W-:Y:S04]  /*37380*/  STS.U8 [R15+UR4+0x7dc0], R14 ;  /* 0x007dc00e0f007988 */ /* 0x004fe80008000004 */
[----:B------:R-:W-:Y:S04]  /*37390*/  STS.U8 [R15+UR4+0x7d80], R13 ;  /* 0x007d800d0f007988 */ /* 0x000fe80008000004 */
[----:B------:R-:W-:Y:S04]  /*373a0*/  STS.U8 [R0+UR4+0xe00], R16 ;  /* 0x000e001000007988 */ /* 0x000fe80008000004 */
[----:B---3--:R-:W-:Y:S04]  /*373b0*/  STS.U8 [R0+UR4+0xe40], R17 ;  /* 0x000e401100007988 */ /* 0x008fe80008000004 */
        /* <DEDUP_REMOVED lines=18> */
[----:B------:R-:W-:Y:S04]  /*374e0*/  STL [R1+0x4bfc], R14 ;  /* 0x004bfc0e01007387 */ /* 0x000fe80000100800 */
[----:B------:R-:W-:Y:S04]  /*374f0*/  STS.U8 [R0+UR4+0x2f00], R8 ;  /* 0x002f000800007988 */ /* 0x000fe80008000004 */
[----:B------:R-:W-:Y:S04]  /*37500*/  STL [R1+0x4c00], R13 ;  /* 0x004c000d01007387 */ /* 0x000fe80000100800 */
[----:B------:R0:W-:Y:S04]  /*37510*/  STS.U8 [R0+UR4+0x2f40], R12 ;  /* 0x002f400c00007988 */ /* 0x0001e80008000004 */
[----:B0-----:R-:W2:Y:S04]  /*37520*/  LDL.LU R12, [R1+0x4b4] ;  /* 0x0004b400010c7983 */ /* 0x001ea80000300800 */
[----:B------:R-:W3:Y:S04]  /*37530*/  LDL.LU R13, [R1+0x4a8] ;  /* 0x0004a800010d7983 */ /* 0x000ee80000300800 */
[----:B---3--:R0:W-:Y:S04]  /*37540*/  STL [R1+0x4c04], R13 ;  /* 0x004c040d01007387 */ /* 0x0081e80000100800 */
[----:B0-----:R-:W3:Y:S04]  /*37550*/  LDL.LU R13, [R1+0x4ac] ;  /* 0x0004ac00010d7983 */ /* 0x001ee80000300800 */
[----:B------:R-:W-:Y:S04]  /*37560*/  STS.U8 [R0+UR4+0x2f80], R9 ;  /* 0x002f800900007988 */ /* 0x000fe80008000004 */
[----:B------:R-:W-:Y:S04]  /*37570*/  STS.U8 [R0+UR4+0x2fc0], R10 ;  /* 0x002fc00a00007988 */ /* 0x000fe80008000004 */
[----:B---3--:R0:W-:Y:S04]  /*37580*/  STL [R1+0x4c08], R13 ;  /* 0x004c080d01007387 */ /* 0x0081e80000100800 */
        /* <DEDUP_REMOVED lines=27> */
[----:B--2---:R1:W-:Y:S04]  /*37740*/  STS.U8 [R0+UR4+0x3e00], R12 ;  /* 0x003e000c00007988 */ /* 0x0043e80008000004 */
[----:B0-----:R-:W2:Y:S04]  /*37750*/  LDL.LU R11, [R1+0x100] ;  /* 0x00010000010b7983 */ /* 0x001ea80000300800 */
[----:B-1----:R-:W2:Y:S04]  /*37760*/  LDL.LU R12, [R1+0xfc] ;  /* 0x0000fc00010c7983 */ /* 0x002ea80000300800 */
[----:B---3--:R0:W-:Y:S04]  /*37770*/  STS.U8 [R0+UR4+0x3ec0], R13 ;  /* 0x003ec00d00007988 */ /* 0x0081e80008000004 */
[----:B0-----:R-:W3:Y:S04]  /*37780*/  LDL.LU R13, [R1+0x4c08] ;  /* 0x004c0800010d7983 */ /* 0x001ee80000300800 */
[----:B---3--:R0:W-:Y:S04]  /*37790*/  STS.U8 [R0+UR4+0x3e80], R13 ;  /* 0x003e800d00007988 */ /* 0x0081e80008000004 */
[----:B0-----:R-:W3:Y:S04]  /*377a0*/  LDL.LU R13, [R1+0x4c04] ;  /* 0x004c0400010d7983 */ /* 0x001ee80000300800 */
[----:B---3--:R0:W-:Y:S04]  /*377b0*/  STS.U8 [R0+UR4+0x3f40], R13 ;  /* 0x003f400d00007988 */ /* 0x0081e80008000004 */
[----:B----4-:R1:W-:Y:S04]  /*377c0*/  STS.U8 [R0+UR4+0x3f00], R14 ;  /* 0x003f000e00007988 */ /* 0x0103e80008000004 */
[----:B------:R3:W-:Y:S04]  /*377d0*/  STS.U8 [R0+UR4+0x3fc0], R15 ;  /* 0x003fc00f00007988 */ /* 0x0007e80008000004 */
[----:B------:R4:W-:Y:S04]  /*377e0*/  STS.U8 [R0+UR4+0x3f80], R16 ;  /* 0x003f801000007988 */ /* 0x0009e80008000004 */
[----:B------:R1:W-:Y:S04]  /*377f0*/  STS.U8 [R0+UR4+0x4e00], R17 ;  /* 0x004e001100007988 */ /* 0x0003e80008000004 */
[----:B------:R2:W-:Y:S04]  /*37800*/  STS.U8 [R0+UR4+0x4e40], R18 ;  /* 0x004e401200007988 */ /* 0x0005e80008000004 */
[----:B0-----:R-:W2:Y:S04]  /*37810*/  LDL.LU R13, [R1+0x4c00] ;  /* 0x004c0000010d7983 */ /* 0x001ea80000300800 */
[----:B-1----:R-:W2:Y:S04]  /*37820*/  LDL.LU R14, [R1+0x4bfc] ;  /* 0x004bfc00010e7983 */ /* 0x002ea80000300800 */
[----:B---3--:R-:W3:Y:S04]  /*37830*/  LDL.LU R15, [R1+0x4bf8] ;  /* 0x004bf800010f7983 */ /* 0x008ee80000300800 */
[----:B----4-:R-:W4:Y:S04]  /*37840*/  LDL.LU R16, [R1+0x4bf4] ;  /* 0x004bf40001107983 */ /* 0x010f280000300800 */
[----:B------:R-:W3:Y:S04]  /*37850*/  LDL.LU R17, [R1+0x4bf0] ;  /* 0x004bf00001117983 */ /* 0x000ee80000300800 */
[----:B--2---:R-:W2:Y:S04]  /*37860*/  LDL.LU R18, [R1+0x4bec] ;  /* 0x004bec0001127983 */ /* 0x004ea80000300800 */
[----:B------:R0:W-:Y:S04]  /*37870*/  STS.U8 [R0+UR4+0x4e80], R19 ;  /* 0x004e801300007988 */ /* 0x0001e80008000004 */
[----:B------:R1:W-:Y:S04]  /*37880*/  STS.U8 [R0+UR4+0x4ec0], R20 ;  /* 0x004ec01400007988 */ /* 0x0003e80008000004 */
[----:B------:R0:W-:Y:S04]  /*37890*/  STS.U8 [R0+UR4+0x4f00], R21 ;  /* 0x004f001500007988 */ /* 0x0001e80008000004 */
[----:B------:R0:W-:Y:S04]  /*378a0*/  STS.U8 [R0+UR4+0x4f40], R22 ;  /* 0x004f401600007988 */ /* 0x0001e80008000004 */
[----:B------:R1:W-:Y:S04]  /*378b0*/  STS.U8 [R0+UR4+0x4f80], R23 ;  /* 0x004f801700007988 */ /* 0x0003e80008000004 */
[----:B------:R1:W-:Y:S04]  /*378c0*/  STS.U8 [R0+UR4+0x4fc0], R24 ;  /* 0x004fc01800007988 */ /* 0x0003e80008000004 */
[----:B0-----:R-:W2:Y:S04]  /*378d0*/  LDL.LU R19, [R1+0x4be8] ;  /* 0x004be80001137983 */ /* 0x001ea80000300800 */
[----:B-1----:R-:W2:Y:S04]  /*378e0*/  LDL.LU R20, [R1+0x4be4] ;  /* 0x004be40001147983 */ /* 0x002ea80000300800 */
[----:B------:R-:W2:Y:S04]  /*378f0*/  LDL.LU R21, [R1+0x4be0] ;  /* 0x004be00001157983 */ /* 0x000ea80000300800 */
[----:B------:R-:W2:Y:S04]  /*37900*/  LDL.LU R22, [R1+0x4bdc] ;  /* 0x004bdc0001167983 */ /* 0x000ea80000300800 */
[----:B------:R-:W2:Y:S04]  /*37910*/  LDL.LU R23, [R1+0x4bd8] ;  /* 0x004bd80001177983 */ /* 0x000ea80000300800 */
[----:B------:R-:W2:Y:S04]  /*37920*/  LDL.LU R24, [R1+0x4bd4] ;  /* 0x004bd40001187983 */ /* 0x000ea80000300800 */
        /* <DEDUP_REMOVED lines=22> */
[----:B------:R-:W2:Y:S04]  /*37a90*/  LDL R2, [R1+0x3710] ;  /* 0x0037100001027983 */ /* 0x000ea80000100800 */
[----:B------:R-:W2:Y:S04]  /*37aa0*/  LDL.LU R8, [R1+0x4ba8] ;  /* 0x004ba80001087983 */ /* 0x000ea80000300800 */
        /* <DEDUP_REMOVED lines=8> */
[----:B--2---:R-:W-:Y:S04]  /*37b30*/  STS.U8 [R0+UR4+0x7e40], R12 ;  /* 0x007e400c00007988 */ /* 0x004fe80008000004 */
[----:B------:R-:W-:Y:S04]  /*37b40*/  STS.U8 [R0+UR4+0x7e00], R11 ;  /* 0x007e000b00007988 */ /* 0x000fe80008000004 */
[----:B------:R-:W-:Y:S04]  /*37b50*/  STS.U8 [R0+UR4+0x7ec0], R10 ;  /* 0x007ec00a00007988 */ /* 0x000fe80008000004 */
[----:B------:R-:W-:Y:S04]  /*37b60*/  STS.U8 [R0+UR4+0x7e80], R9 ;  /* 0x007e800900007988 */ /* 0x000fe80008000004 */
[----:B------:R-:W-:Y:S04]  /*37b70*/  STS.U8 [R0+UR4+0x7f40], R8 ;  /* 0x007f400800007988 */ /* 0x000fe80008000004 */
[----:B------:R-:W-:Y:S04]  /*37b80*/  STS.U8 [R0+UR4+0x7f00], R7 ;  /* 0x007f000700007988 */ /* 0x000fe80008000004 */
[----:B------:R-:W-:Y:S04]  /*37b90*/  STS.U8 [R0+UR4+0x7fc0], R6 ;  /* 0x007fc00600007988 */ /* 0x000fe80008000004 */
[----:B------:R0:W-:Y:S04]  /*37ba0*/  STS.U8 [R0+UR4+0x7f80], R3 ;  /* 0x007f800300007988 */ /* 0x0001e80008000004 */
[----:B0-----:R-:W2:Y:S04]  /*37bb0*/  LDL.LU R0, [R1+0x4b94] ;  /* 0x004b940001007983 */ /* 0x001ea80000300800 */
[----:B------:R-:W2:Y:S01]  /*37bc0*/  LDL R3, [R1+0x3708] ;  /* 0x0037080001037983 */ /* 0x000ea20000100800 */
[----:B------:R-:W-:Y:S01]  /*37bd0*/  BAR.SYNC.DEFER_BLOCKING 0x0 ;  /* 0x0000000000007b1d */ /* 0x000fe20000010000 */
[----:B------:R-:W-:-:S06]  /*37be0*/  PRMT R5, RZ, 0x7610, R5 ;  /* 0x00007610ff057816 */ /* 0x000fcc0000000005 */
[----:B--2---:R-:W2:Y:S04]  /*37bf0*/  @!P0 LDG.E.U8 R5, desc[UR34][R2.64] ;  /* 0x0000002202058981 */ /* 0x004ea8000c1e1100 */
[----:B--2---:R0:W-:Y:S04]  /*37c00*/  STL [R1+0x26c], R5 ;  /* 0x00026c0501007387 */ /* 0x0041e80000100800 */
[----:B0-----:R-:W2:Y:S04]  /*37c10*/  LDL.LU R5, [R1+0x4b90] ;  /* 0x004b900001057983 */ /* 0x001ea80000300800 */
[----:B------:R-:W2:Y:S04]  /*37c20*/  LDL R2, [R1+0x34b4] ;  /* 0x0034b40001027983 */ /* 0x000ea80000100800 */
[----:B------:R-:W2:Y:S01]  /*37c30*/  LDL R3, [R1+0x34ec] ;  /* 0x0034ec0001037983 */ /* 0x000ea20000100800 */
[----:B------:R-:W-:-:S02]  /*37c40*/  PRMT R0, RZ, 0x7610, R0 ;  /* 0x00007610ff007816 */ /* 0x000fc40000000000 */
[----:B--2---:R-:W-:-:S04]  /*37c50*/  @!P0 LOP3.LUT R3, R3, R2, RZ, 0x3c, !PT ;  /* 0x0000000203038212 */ /* 0x004fc800078e3cff */
[----:B------:R-:W-:-:S04]  /*37c60*/  @!P0 LOP3.LUT R2, R3, R2, RZ, 0x3c, !PT ;  /* 0x0000000203028212 */ /* 0x000fc800078e3cff */
[----:B------:R-:W-:-:S05]  /*37c70*/  @!P0 LOP3.LUT R3, R3, R2, RZ, 0x3c, !PT ;  /* 0x0000000203038212 */ /* 0x000fca00078e3cff */
[----:B------:R-:W2:Y:S04]  /*37c80*/  @!P0 LDG.E.U8 R0, desc[UR34][R2.64] ;  /* 0x0000002202008981 */ /* 0x000ea8000c1e1100 */
        /* <DEDUP_REMOVED lines=900> */
[----:B--2---:R0:W-:Y:S04]  /*3b4d0*/  STL [R1], R0 ;  /* 0x0000000001007387 */ /* 0x0041e80000100800 */
        /* <DEDUP_REMOVED lines=8> */
[----:B------:R-:W3:Y:S04]  /*3b560*/  LDL R2, [R1+0x3640] ;  /* 0x0036400001027983 */ /* 0x000ee80000100800 */
[----:B------:R-:W3:Y:S01]  /*3b570*/  LDL R3, [R1+0x367c] ;  /* 0x00367c0001037983 */ /* 0x000ee20000100800 */
[----:B------:R-:W-:-:S03]  /*3b580*/  PRMT R28, RZ, 0x7610, R28 ;  /* 0x00007610ff1c7816 */ /* 0x000fc6000000001c */
[----:B--2---:R0:W-:Y:S04]  /*3b590*/  STL [R1+0x4998], R29 ;  /* 0x0049981d01007387 */ /* 0x0041e80000100800 */
[----:B0-----:R-:W2:Y:S01]  /*3b5a0*/  LDL R29, [R1+0x3684] ;  /* 0x00368400011d7983 */ /* 0x001ea20000100800 */
[----:B---3--:R-:W-:-:S04]  /*3b5b0*/  @!P0 LOP3.LUT R3, R3, R2, RZ, 0x3c, !PT ;  /* 0x0000000203038212 */ /* 0x008fc800078e3cff */
[----:B------:R-:W-:-:S04]  /*3b5c0*/  @!P0 LOP3.LUT R2, R3, R2, RZ, 0x3c, !PT ;  /* 0x0000000203028212 */ /* 0x000fc800078e3cff */
[----:B------:R-:W-:-:S05]  /*3b5d0*/  @!P0 LOP3.LUT R3, R3, R2, RZ, 0x3c, !PT ;  /* 0x0000000203038212 */ /* 0x000fca00078e3cff */
[----:B------:R2:W3:Y:S04]  /*3b5e0*/  @!P0 LDG.E.U8 R28, desc[UR34][R2.64] ;  /* 0x00000022021c8981 */ /* 0x0004e8000c1e1100 */
[----:B------:R-:W4:Y:S01]  /*3b5f0*/  LDL R3, [R1+0x3648] ;  /* 0x0036480001037983 */ /* 0x000f220000100800 */
[----:B------:R-:W-:Y:S01]  /*3b600*/  PRMT R27, RZ, 0x7610, R27 ;  /* 0x00007610ff1b7816 */ /* 0x000fe2000000001b */
[----:B--2---:R-:W-:Y:S02]  /*3b610*/  @!P0 IMAD.MOV.U32 R2, RZ, RZ, R29 ;  /* 0x000000ffff028224 */ /* 0x004fe400078e001d */
[----:B---3--:R0:W-:Y:S01]  /*3b620*/  STL [R1+0x4988], R28 ;  /* 0x0049881c01007387 */ /* 0x0081e20000100800 */
[----:B------:R-:W-:-:S03]  /*3b630*/  PRMT R26, RZ, 0x7610, R26 ;  /* 0x00007610ff1a7816 */ /* 0x000fc6000000001a */
[----:B------:R-:W2:Y:S04]  /*3b640*/  LDL R29, [R1+0x3668] ;  /* 0x00366800011d7983 */ /* 0x000ea80000100800 */
[----:B----4-:R1:W3:Y:S04]  /*3b650*/  @!P0 LDG.E.U8 R27, desc[UR34][R2.64] ;  /* 0x00000022021b8981 */ /* 0x0102e8000c1e1100 */
[----:B0-----:R-:W4:Y:S04]  /*3b660*/  LDL R28, [R1+0x36a4] ;  /* 0x0036a400011c7983 */ /* 0x001f280000100800 */
[----:B------:R-:W1:Y:S04]  /*3b670*/  LDL R2, [R1+0x3650] ;  /* 0x0036500001027983 */ /* 0x000e680000100800 */
[----:B------:R-:W1:Y:S02]  /*3b680*/  LDL R3, [R1+0x368c] ;  /* 0x00368c0001037983 */ /* 0x000e640000100800 */
[----:B-1----:R-:W-:-:S04]  /*3b690*/  @!P0 LOP3.LUT R3, R3, R2, RZ, 0x3c, !PT ;  /* 0x0000000203038212 */ /* 0x002fc800078e3cff */
[----:B------:R-:W-:-:S04]  /*3b6a0*/  @!P0 LOP3.LUT R2, R3, R2, RZ, 0x3c, !PT ;  /* 0x0000000203028212 */ /* 0x000fc800078e3cff */
[----:B------:R-:W-:-:S05]  /*3b6b0*/  @!P0 LOP3.LUT R3, R3, R2, RZ, 0x3c, !PT ;  /* 0x0000000203038212 */ /* 0x000fca00078e3cff */
[----:B------:R-:W2:Y:S04]  /*3b6c0*/  @!P0 LDG.E.U8 R26, desc[UR34][R2.64] ;  /* 0x00000022021a8981 */ /* 0x000ea8000c1e1100 */
[----:B---3--:R0:W-:Y:S04]  /*3b6d0*/  STL [R1+0x498c], R27 ;  /* 0x00498c1b01007387 */ /* 0x0081e80000100800 */
[----:B------:R-:W3:Y:S04]  /*3b6e0*/  LDL R2, [R1+0x3658] ;  /* 0x0036580001027983 */ /* 0x000ee80000100800 */
[----:B------:R-:W3:Y:S04]  /*3b6f0*/  LDL R3, [R1+0x3694] ;  /* 0x0036940001037983 */ /* 0x000ee80000100800 */
[----:B0-----:R-:W4:Y:S04]  /*3b700*/  LDL R27, [R1+0x369c] ;  /* 0x00369c00011b7983 */ /* 0x001f280000100800 */
[----:B--2---:R0:W-:Y:S04]  /*3b710*/  STL [R1+0x49dc], R26 ;  /* 0x0049dc1a01007387 */ /* 0x0041e80000100800 */
[----:B0-----:R-:W2:Y:S01]  /*3b720*/  LDL R26, [R1+0x3660] ;  /* 0x00366000011a7983 */ /* 0x001ea20000100800 */
[----:B---3--:R-:W-:-:S02]  /*3b730*/  @!P0 LOP3.LUT R3, R3, R2, RZ, 0x3c, !PT ;  /* 0x0000000203038212 */ /* 0x008fc400078e3cff */
[----:B------:R-:W-:Y:S02]  /*3b740*/  PRMT R25, RZ, 0x7610, R25 ;  /* 0x00007610ff197816 */ /* 0x000fe40000000019 */
[----:B------:R-:W-:-:S04]  /*3b750*/  @!P0 LOP3.LUT R2, R3, R2, RZ, 0x3c, !PT ;  /* 0x0000000203028212 */ /* 0x000fc800078e3cff */
[----:B------:R-:W-:Y:S02]  /*3b760*/  @!P0 LOP3.LUT R3, R3, R2, RZ, 0x3c, !PT ;  /* 0x0000000203038212 */ /* 0x000fe400078e3cff */
[----:B------:R-:W-:-:S03]  /*3b770*/  PRMT R24, RZ, 0x7610, R24 ;  /* 0x00007610ff187816 */ /* 0x000fc60000000018 */
[----:B------:R4:W3:Y:S02]  /*3b780*/  @!P0 LDG.E.U8 R25, desc[UR34][R2.64] ;  /* 0x0000002202198981 */ /* 0x0008e4000c1e1100 */
[----:B----4-:R-:W-:Y:S02]  /*3b790*/  @!P0 IMAD.MOV.U32 R2, RZ, RZ, R27 ;  /* 0x000000ffff028224 */ /* 0x010fe400078e001b */
[----:B--2---:R-:W-:-:S05]  /*3b7a0*/  @!P0 IMAD.MOV.U32 R3, RZ, RZ, R26 ;  /* 0x000000ffff038224 */ /* 0x004fca00078e001a */
[----:B------:R0:W2:Y:S01]  /*3b7b0*/  @!P0 LDG.E.U8 R24, desc[UR34][R2.64] ;  /* 0x0000002202188981 */ /* 0x0000a2000c1e1100 */
[----:B------:R-:W-:Y:S01]  /*3b7c0*/  PRMT R23, RZ, 0x7610, R23 ;  /* 0x00007610ff177816 */ /* 0x000fe20000000017 */
[----:B0-----:R-:W-:Y:S02]  /*3b7d0*/  @!P0 IMAD.MOV.U32 R2, RZ, RZ, R28 ;  /* 0x000000ffff028224 */ /* 0x001fe400078e001c */
[----:B------:R-:W-:Y:S01]  /*3b7e0*/  @!P0 IMAD.MOV.U32 R3, RZ, RZ, R29 ;  /* 0x000000ffff038224 */ /* 0x000fe200078e001d */
[----:B---3--:R0:W-:Y:S04]  /*3b7f0*/  STL [R1+0x49e0], R25 ;  /* 0x0049e01901007387 */ /* 0x0081e80000100800 */
[----:B------:R-:W3:Y:S04]  /*3b800*/  @!P0 LDG.E.U8 R23, desc[UR34][R2.64] ;  /* 0x0000002202178981 */ /* 0x000ee8000c1e1100 */
[----:B0-----:R-:W4:Y:S04]  /*3b810*/  LDL R25, [R1+0x36ac] ;  /* 0x0036ac0001197983 */ /* 0x001f280000100800 */
[----:B--2---:R0:W-:Y:S01]  /*3b820*/  STL [R1+0x49c4], R24 ;  /* 0x0049c41801007387 */ /* 0x0041e20000100800 */
[----:B------:R-:W-:-:S03]  /*3b830*/  PRMT R22, RZ, 0x7610, R22 ;  /* 0x00007610ff167816 */ /* 0x000fc60000000016 */
[----:B------:R-:W2:Y:S04]  /*3b840*/  LDL R29, [R1+0x3680] ;  /* 0x00368000011d7983 */ /* 0x000ea80000100800 */
[----:B------:R-:W2:Y:S04]  /*3b850*/  LDL R28, [R1+0x36bc] ;  /* 0x0036bc00011c7983 */ /* 0x000ea80000100800 */
[----:B------:R-:W2:Y:S04]  /*3b860*/  LDL R27, [R1+0x3688] ;  /* 0x00368800011b7983 */ /* 0x000ea80000100800 */
[----:B------:R-:W2:Y:S04]  /*3b870*/  LDL R26, [R1+0x36c4] ;  /* 0x0036c400011a7983 */ /* 0x000ea80000100800 */
[----:B0-----:R-:W2:Y:S04]  /*3b880*/  LDL R24, [R1+0x3670] ;  /* 0x0036700001187983 */ /* 0x001ea80000100800 */
[----:B---3--:R0:W-:Y:S01]  /*3b890*/  STL [R1+0x49c8], R23 ;  /* 0x0049c81701007387 */ /* 0x0081e20000100800 */
[----:B----4-:R-:W-:-:S03]  /*3b8a0*/  @!P0 IMAD.MOV.U32 R2, RZ, RZ, R25 ;  /* 0x000000ffff028224 */ /* 0x010fc600078e0019 */
[----:B------:R-:W3:Y:S04]  /*3b8b0*/  LDL R25, [R1+0x3690] ;  /* 0x0036900001197983 */ /* 0x000ee80000100800 */
[----:B0-----:R-:W4:Y:S01]  /*3b8c0*/  LDL R23, [R1+0x36b4] ;  /* 0x0036b40001177983 */ /* 0x001f220000100800 */
[----:B--2---:R-:W-:-:S03]  /*3b8d0*/  @!P0 IMAD.MOV.U32 R3, RZ, RZ, R24 ;  /* 0x000000ffff038224 */ /* 0x004fc600078e0018 */
[----:B------:R-:W2:Y:S04]  /*3b8e0*/  LDL R24, [R1+0x36cc] ;  /* 0x0036cc0001187983 */ /* 0x000ea80000100800 */
[----:B------:R4:W2:Y:S04]  /*3b8f0*/  @!P0 LDG.E.U8 R22, desc[UR34][R2.64] ;  /* 0x0000002202168981 */ /* 0x0008a8000c1e1100 */
[----:B------:R-:W2:Y:S01]  /*3b900*/  LDL R3, [R1+0x3678] ;  /* 0x0036780001037983 */ /* 0x000ea20000100800 */
[----:B------:R-:W-:Y:S01]  /*3b910*/  PRMT R21, RZ, 0x7610, R21 ;  /* 0x00007610ff157816 */ /* 0x000fe20000000015 */
[----:B----4-:R-:W-:Y:S01]  /*3b920*/  @!P0 IMAD.MOV.U32 R2, RZ, RZ, R23 ;  /* 0x000000ffff028224 */ /* 0x010fe200078e0017 */
[----:B------:R-:W-:-:S02]  /*3b930*/  PRMT R20, RZ, 0x7610, R20 ;  /* 0x00007610ff147816 */ /* 0x000fc40000000014 */
[----:B------:R-:W-:Y:S02]  /*3b940*/  PRMT R19, RZ, 0x7610, R19 ;  /* 0x00007610ff137816 */ /* 0x000fe40000000013 */
[----:B------:R-:W-:Y:S01]  /*3b950*/  PRMT R18, RZ, 0x7610, R18 ;  /* 0x00007610ff127816 */ /* 0x000fe20000000012 */
[----:B--2---:R0:W2:Y:S02]  /*3b960*/  @!P0 LDG.E.U8 R21, desc[UR34][R2.64] ;  /* 0x0000002202158981 */ /* 0x0040a4000c1e1100 */
[----:B0-----:R-:W-:Y:S02]  /*3b970*/  @!P0 IMAD.MOV.U32 R2, RZ, RZ, R28 ;  /* 0x000000ffff028224 */ /* 0x001fe400078e001c */
[----:B------:R-:W-:-:S05]  /*3b980*/  @!P0 IMAD.MOV.U32 R3, RZ, RZ, R29 ;  /* 0x000000ffff038224 */ /* 0x000fca00078e001d */
[----:B------:R0:W4:Y:S02]  /*3b990*/  @!P0 LDG.E.U8 R20, desc[UR34][R2.64] ;  /* 0x0000002202148981 */ /* 0x000124000c1e1100 */
[----:B0-----:R-:W-:Y:S02]  /*3b9a0*/  @!P0 IMAD.MOV.U32 R2, RZ, RZ, R26 ;  /* 0x000000ffff028224 */ /* 0x001fe400078e001a */
[----:B------:R-:W-:-:S05]  /*3b9b0*/  @!P0 IMAD.MOV.U32 R3, RZ, RZ, R27 ;  /* 0x000000ffff038224 */ /* 0x000fca00078e001b */
[----:B------:R0:W4:Y:S04]  /*3b9c0*/  @!P0 LDG.E.U8 R19, desc[UR34][R2.64] ;  /* 0x0000002202138981 */ /* 0x000128000c1e1100 */
[----:B------:R1:W-:Y:S04]  /*3b9d0*/  STL [R1+0x499c], R22 ;  /* 0x00499c1601007387 */ /* 0x0003e80000100800 */
[----:B------:R-:W4:Y:S01]  /*3b9e0*/  LDL R23, [R1+0x3698] ;  /* 0x0036980001177983 */ /* 0x000f220000100800 */
[----:B0-----:R-:W-:Y:S02]  /*3b9f0*/  @!P0 IMAD.MOV.U32 R2, RZ, RZ, R24 ;  /* 0x000000ffff028224 */ /* 0x001fe400078e0018 */
[----:B---3--:R-:W-:Y:S01]  /*3ba00*/  @!P0 IMAD.MOV.U32 R3, RZ, RZ, R25 ;  /* 0x000000ffff038224 */ /* 0x008fe200078e0019 */
[----:B-1----:R-:W3:Y:S04]  /*3ba10*/  LDL R22, [R1+0x36d4] ;  /* 0x0036d40001167983 */ /* 0x002ee80000100800 */
[----:B------:R0:W3:Y:S04]  /*3ba20*/  @!P0 LDG.E.U8 R18, desc[UR34][R2.64] ;  /* 0x0000002202128981 */ /* 0x0000e8000c1e1100 */
[----:B--2---:R1:W-:Y:S04]  /*3ba30*/  STL [R1+0x49a0], R21 ;  /* 0x0049a01501007387 */ /* 0x0043e80000100800 */
[----:B----4-:R2:W-:Y:S04]  /*3ba40*/  STL [R1+0x4990], R20 ;  /* 0x0049901401007387 */ /* 0x0105e80000100800 */
[----:B------:R-:W4:Y:S04]  /*3ba50*/  LDL R27, [R1+0x36a0] ;  /* 0x0036a000011b7983 */ /* 0x000f280000100800 */
[----:B------:R-:W4:Y:S04]  /*3ba60*/  LDL R26, [R1+0x36dc] ;  /* 0x0036dc00011a7983 */ /* 0x000f280000100800 */
[----:B------:R1:W-:Y:S04]  /*3ba70*/  STL [R1+0x4994], R19 ;  /* 0x0049941301007387 */ /* 0x0003e80000100800 */
[----:B------:R-:W4:Y:S04]  /*3ba80*/  LDL R25, [R1+0x36a8] ;  /* 0x0036a80001197983 */ /* 0x000f280000100800 */
[----:B------:R-:W4:Y:S01]  /*3ba90*/  LDL R24, [R1+0x36e4] ;  /* 0x0036e40001187983 */ /* 0x000f220000100800 */
[----:B0-----:R-:W-:-:S02]  /*3baa0*/  @!P0 IMAD.MOV.U32 R3, RZ, RZ, R23 ;  /* 0x000000ffff038224 */ /* 0x001fc400078e0017 */
[----:B---3--:R-:W-:Y:S01]  /*3bab0*/  @!P0 IMAD.MOV.U32 R2, RZ, RZ, R22 ;  /* 0x000000ffff028224 */ /* 0x008fe200078e0016 */
[----:B------:R0:W-:Y:S04]  /*3bac0*/  STL [R1+0x49e4], R18 ;  /* 0x0049e41201007387 */ /* 0x0001e80000100800 */
[----:B------:R-:W3:Y:S04]  /*3bad0*/  LDL R23, [R1+0x36b0] ;  /* 0x0036b00001177983 */ /* 0x000ee80000100800 */
[----:B------:R-:W3:Y:S01]  /*3bae0*/  LDL R22, [R1+0x36ec] ;  /* 0x0036ec0001167983 */ /* 0x000ee20000100800 */
[----:B------:R-:W-:-:S02]  /*3baf0*/  PRMT R17, RZ, 0x7610, R17 ;  /* 0x00007610ff117816 */ /* 0x000fc40000000011 */
[----:B------:R-:W-:Y:S02]  /*3bb00*/  PRMT R16, RZ, 0x7610, R16 ;  /* 0x00007610ff107816 */ /* 0x000fe40000000010 */
[----:B------:R-:W-:Y:S02]  /*3bb10*/  PRMT R15, RZ, 0x7610, R15 ;  /* 0x00007610ff0f7816 */ /* 0x000fe4000000000f */
[----:B------:R-:W-:Y:S01]  /*3bb20*/  PRMT R14, RZ, 0x7610, R14 ;  /* 0x00007610ff0e7816 */ /* 0x000fe2000000000e */
[----:B-1----:R-:W3:Y:S04]  /*3bb30*/  LDL R21, [R1+0x36b8] ;  /* 0x0036b80001157983 */ /* 0x002ee80000100800 */
[----:B------:R4:W3:Y:S04]  /*3bb40*/  @!P0 LDG.E.U8 R17, desc[UR34][R2.64] ;  /* 0x0000002202118981 */ /* 0x0008e8000c1e1100 */
[----:B--2---:R-:W2:Y:S01]  /*3bb50*/  LDL R20, [R1+0x36f4] ;  /* 0x0036f40001147983 */ /* 0x004ea20000100800 */
[----:B----4-:R-:W-:-:S02]  /*3bb60*/  @!P0 IMAD.MOV.U32 R3, RZ, RZ, R27 ;  /* 0x000000ffff038224 */ /* 0x010fc400078e001b */
[----:B------:R-:W-:-:S05]  /*3bb70*/  @!P0 IMAD.MOV.U32 R2, RZ, RZ, R26 ;  /* 0x000000ffff028224 */ /* 0x000fca00078e001a */
[----:B------:R1:W4:Y:S02]  /*3bb80*/  @!P0 LDG.E.U8 R16, desc[UR34][R2.64] ;  /* 0x0000002202108981 */ /* 0x000324000c1e1100 */
[----:B-1----:R-:W-:Y:S02]  /*3bb90*/  @!P0 IMAD.MOV.U32 R3, RZ, RZ, R25 ;  /* 0x000000ffff038224 */ /* 0x002fe400078e0019 */
[----:B------:R-:W-:-:S05]  /*3bba0*/  @!P0 IMAD.MOV.U32 R2, RZ, RZ, R24 ;  /* 0x000000ffff028224 */ /* 0x000fca00078e0018 */
[----:B------:R3:W2:Y:S02]  /*3bbb0*/  @!P0 LDG.E.U8 R15, desc[UR34][R2.64] ;  /* 0x00000022020f8981 */ /* 0x0006a4000c1e1100 */
[----:B---3--:R-:W-:Y:S02]  /*3bbc0*/  @!P0 IMAD.MOV.U32 R3, RZ, RZ, R23 ;  /* 0x000000ffff038224 */ /* 0x008fe400078e0017 */
[----:B------:R-:W-:-:S05]  /*3bbd0*/  @!P0 IMAD.MOV.U32 R2, RZ, RZ, R22 ;  /* 0x000000ffff028224 */ /* 0x000fca00078e0016 */
[----:B------:R-:W3:Y:S04]  /*3bbe0*/  @!P0 LDG.E.U8 R14, desc[UR34][R2.64] ;  /* 0x00000022020e8981 */ /* 0x000ee8000c1e1100 */
[----:B------:R1:W-:Y:S04]  /*3bbf0*/  STL [R1+0x49e8], R17 ;  /* 0x0049e81101007387 */ /* 0x0003e80000100800 */
[----:B------:R-:W3:Y:S04]  /*3bc00*/  LDL R19, [R1+0x36c0] ;  /* 0x0036c00001137983 */ /* 0x000ee80000100800 */
[----:B0-----:R-:W3:Y:S04]  /*3bc10*/  LDL R18, [R1+0x36fc] ;  /* 0x0036fc0001127983 */ /* 0x001ee80000100800 */
[----:B----4-:R0:W-:Y:S04]  /*3bc20*/  STL [R1+0x49cc], R16 ;  /* 0x0049cc1001007387 */ /* 0x0101e80000100800 */
[----:B-1----:R-:W4:Y:S04]  /*3bc30*/  LDL R17, [R1+0x36c8] ;  /* 0x0036c80001117983 */ /* 0x002f280000100800 */
[----:B0-----:R-:W4:Y:S04]  /*3bc40*/  LDL R16, [R1+0x3704] ;  /* 0x0037040001107983 */ /* 0x001f280000100800 */
[----:B--2---:R0:W-:Y:S04]  /*3bc50*/  STL [R1+0x49d0], R15 ;  /* 0x0049d00f01007387 */ /* 0x0041e80000100800 */
[----:B---3--:R1:W-:Y:S04]  /*3bc60*/  STL [R1+0x49a4], R14 ;  /* 0x0049a40e01007387 */ /* 0x0083e80000100800 */
[----:B0-----:R-:W2:Y:S04]  /*3bc70*/  LDL R15, [R1+0x36d0] ;  /* 0x0036d000010f7983 */ /* 0x001ea80000100800 */
[----:B-1----:R-:W3:Y:S01]  /*3bc80*/  LDL R14, [R1+0x370c] ;  /* 0x00370c00010e7983 */ /* 0x002ee20000100800 */
[----:B------:R-:W-:Y:S01]  /*3bc90*/  PRMT R13, RZ, 0x7610, R13 ;  /* 0x00007610ff0d7816 */ /* 0x000fe2000000000d */
[----:B------:R-:W-:-:S02]  /*3bca0*/  @!P0 IMAD.MOV.U32 R2, RZ, RZ, R20 ;  /* 0x000000ffff028224 */ /* 0x000fc400078e0014 */
[----:B------:R-:W-:Y:S01]  /*3bcb0*/  @!P0 IMAD.MOV.U32 R3, RZ, RZ, R21 ;  /* 0x000000ffff038224 */ /* 0x000fe200078e0015 */
[----:B------:R-:W-:-:S04]  /*3bcc0*/  PRMT R12, RZ, 0x7610, R12 ;  /* 0x00007610ff0c7816 */ /* 0x000fc8000000000c */
[----:B------:R0:W3:Y:S02]  /*3bcd0*/  @!P0 LDG.E.U8 R13, desc[UR34][R2.64] ;  /* 0x00000022020d8981 */ /* 0x0000e4000c1e1100 */
[----:B0-----:R-:W-:Y:S02]  /*3bce0*/  @!P0 IMAD.MOV.U32 R2, RZ, RZ, R18 ;  /* 0x000000ffff028224 */ /* 0x001fe400078e0012 */
[----:B------:R-:W-:-:S05]  /*3bcf0*/  @!P0 IMAD.MOV.U32 R3, RZ, RZ, R19 ;  /* 0x000000ffff038224 */ /* 0x000fca00078e0013 */
[----:B------:R4:W3:Y:S01]  /*3bd00*/  @!P0 LDG.E.U8 R12, desc[UR34][R2.64] ;  /* 0x00000022020c8981 */ /* 0x0008e2000c1e1100 */
[----:B------:R-:W-:Y:S02]  /*3bd10*/  PRMT R11, RZ, 0x7610, R11 ;  /* 0x00007610ff0b7816 */ /* 0x000fe4000000000b */
[----:B------:R-:W-:Y:S01]  /*3bd20*/  PRMT R10, RZ, 0x7610, R10 ;  /* 0x00007610ff0a7816 */ /* 0x000fe2000000000a */
[----:B----4-:R-:W-:Y:S02]  /*3bd30*/  @!P0 IMAD.MOV.U32 R3, RZ, RZ, R17 ;  /* 0x000000ffff038224 */ /* 0x010fe400078e0011 */
[----:B------:R-:W-:-:S05]  /*3bd40*/  @!P0 IMAD.MOV.U32 R2, RZ, RZ, R16 ;  /* 0x000000ffff028224 */ /* 0x000fca00078e0010 */
[----:B------:R2:W4:Y:S02]  /*3bd50*/  @!P0 LDG.E.U8 R11, desc[UR34][R2.64] ;  /* 0x00000022020b8981 */ /* 0x000524000c1e1100 */
[----:B--2---:R-:W-:Y:S02]  /*3bd60*/  @!P0 IMAD.MOV.U32 R3, RZ, RZ, R15 ;  /* 0x000000ffff038224 */ /* 0x004fe400078e000f */
[----:B---3--:R-:W-:-:S05]  /*3bd70*/  @!P0 IMAD.MOV.U32 R2, RZ, RZ, R14 ;  /* 0x000000ffff028224 */ /* 0x008fca00078e000e */
[----:B------:R-:W2:Y:S04]  /*3bd80*/  @!P0 LDG.E.U8 R10, desc[UR34][R2.64] ;  /* 0x00000022020a8981 */ /* 0x000ea8000c1e1100 */
[----:B------:R0:W-:Y:S04]  /*3bd90*/  STL [R1+0x49a8], R13 ;  /* 0x0049a80d01007387 */ /* 0x0001e80000100800 */
[----:B------:R-:W3:Y:S04]  /*3bda0*/  LDL R21, [R1+0x36d8] ;  /* 0x0036d80001157983 */ /* 0x000ee80000100800 */
[----:B------:R-:W3:Y:S04]  /*3bdb0*/  LDL R20, [R1+0x3728] ;  /* 0x0037280001147983 */ /* 0x000ee80000100800 */
[----:B------:R1:W-:Y:S04]  /*3bdc0*/  STL [R1+0x49ac], R12 ;  /* 0x0049ac0c01007387 */ /* 0x0003e80000100800 */
[----:B------:R-:W3:Y:S04]  /*3bdd0*/  LDL R19, [R1+0x36e0] ;  /* 0x0036e00001137983 */ /* 0x000ee80000100800 */
[----:B------:R-:W3:Y:S04]  /*3bde0*/  LDL R18, [R1+0x3724] ;  /* 0x0037240001127983 */ /* 0x000ee80000100800 */
[----:B------:R-:W3:Y:S04]  /*3bdf0*/  LDL R17, [R1+0x36e8] ;  /* 0x0036e80001117983 */ /* 0x000ee80000100800 */
[----:B------:R-:W3:Y:S04]  /*3be00*/  LDL R16, [R1+0x3720] ;  /* 0x0037200001107983 */ /* 0x000ee80000100800 */
[----:B----4-:R4:W-:Y:S04]  /*3be10*/  STL [R1+0x49b0], R11 ;  /* 0x0049b00b01007387 */ /* 0x0109e80000100800 */
[----:B------:R-:W3:Y:S04]  /*3be20*/  LDL R15, [R1+0x36f0] ;  /* 0x0036f000010f7983 */ /* 0x000ee80000100800 */
[----:B------:R-:W3:Y:S04]  /*3be30*/  LDL R14, [R1+0x371c] ;  /* 0x00371c00010e7983 */ /* 0x000ee80000100800 */
[----:B0-----:R-:W3:Y:S04]  /*3be40*/  LDL R13, [R1+0x36f8] ;  /* 0x0036f800010d7983 */ /* 0x001ee80000100800 */
[----:B-1----:R-:W3:Y:S04]  /*3be50*/  LDL R12, [R1+0x3718] ;  /* 0x00371800010c7983 */ /* 0x002ee80000100800 */
[----:B--2---:R0:W-:Y:S04]  /*3be60*/  STL [R1+0x49ec], R10 ;  /* 0x0049ec0a01007387 */ /* 0x0041e80000100800 */
[----:B----4-:R-:W2:Y:S04]  /*3be70*/  LDL R11, [R1+0x3700] ;  /* 0x00370000010b7983 */ /* 0x010ea80000100800 */
[----:B0-----:R-:W4:Y:S01]  /*3be80*/  LDL R10, [R1+0x3714] ;  /* 0x00371400010a7983 */ /* 0x001f220000100800 */
[----:B------:R-:W-:Y:S01]  /*3be90*/  PRMT R9, RZ, 0x7610, R9 ;  /* 0x00007610ff097816 */ /* 0x000fe20000000009 */
[----:B---3--:R-:W-:-:S02]  /*3bea0*/  @!P0 IMAD.MOV.U32 R2, RZ, RZ, R20 ;  /* 0x000000ffff028224 */ /* 0x008fc400078e0014 */
[----:B------:R-:W-:Y:S01]  /*3beb0*/  @!P0 IMAD.MOV.U32 R3, RZ, RZ, R21 ;  /* 0x000000ffff038224 */ /* 0x000fe200078e0015 */
[----:B------:R-:W-:-:S04]  /*3bec0*/  PRMT R8, RZ, 0x7610, R8 ;  /* 0x00007610ff087816 */ /* 0x000fc80000000008 */
[----:B------:R0:W3:Y:S01]  /*3bed0*/  @!P0 LDG.E.U8 R9, desc[UR34][R2.64] ;  /* 0x0000002202098981 */ /* 0x0000e2000c1e1100 */
[----:B------:R-:W-:Y:S01]  /*3bee0*/  PRMT R7, RZ, 0x7610, R7 ;  /* 0x00007610ff077816 */ /* 0x000fe20000000007 */
[----:B0-----:R-:W-:Y:S02]  /*3bef0*/  @!P0 IMAD.MOV.U32 R2, RZ, RZ, R18 ;  /* 0x000000ffff028224 */ /* 0x001fe400078e0012 */
[----:B------:R-:W-:-:S05]  /*3bf00*/  @!P0 IMAD.MOV.U32 R3, RZ, RZ, R19 ;  /* 0x000000ffff038224 */ /* 0x000fca00078e0013 */
[----:B------:R0:W3:Y:S01]  /*3bf10*/  @!P0 LDG.E.U8 R8, desc[UR34][R2.64] ;  /* 0x0000002202088981 */ /* 0x0000e2000c1e1100 */
[----:B------:R-:W-:Y:S01]  /*3bf20*/  PRMT R6, RZ, 0x7610, R6 ;  /* 0x00007610ff067816 */ /* 0x000fe20000000006 */
[----:B0-----:R-:W-:Y:S02]  /*3bf30*/  @!P0 IMAD.MOV.U32 R2, RZ, RZ, R16 ;  /* 0x000000ffff028224 */ /* 0x001fe400078e0010 */
[----:B------:R-:W-:-:S05]  /*3bf40*/  @!P0 IMAD.MOV.U32 R3, RZ, RZ, R17 ;  /* 0x000000ffff038224 */ /* 0x000fca00078e0011 */
[----:B------:R0:W3:Y:S01]  /*3bf50*/  @!P0 LDG.E.U8 R7, desc[UR34][R2.64] ;  /* 0x0000002202078981 */ /* 0x0000e2000c1e1100 */
[----:B------:R-:W-:Y:S02]  /*3bf60*/  PRMT R5, RZ, 0x7610, R5 ;  /* 0x00007610ff057816 */ /* 0x000fe40000000005 */
[----:B------:R-:W-:Y:S01]  /*3bf70*/  PRMT R4, RZ, 0x7610, R4 ;  /* 0x00007610ff047816 */ /* 0x000fe20000000004 */
[----:B0-----:R-:W-:Y:S02]  /*3bf80*/  @!P0 IMAD.MOV.U32 R3, RZ, RZ, R15 ;  /* 0x000000ffff038224 */ /* 0x001fe400078e000f */
[----:B------:R-:W-:-:S05]  /*3bf90*/  @!P0 IMAD.MOV.U32 R2, RZ, RZ, R14 ;  /* 0x000000ffff028224 */ /* 0x000fca00078e000e */
[----:B------:R0:W3:Y:S02]  /*3bfa0*/  @!P0 LDG.E.U8 R6, desc[UR34][R2.64] ;  /* 0x0000002202068981 */ /* 0x0000e4000c1e1100 */
[----:B0-----:R-:W-:Y:S02]  /*3bfb0*/  @!P0 IMAD.MOV.U32 R2, RZ, RZ, R12 ;  /* 0x000000ffff028224 */ /* 0x001fe400078e000c */
[----:B------:R-:W-:-:S05]  /*3bfc0*/  @!P0 IMAD.MOV.U32 R3, RZ, RZ, R13 ;  /* 0x000000ffff038224 */ /* 0x000fca00078e000d */
[----:B------:R2:W3:Y:S02]  /*3bfd0*/  @!P0 LDG.E.U8 R5, desc[UR34][R2.64] ;  /* 0x0000002202058981 */ /* 0x0004e4000c1e1100 */
[----:B--2---:R-:W-:Y:S02]  /*3bfe0*/  @!P0 IMAD.MOV.U32 R3, RZ, RZ, R11 ;  /* 0x000000ffff038224 */ /* 0x004fe400078e000b */
[----:B----4-:R-:W-:-:S05]  /*3bff0*/  @!P0 IMAD.MOV.U32 R2, RZ, RZ, R10 ;  /* 0x000000ffff028224 */ /* 0x010fca00078e000a */
[----:B------:R0:W2:Y:S04]  /*3c000*/  @!P0 LDG.E.U8 R4, desc[UR34][R2.64] ;  /* 0x0000002202048981 */ /* 0x0000a8000c1e1100 */
[----:B0-----:R-:W0:Y:S04]  /*3c010*/  LDS.U8 R3, [R0+UR4] ;  /* 0x0000000400037984 */ /* 0x001e280008000000 */
[----:B------:R-:W1:Y:S04]  /*3c020*/  LDS.U8 R2, [R0+UR4+0x208] ;  /* 0x0002080400027984 */ /* 0x000e680008000000 */
[----:B---3--:R-:W-:Y:S04]  /*3c030*/  STL [R1+0x49f0], R9 ;  /* 0x0049f00901007387 */ /* 0x008fe80000100800 */
[----:B------:R-:W-:Y:S04]  /*3c040*/  STL [R1+0x49d4], R8 ;  /* 0x0049d40801007387 */ /* 0x000fe80000100800 */
[----:B------:R-:W-:Y:S04]  /*3c050*/  STL [R1+0x49d8], R7 ;  /* 0x0049d80701007387 */ /* 0x000fe80000100800 */
[----:B------:R-:W-:Y:S04]  /*3c060*/  STL [R1+0x49b4], R6 ;  /* 0x0049b40601007387 */ /* 0x000fe80000100800 */
[----:B------:R-:W-:Y:S04]  /*3c070*/  STL [R1+0x49b8], R5 ;  /* 0x0049b80501007387 */ /* 0x000fe80000100800 */
[----:B--2---:R-:W-:Y:S04]  /*3c080*/  STL [R1+0x49bc], R4 ;  /* 0x0049bc0401007387 */ /* 0x004fe80000100800 */
[----:B0-----:R-:W-:Y:S04]  /*3c090*/  STL [R1+0x49c0], R3 ;  /* 0x0049c00301007387 */ /* 0x001fe80000100800 */
[----:B-1----:R-:W-:Y:S04]  /*3c0a0*/  STL [R1+0x49f4], R2 ;  /* 0x0049f40201007387 */ /* 0x002fe80000100800 */
[----:B------:R-:W0:Y:S04]  /*3c0b0*/  LDS.U8 R2, [R0+UR4+0x8] ;  /* 0x0000080400027984 */ /* 0x000e280008000000 */
[----:B------:R-:W1:Y:S04]  /*3c0c0*/  LDS.U8 R4, [R0+UR4+0x200] ;  /* 0x0002000400047984 */ /* 0x000e680008000000 */
[----:B------:R-:W2:Y:S04]  /*3c0d0*/  LDS.U8 R3, [R0+UR4+0x2000] ;  /* 0x0020000400037984 */ /* 0x000ea80008000000 */
[----:B0-----:R-:W-:Y:S04]  /*3c0e0*/  STL [R1+0x27c], R2 ;  /* 0x00027c0201007387 */ /* 0x001fe80000100800 */
[----:B------:R-:W0:Y:S04]  /*3c0f0*/  LDS.U8 R2, [R0+UR4+0x2208] ;  /* 0x0022080400027984 */ /* 0x000e280008000000 */
[----:B-1----:R-:W-:Y:S04]  /*3c100*/  STL [R1+0x278], R4 ;  /* 0x0002780401007387 */ /* 0x002fe80000100800 */
[----:B------:R-:W1:Y:S04]  /*3c110*/  LDS.U8 R4, [R0+UR4+0x2008] ;  /* 0x0020080400047984 */ /* 0x000e680008000000 */
[----:B--2---:R-:W-:Y:S04]  /*3c120*/  STL [R1+0x284], R3 ;  /* 0x0002840301007387 */ /* 0x004fe80000100800 */
        /* <DEDUP_REMOVED lines=109> */
[----:B0-----:R0:W-:Y:S04]  /*3c800*/  STL [R1+0x3854], R2 ;  /* 0x0038540201007387 */ /* 0x0011e80000100800 */
[----:B-1----:R-:W-:Y:S04]  /*3c810*/  STL [R1+0x3860], R4 ;  /* 0x0038600401007387 */ /* 0x002fe80000100800 */
[----:B------:R-:W1:Y:S04]  /*3c820*/  LDS.U8 R4, [R0+UR4+0x6188] ;  /* 0x0061880400047984 */ /* 0x000e680008000000 */
[----:B--2---:R-:W-:Y:S04]  /*3c830*/  STL [R1+0x385c], R3 ;  /* 0x00385c0301007387 */ /* 0x004fe80000100800 */
[----:B------:R-:W-:Y:S04]  /*3c840*/  STL [R1+0x3c20], R0 ;  /* 0x003c200001007387 */ /* 0x000fe80000100800 */
[----:B------:R-:W2:Y:S01]  /*3c850*/  LDS.U8 R3, [R0+UR4+0x6380] ;  /* 0x0063800400037984 */ /* 0x000ea20008000000 */
[----:B0-----:R-:W-:-:S05]  /*3c860*/  LOP3.LUT R2, R0, 0x410, RZ, 0x3c, !PT ;  /* 0x0000041000027812 */ /* 0x001fca00078e3cff */
[----:B------:R-:W-:Y:S04]  /*3c870*/  LDS.U8 R0, [R2+UR4+0x208] ;  /* 0x0002080402007984 */ /* 0x000fe80008000000 */
[----:B------:R-:W-:Y:S04]  /*3c880*/  LDS.U8 R5, [R2+UR4+0x188] ;  /* 0x0001880402057984 */ /* 0x000fe80008000000 */
[----:B-1----:R-:W-:Y:S04]  /*3c890*/  STL [R1+0x3868], R4 ;  /* 0x0038680401007387 */ /* 0x002fe80000100800 */
[----:B------:R-:W0:Y:S04]  /*3c8a0*/  LDS.U8 R4, [R2+UR4] ;  /* 0x0000000402047984 */ /* 0x000e280008000000 */
[----:B--2---:R-:W-:Y:S04]  /*3c8b0*/  STL [R1+0x3864], R3 ;  /* 0x0038640301007387 */ /* 0x004fe80000100800 */
[----:B------:R-:W1:Y:S04]  /*3c8c0*/  LDS.U8 R3, [R2+UR4+0x8] ;  /* 0x0000080402037984 */ /* 0x000e680008000000 */
[----:B0-----:R-:W-:Y:S04]  /*3c8d0*/  STL [R1+0x210c], R4 ;  /* 0x00210c0401007387 */ /* 0x001fe80000100800 */
[----:B------:R-:W0:Y:S04]  /*3c8e0*/  LDS.U8 R4, [R2+UR4+0x200] ;  /* 0x0002000402047984 */ /* 0x000e280008000000 */
[----:B------:R-:W-:Y:S04]  /*3c8f0*/  STL [R1+0x2108], R0 ;  /* 0x0021080001007387 */ /* 0x000fe80000100800 */
[----:B------:R-:W2:Y:S04]  /*3c900*/  LDS.U8 R0, [R2+UR4+0x2000] ;  /* 0x0020000402007984 */ /* 0x000ea80008000000 */
[----:B-1----:R-:W-:Y:S04]  /*3c910*/  STL [R1+0x2114], R3 ;  /* 0x0021140301007387 */ /* 0x002fe80000100800 */
[----:B------:R-:W1:Y:S04]  /*3c920*/  LDS.U8 R3, [R2+UR4+0x2208] ;  /* 0x0022080402037984 */ /* 0x000e680008000000 */
[----:B0-----:R-:W-:Y:S04]  /*3c930*/  STL [R1+0x2110], R4 ;  /* 0x0021100401007387 */ /* 0x001fe80000100800 */
[----:B------:R-:W0:Y:S04]  /*3c940*/  LDS.U8 R4, [R2+UR4+0x2008] ;  /* 0x0020080402047984 */ /* 0x000e280008000000 */
[----:B--2---:R-:W-:Y:S04]  /*3c950*/  STL [R1+0x211c], R0 ;  /* 0x00211c0001007387 */ /* 0x004fe80000100800 */
        /* <DEDUP_REMOVED lines=82> */
[----:B--2---:R0:W-:Y:S04]  /*3ce80*/  STL [R1+0x39e8], R0 ;  /* 0x0039e80001007387 */ /* 0x0041e80000100800 */
[----:B------:R-:W2:Y:S04]  /*3ce90*/  LDS.U8 R4, [R2+UR4+0x180] ;  /* 0x0001800402047984 */ /* 0x000ea80008000000 */
[----:B0-----:R-:W3:Y:S04]  /*3cea0*/  LDL R0, [R1+0x3ae0] ;  /* 0x003ae00001007983 */ /* 0x001ee80000100800 */
[----:B-1----:R-:W-:Y:S04]  /*3ceb0*/  STL [R1+0x39e4], R3 ;  /* 0x0039e40301007387 */ /* 0x002fe80000100800 */
[----:B------:R-:W0:Y:S04]  /*3cec0*/  LDS.U8 R3, [R2+UR4+0x388] ;  /* 0x0003880402037984 */ /* 0x000e280008000000 */
        /* <DEDUP_REMOVED lines=27> */
[----:B--2---:R-:W-:Y:S04]  /*3d080*/  STL [R1+0x3a68], R5 ;  /* 0x003a680501007387 */ /* 0x004fe80000100800 */
[----:B-1----:R-:W-:Y:S04]  /*3d090*/  STL [R1+0x3a64], R4 ;  /* 0x003a640401007387 */ /* 0x002fe80000100800 */
[----:B---3--:R-:W0:Y:S04]  /*3d0a0*/  LDS.U8 R3, [R0+UR4] ;  /* 0x0000000400037984 */ /* 0x008e280008000000 */
[----:B------:R-:W1:Y:S04]  /*3d0b0*/  LDS.U8 R2, [R0+UR4+0x208] ;  /* 0x0002080400027984 */ /* 0x000e680008000000 */
[----:B------:R-:W2:Y:S04]  /*3d0c0*/  LDS.U8 R4, [R0+UR4+0x8] ;  /* 0x0000080400047984 */ /* 0x000ea80008000000 */
[----:B------:R-:W-:Y:S04]  /*3d0d0*/  LDS.U8 R5, [R0+UR4+0x188] ;  /* 0x0001880400057984 */ /* 0x000fe80008000000 */
        /* <DEDUP_REMOVED lines=91> */
[----:B-1----:R0:W-:Y:S04]  /*3d690*/  STL [R1+0x3808], R2 ;  /* 0x0038080201007387 */ /* 0x0021e80000100800 */
[----:B------:R-:W1:Y:S04]  /*3d6a0*/  LDS.U8 R3, [R0+UR4+0x180] ;  /* 0x0001800400037984 */ /* 0x000e680008000000 */
[----:B0-----:R-:W3:Y:S04]  /*3d6b0*/  LDL R2, [R1+0x3adc] ;  /* 0x003adc0001027983 */ /* 0x001ee80000100800 */
[----:B--2---:R-:W-:Y:S04]  /*3d6c0*/  STL [R1+0x3804], R4 ;  /* 0x0038040401007387 */ /* 0x004fe80000100800 */
[----:B------:R-:W0:Y:S04]  /*3d6d0*/  LDS.U8 R4, [R0+UR4+0x388] ;  /* 0x0003880400047984 */ /* 0x000e280008000000 */
[----:B-1----:R-:W-:Y:S04]  /*3d6e0*/  STL [R1+0x464], R3 ;  /* 0x0004640301007387 */ /* 0x002fe80000100800 */
        /* <DEDUP_REMOVED lines=259> */
[----:B------:R-:W-:Y:S04]  /*3e720*/  STL [R1+0x20c8], R5 ;  /* 0x0020c80501007387 */ /* 0x000fe80000100800 */
        /* <DEDUP_REMOVED lines=24> */
[----:B0-----:R-:W-:Y:S04]  /*3e8b0*/  STL [R1+0x38a8], R4 ;  /* 0x0038a80401007387 */ /* 0x001fe80000100800 */
[----:B-1----:R-:W-:Y:S04]  /*3e8c0*/  STL [R1+0x38a4], R3 ;  /* 0x0038a40301007387 */ /* 0x002fe80000100800 */
[----:B---3--:R-:W0:Y:S04]  /*3e8d0*/  LDS.U8 R0, [R2+UR4] ;  /* 0x0000000402007984 */ /* 0x008e280008000000 */
[----:B------:R-:W1:Y:S04]  /*3e8e0*/  LDS.U8 R4, [R2+UR4+0x208] ;  /* 0x0002080402047984 */ /* 0x000e680008000000 */
[----:B------:R-:W-:Y:S04]  /*3e8f0*/  LDS.U8 R3, [R2+UR4+0x8] ;  /* 0x0000080402037984 */ /* 0x000fe80008000000 */
[----:B------:R-:W-:Y:S04]  /*3e900*/  LDS.U8 R5, [R2+UR4+0x188] ;  /* 0x0001880402057984 */ /* 0x000fe80008000000 */
[----:B0-----:R-:W-:Y:S04]  /*3e910*/  STL [R1+0x214c], R0 ;  /* 0x00214c0001007387 */ /* 0x001fe80000100800 */
[----:B------:R-:W0:Y:S04]  /*3e920*/  LDS.U8 R0, [R2+UR4+0x200] ;  /* 0x0002000402007984 */ /* 0x000e280008000000 */
[----:B-1----:R-:W-:Y:S04]  /*3e930*/  STL [R1+0x2148], R4 ;  /* 0x0021480401007387 */ /* 0x002fe80000100800 */
[----:B------:R-:W-:Y:S04]  /*3e940*/  LDS.U8 R4, [R2+UR4+0x2008] ;  /* 0x0020080402047984 */ /* 0x000fe80008000000 */
[----:B0-----:R-:W-:Y:S04]  /*3e950*/  STL [R1+0x3c44], R0 ;  /* 0x003c440001007387 */ /* 0x001fe80000100800 */
[----:B------:R-:W0:Y:S04]  /*3e960*/  LDS.U8 R0, [R2+UR4+0x2000] ;  /* 0x0020000402007984 */ /* 0x000e280008000000 */
[----:B------:R-:W-:Y:S04]  /*3e970*/  STL [R1+0x2154], R3 ;  /* 0x0021540301007387 */ /* 0x000fe80000100800 */
[----:B------:R-:W1:Y:S04]  /*3e980*/  LDS.U8 R3, [R2+UR4+0x2208] ;  /* 0x0022080402037984 */ /* 0x000e680008000000 */
[----:B0-----:R-:W-:Y:S04]  /*3e990*/  STL [R1+0x215c], R0 ;  /* 0x00215c0001007387 */ /* 0x001fe80000100800 */
        /* <DEDUP_REMOVED lines=363> */
[----:B------:R-:W2:Y:S04]  /*40050*/  LDL.LU R9, [R1+0x274] ;  /* 0x0002740001097983 */ /* 0x000ea80000300800 */
[----:B------:R-:W0:Y:S04]  /*40060*/  LDS.U8 R4, [R2+UR4+0x4380] ;  /* 0x0043800402047984 */ /* 0x000e280008000000 */
[----:B------:R-:W1:Y:S04]  /*40070*/  LDS.U8 R0, [R2+UR4+0x6180] ;  /* 0x0061800402007984 */ /* 0x000e680008000000 */
[----:B0-----:R0:W-:Y:S04]  /*40080*/  STL [R1+0x3ab4], R4 ;  /* 0x003ab40401007387 */ /* 0x0011e80000100800 */
[----:B--2---:R-:W-:Y:S04]  /*40090*/  STL [R1+0x49f8], R9 ;  /* 0x0049f80901007387 */ /* 0x004fe80000100800 */
[----:B------:R-:W2:Y:S04]  /*400a0*/  LDS.U8 R9, [R2+UR4+0x6388] ;  /* 0x0063880402097984 */ /* 0x000ea80008000000 */
[----:B-1----:R-:W-:Y:S04]  /*400b0*/  STL [R1+0x3ac0], R0 ;  /* 0x003ac00001007387 */ /* 0x002fe80000100800 */
[----:B------:R-:W3:Y:S04]  /*400c0*/  LDL.LU R10, [R1+0x270] ;  /* 0x00027000010a7983 */ /* 0x000ee80000300800 */
[----:B------:R-:W4:Y:S04]  /*400d0*/  LDL.LU R17, [R1+0x250] ;  /* 0x0002500001117983 */ /* 0x000f280000300800 */
[----:B------:R-:W3:Y:S04]  /*400e0*/  LDL.LU R18, [R1+0x24c] ;  /* 0x00024c0001127983 */ /* 0x000ee80000300800 */
[----:B------:R-:W3:Y:S04]  /*400f0*/  LDL.LU R25, [R1+0x230] ;  /* 0x0002300001197983 */ /* 0x000ee80000300800 */
        /* <DEDUP_REMOVED lines=21> */
[----:B--2---:R-:W-:Y:S04]  /*40250*/  STL [R1+0x3abc], R9 ;  /* 0x003abc0901007387 */ /* 0x004fe80000100800 */
[----:B------:R-:W0:Y:S04]  /*40260*/  LDS.U8 R9, [R2+UR4+0x6188] ;  /* 0x0061880402097984 */ /* 0x000e280008000000 */
[----:B------:R-:W1:Y:S01]  /*40270*/  LDS.U8 R2, [R2+UR4+0x6380] ;  /* 0x0063800402027984 */ /* 0x000e620008000000 */
[----:B------:R-:W2:Y:S01]  /*40280*/  S2R R3, SR_TID.X ;  /* 0x0000000000037919 */ /* 0x000ea20000002100 */
[----:B------:R-:W-:Y:S06]  /*40290*/  BAR.SYNC.DEFER_BLOCKING 0x0 ;  /* 0x0000000000007b1d */ /* 0x000fec0000010000 */
[----:B0-----:R0:W-:Y:S04]  /*402a0*/  STL [R1+0x3ac8], R9 ;  /* 0x003ac80901007387 */ /* 0x0011e80000100800 */
[----:B0-----:R-:W3:Y:S01]  /*402b0*/  LDL.LU R9, [R1+0x49f8] ;  /* 0x0049f80001097983 */ /* 0x001ee20000300800 */
[----:B--2---:R-:W-:-:S03]  /*402c0*/  LOP3.LUT R0, R3, 0x3f, RZ, 0xc0, !PT ;  /* 0x0000003f03007812 */ /* 0x004fc600078ec0ff */
[----:B-1----:R0:W-:Y:S04]  /*402d0*/  STL [R1+0x3ac4], R2 ;  /* 0x003ac40201007387 */ /* 0x0021e80000100800 */
[----:B0-----:R-:W2:Y:S04]  /*402e0*/  LDL.LU R2, [R1+0x49f4] ;  /* 0x0049f40001027983 */ /* 0x001ea80000300800 */
[----:B---3--:R0:W-:Y:S04]  /*402f0*/  STS.U8 [R0+UR4], R9 ;  /* 0x0000000900007988 */ /* 0x0081e80008000004 */
[----:B------:R1:W-:Y:S04]  /*40300*/  STS.U8 [R0+UR4+0x40], R10 ;  /* 0x0000400a00007988 */ /* 0x0003e80008000004 */
[----:B----4-:R3:W-:Y:S04]  /*40310*/  STS.U8 [R0+UR4+0x200], R17 ;  /* 0x0002001100007988 */ /* 0x0107e80008000004 */
        /* <DEDUP_REMOVED lines=9> */
[----:B------:R-:W-:Y:S04]  /*403b0*/  STS.U8 [R0+UR4+0x600], R4 ;  /* 0x0006000400007988 */ /* 0x000fe80008000004 */
[----:B------:R-:W-:Y:S04]  /*403c0*/  STS.U8 [R0+UR4+0x640], R5 ;  /* 0x0006400500007988 */ /* 0x000fe80008000004 */
[----:B------:R-:W-:Y:S04]  /*403d0*/  STS.U8 [R0+UR4+0x800], R6 ;  /* 0x0008000600007988 */ /* 0x000fe80008000004 */
[----:B------:R0:W-:Y:S04]  /*403e0*/  STS.U8 [R0+UR4+0x840], R7 ;  /* 0x0008400700007988 */ /* 0x0001e80008000004 */
[----:B------:R1:W-:Y:S04]  /*403f0*/  STS.U8 [R0+UR4+0xa00], R8 ;  /* 0x000a000800007988 */ /* 0x0003e80008000004 */
[----:B------:R-:W-:Y:S04]  /*40400*/  STS.U8 [R0+UR4+0xa40], R11 ;  /* 0x000a400b00007988 */ /* 0x000fe80008000004 */
[----:B------:R-:W-:Y:S04]  /*40410*/  STS.U8 [R0+UR4+0xc00], R12 ;  /* 0x000c000c00007988 */ /* 0x000fe80008000004 */
[----:B------:R-:W-:Y:S04]  /*40420*/  STS.U8 [R0+UR4+0xc40], R13 ;  /* 0x000c400d00007988 */ /* 0x000fe80008000004 */
[----:B------:R-:W-:Y:S04]  /*40430*/  STS.U8 [R0+UR4+0xe00], R14 ;  /* 0x000e000e00007988 */ /* 0x000fe80008000004 */
[----:B------:R0:W-:Y:S04]  /*40440*/  STS.U8 [R0+UR4+0xe40], R15 ;  /* 0x000e400f00007988 */ /* 0x0001e80008000004 */
[----:B------:R0:W-:Y:S04]  /*40450*/  STS.U8 [R0+UR4+0x1000], R16 ;  /* 0x0010001000007988 */ /* 0x0001e80008000004 */
[----:B------:R-:W-:Y:S04]  /*40460*/  STS.U8 [R0+UR4+0x1040], R19 ;  /* 0x0010401300007988 */ /* 0x000fe80008000004 */
[----:B------:R-:W-:Y:S04]  /*40470*/  STS.U8 [R0+UR4+0x1200], R20 ;  /* 0x0012001400007988 */ /* 0x000fe80008000004 */
[----:B0-----:R-:W4:Y:S04]  /*40480*/  LDL.LU R7, [R1+0x268] ;  /* 0x0002680001077983 */ /* 0x001f280000300800 */
[----:B------:R-:W-:Y:S04]  /*40490*/  STS.U8 [R0+UR4+0x1240], R21 ;  /* 0x0012401500007988 */ /* 0x000fe80008000004 */
[----:B-1----:R-:W4:Y:S04]  /*404a0*/  LDL.LU R8, [R1+0x264] ;  /* 0x0002640001087983 */ /* 0x002f280000300800 */
[----:B------:R-:W-:Y:S04]  /*404b0*/  STS.U8 [R0+UR4+0x1400], R22 ;  /* 0x0014001600007988 */ /* 0x000fe80008000004 */
[----:B------:R0:W-:Y:S04]  /*404c0*/  STS.U8 [R0+UR4+0x1440], R23 ;  /* 0x0014401700007988 */ /* 0x0001e80008000004 */
[----:B------:R-:W4:Y:S04]  /*404d0*/  LDL.LU R15, [R1+0x248] ;  /* 0x00024800010f7983 */ /* 0x000f280000300800 */
[----:B------:R-:W4:Y:S04]  /*404e0*/  LDL.LU R16, [R1+0x244] ;  /* 0x0002440001107983 */ /* 0x000f280000300800 */
        /* <DEDUP_REMOVED lines=16> */
[----:B------:R1:W-:Y:S04]  /*405f0*/  STS.U8 [R0+UR4+0x1840], R29 ;  /* 0x0018401d00007988 */ /* 0x0003e80008000004 */
[----:B0-----:R-:W4:Y:S04]  /*40600*/  LDL.LU R27, [R1+0x44] ;  /* 0x00004400011b7983 */ /* 0x001f280000300800 */
[----:B-1----:R-:W4:Y:S04]  /*40610*/  LDL.LU R28, [R1+0x8] ;  /* 0x00000800011c7983 */ /* 0x002f280000300800 */
[----:B------:R-:W4:Y:S04]  /*40620*/  LDL.LU R29, [R1+0x4] ;  /* 0x00000400011d7983 */ /* 0x000f280000300800 */
        /* <DEDUP_REMOVED lines=11> */
[----:B------:R-:W2:Y:S01]  /*406e0*/  LDL.LU R9, [R1+0x1f8] ;  /* 0x0001f80001097983 */ /* 0x000ea20000300800 */
[----:B------:R-:W-:-:S04]  /*406f0*/  LOP3.LUT R3, R3, 0x3f, RZ, 0xc0, !PT ;  /* 0x0000003f03037812 */ /* 0x000fc800078ec0ff */
[----:B------:R-:W-:-:S05]  /*40700*/  LOP3.LUT R3, R3, 0x10, RZ, 0x3c, !PT ;  /* 0x0000001003037812 */ /* 0x000fca00078e3cff */
[----:B------:R0:W-:Y:S04]  /*40710*/  STS.U8 [R3+UR4+0x80], R7 ;  /* 0x0000800703007988 */ /* 0x0001e80008000004 */
[----:B------:R1:W-:Y:S04]  /*40720*/  STS.U8 [R3+UR4+0xc0], R8 ;  /* 0x0000c00803007988 */ /* 0x0003e80008000004 */
[----:B------:R0:W-:Y:S04]  /*40730*/  STS.U8 [R3+UR4+0x280], R15 ;  /* 0x0002800f03007988 */ /* 0x0001e80008000004 */
[----:B------:R0:W-:Y:S04]  /*40740*/  STS.U8 [R3+UR4+0x2c0], R16 ;  /* 0x0002c01003007988 */ /* 0x0001e80008000004 */
        /* <DEDUP_REMOVED lines=8> */
[----:B--2---:R-:W-:Y:S04]  /*407d0*/  STS.U8 [R3+UR4+0x680], R9 ;  /* 0x0006800903007988 */ /* 0x004fe80008000004 */
[----:B----4-:R-:W-:Y:S04]  /*407e0*/  STS.U8 [R3+UR4+0x6c0], R10 ;  /* 0x0006c00a03007988 */ /* 0x010fe80008000004 */
[----:B---3--:R-:W-:Y:S04]  /*407f0*/  STS.U8 [R3+UR4+0x880], R17 ;  /* 0x0008801103007988 */ /* 0x008fe80008000004 */
[----:B------:R-:W-:Y:S04]  /*40800*/  STS.U8 [R3+UR4+0x8c0], R18 ;  /* 0x0008c01203007988 */ /* 0x000fe80008000004 */
[----:B------:R-:W-:Y:S04]  /*40810*/  STS.U8 [R3+UR4+0xa80], R25 ;  /* 0x000a801903007988 */ /* 0x000fe80008000004 */
[----:B------:R-:W-:Y:S04]  /*40820*/  STS.U8 [R3+UR4+0xac0], R26 ;  /* 0x000ac01a03007988 */ /* 0x000fe80008000004 */
[----:B------:R0:W-:Y:S04]  /*40830*/  STS.U8 [R3+UR4+0xc80], R4 ;  /* 0x000c800403007988 */ /* 0x0001e80008000004 */
[----:B------:R1:W-:Y:S04]  /*40840*/  STS.U8 [R3+UR4+0xcc0], R5 ;  /* 0x000cc00503007988 */ /* 0x0003e80008000004 */
[----:B------:R2:W-:Y:S04]  /*40850*/  STS.U8 [R3+UR4+0xe80], R6 ;  /* 0x000e800603007988 */ /* 0x0005e80008000004 */
[----:B------:R3:W-:Y:S04]  /*40860*/  STS.U8 [R3+UR4+0xec0], R11 ;  /* 0x000ec00b03007988 */ /* 0x0007e80008000004 */
[----:B------:R4:W-:Y:S04]  /*40870*/  STS.U8 [R3+UR4+0x1080], R12 ;  /* 0x0010800c03007988 */ /* 0x0009e80008000004 */
[----:B------:R0:W-:Y:S04]  /*40880*/  STS.U8 [R3+UR4+0x10c0], R13 ;  /* 0x0010c00d03007988 */ /* 0x0001e80008000004 */
[----:B------:R1:W-:Y:S04]  /*40890*/  STS.U8 [R3+UR4+0x1280], R14 ;  /* 0x0012800e03007988 */ /* 0x0003e80008000004 */
[----:B------:R-:W-:Y:S04]  /*408a0*/  STS.U8 [R3+UR4+0x12c0], R19 ;  /* 0x0012c01303007988 */ /* 0x000fe80008000004 */
[----:B0-----:R-:W4:Y:S04]  /*408b0*/  LDL.LU R4, [R1+0x260] ;  /* 0x0002600001047983 */ /* 0x001f280000300800 */
[----:B-1----:R-:W4:Y:S04]  /*408c0*/  LDL.LU R5, [R1+0x25c] ;  /* 0x00025c0001057983 */ /* 0x002f280000300800 */
[----:B--2---:R-:W2:Y:S04]  /*408d0*/  LDL.LU R6, [R1+0x240] ;  /* 0x0002400001067983 */ /* 0x004ea80000300800 */
[----:B------:R-:W-:Y:S04]  /*408e0*/  STS.U8 [R3+UR4+0x1480], R20 ;  /* 0x0014801403007988 */ /* 0x000fe80008000004 */
[----:B---3--:R-:W3:Y:S04]  /*408f0*/  LDL.LU R11, [R1+0x23c] ;  /* 0x00023c00010b7983 */ /* 0x008ee80000300800 */
[----:B------:R0:W-:Y:S04]  /*40900*/  STS.U8 [R3+UR4+0x14c0], R21 ;  /* 0x0014c01503007988 */ /* 0x0001e80008000004 */
[----:B----4-:R-:W4:Y:S04]  /*40910*/  LDL.LU R12, [R1+0x220] ;  /* 0x00022000010c7983 */ /* 0x010f280000300800 */
[----:B------:R1:W-:Y:S04]  /*40920*/  STS.U8 [R3+UR4+0x1680], R22 ;  /* 0x0016801603007988 */ /* 0x0003e80008000004 */
[----:B------:R-:W4:Y:S04]  /*40930*/  LDL.LU R13, [R1+0x21c] ;  /* 0x00021c00010d7983 */ /* 0x000f280000300800 */
[----:B------:R-:W-:Y:S04]  /*40940*/  STS.U8 [R3+UR4+0x16c0], R27 ;  /* 0x0016c01b03007988 */ /* 0x000fe80008000004 */
[----:B------:R-:W4:Y:S04]  /*40950*/  LDL.LU R14, [R1+0x1f0] ;  /* 0x0001f000010e7983 */ /* 0x000f280000300800 */
[----:B------:R-:W-:Y:S04]  /*40960*/  STS.U8 [R3+UR4+0x1880], R28 ;  /* 0x0018801c03007988 */ /* 0x000fe80008000004 */
        /* <DEDUP_REMOVED lines=14> */
[----:B------:R-:W4:Y:S04]  /*40a50*/  LDL.LU R28, [R1] ;  /* 0x00000000011c7983 */ /* 0x000f280000300800 */
[----:B------:R1:W-:Y:S04]  /*40a60*/  STS.U8 [R3+UR4+0x1ac0], R23 ;  /* 0x001ac01703007988 */ /* 0x0003e80008000004 */
[----:B------:R0:W-:Y:S04]  /*40a70*/  STS.U8 [R3+UR4+0x1c80], R16 ;  /* 0x001c801003007988 */ /* 0x0001e80008000004 */
[----:B------:R-:W-:Y:S04]  /*40a80*/  STS.U8 [R3+UR4+0x1cc0], R15 ;  /* 0x001cc00f03007988 */ /* 0x000fe80008000004 */
[----:B------:R1:W-:Y:S04]  /*40a90*/  STS.U8 [R3+UR4+0x1e80], R8 ;  /* 0x001e800803007988 */ /* 0x0003e80008000004 */
[----:B------:R1:W-:Y:S04]  /*40aa0*/  STS.U8 [R3+UR4+0x1ec0], R7 ;  /* 0x001ec00703007988 */ /* 0x0003e80008000004 */
[----:B0-----:R-:W4:Y:S04]  /*40ab0*/  LDL.LU R24, [R1+0x100] ;  /* 0x0001000001187983 */ /* 0x001f280000300800 */
[----:B-1----:R-:W4:Y:S04]  /*40ac0*/  LDL.LU R23, [R1+0x12c] ;  /* 0x00012c0001177983 */ /* 0x002f280000300800 */
[----:B------:R-:W4:Y:S04]  /*40ad0*/  LDL.LU R16, [R1+0x130] ;  /* 0x0001300001107983 */ /* 0x000f280000300800 */
[----:B------:R-:W4:Y:S04]  /*40ae0*/  LDL.LU R8, [R1+0x16c] ;  /* 0x00016c0001087983 */ /* 0x000f280000300800 */
[----:B------:R-:W4:Y:S04]  /*40af0*/  LDL.LU R3, [R1+0x49c0] ;  /* 0x0049c00001037983 */ /* 0x000f280000300800 */
[----:B------:R-:W4:Y:S01]  /*40b00*/  LDL.LU R7, [R1+0x180] ;  /* 0x0001800001077983 */ /* 0x000f220000300800 */
[----:B------:R-:W-:-:S05]  /*40b10*/  LOP3.LUT R15, R0, 0x20, RZ, 0x3c, !PT ;  /* 0x00000020000f7812 */ /* 0x000fca00078e3cff */
[----:B------:R0:W-:Y:S04]  /*40b20*/  STS.U8 [R15+UR4+0x100], R4 ;  /* 0x000100040f007988 */ /* 0x0001e80008000004 */
[----:B------:R1:W-:Y:S04]  /*40b30*/  STS.U8 [R15+UR4+0x140], R5 ;  /* 0x000140050f007988 */ /* 0x0003e80008000004 */
[----:B--2---:R2:W-:Y:S04]  /*40b40*/  STS.U8 [R15+UR4+0x300], R6 ;  /* 0x000300060f007988 */ /* 0x0045e80008000004 */
[----:B---3--:R3:W-:Y:S04]  /*40b50*/  STS.U8 [R15+UR4+0x340], R11 ;  /* 0x0003400b0f007988 */ /* 0x0087e80008000004 */
[----:B----4-:R4:W-:Y:S04]  /*40b60*/  STS.U8 [R15+UR4+0x500], R12 ;  /* 0x0005000c0f007988 */ /* 0x0109e80008000004 */
[----:B0-----:R-:W4:Y:S04]  /*40b70*/  LDL.LU R4, [R1+0x49bc] ;  /* 0x0049bc0001047983 */ /* 0x001f280000300800 */
[----:B-1----:R-:W4:Y:S04]  /*40b80*/  LDL.LU R5, [R1+0x49b8] ;  /* 0x0049b80001057983 */ /* 0x002f280000300800 */
[----:B--2---:R-:W2:Y:S04]  /*40b90*/  LDL.LU R6, [R1+0x49b4] ;  /* 0x0049b40001067983 */ /* 0x004ea80000300800 */
[----:B------:R0:W-:Y:S04]  /*40ba0*/  STS.U8 [R15+UR4+0x540], R13 ;  /* 0x0005400d0f007988 */ /* 0x0001e80008000004 */
[----:B---3--:R-:W3:Y:S04]  /*40bb0*/  LDL.LU R11, [R1+0x49b0] ;  /* 0x0049b000010b7983 */ /* 0x008ee80000300800 */
[----:B----4-:R-:W4:Y:S04]  /*40bc0*/  LDL.LU R12, [R1+0x49ac] ;  /* 0x0049ac00010c7983 */ /* 0x010f280000300800 */
[----:B------:R1:W-:Y:S04]  /*40bd0*/  STS.U8 [R15+UR4+0x700], R14 ;  /* 0x0007000e0f007988 */ /* 0x0003e80008000004 */
[----:B------:R1:W-:Y:S04]  /*40be0*/  STS.U8 [R15+UR4+0x740], R21 ;  /* 0x000740150f007988 */ /* 0x0003e80008000004 */
[----:B------:R1:W-:Y:S04]  /*40bf0*/  STS.U8 [R15+UR4+0x900], R22 ;  /* 0x000900160f007988 */ /* 0x0003e80008000004 */
[----:B0-----:R-:W2:Y:S04]  /*40c00*/  LDL.LU R13, [R1+0x49a8] ;  /* 0x0049a800010d7983 */ /* 0x001ea80000300800 */
[----:B-1----:R-:W2:Y:S04]  /*40c10*/  LDL.LU R14, [R1+0x49a4] ;  /* 0x0049a400010e7983 */ /* 0x002ea80000300800 */
[----:B------:R0:W-:Y:S04]  /*40c20*/  STS.U8 [R15+UR4+0x940], R29 ;  /* 0x0009401d0f007988 */ /* 0x0001e80008000004 */
[----:B------:R-:W2:Y:S04]  /*40c30*/  LDL.LU R21, [R1+0x49a0] ;  /* 0x0049a00001157983 */ /* 0x000ea80000300800 */
[----:B------:R-:W2:Y:S04]  /*40c40*/  LDL.LU R22, [R1+0x499c] ;  /* 0x00499c0001167983 */ /* 0x000ea80000300800 */
[----:B0-----:R-:W2:Y:S04]  /*40c50*/  LDL.LU R29, [R1+0x4998] ;  /* 0x00499800011d7983 */ /* 0x001ea80000300800 */
        /* <DEDUP_REMOVED lines=12> */
[----:B0-----:R-:W3:Y:S04]  /*40d20*/  LDL.LU R16, [R1+0x258] ;  /* 0x0002580001107983 */ /* 0x001ee80000300800 */
[----:B------:R0:W-:Y:S04]  /*40d30*/  STS.U8 [R15+UR4+0x1700], R20 ;  /* 0x001700140f007988 */ /* 0x0001e80008000004 */
[----:B------:R0:W-:Y:S04]  /*40d40*/  STS.U8 [R15+UR4+0x1740], R27 ;  /* 0x0017401b0f007988 */ /* 0x0001e80008000004 */
[----:B------:R0:W-:Y:S04]  /*40d50*/  STS.U8 [R15+UR4+0x1900], R28 ;  /* 0x0019001c0f007988 */ /* 0x0001e80008000004 */
[----:B-1----:R-:W4:Y:S04]  /*40d60*/  LDL.LU R19, [R1+0x254] ;  /* 0x0002540001137983 */ /* 0x002f280000300800 */
[----:B0-----:R-:W4:Y:S04]  /*40d70*/  LDL.LU R20, [R1+0x238] ;  /* 0x0002380001147983 */ /* 0x001f280000300800 */
[----:B------:R-:W4:Y:S04]  /*40d80*/  LDL.LU R27, [R1+0x234] ;  /* 0x00023400011b7983 */ /* 0x000f280000300800 */
[----:B------:R-:W4:Y:S04]  /*40d90*/  LDL.LU R28, [R1+0x218] ;  /* 0x00021800011c7983 */ /* 0x000f280000300800 */
[----:B------:R-:W4:Y:S04]  /*40da0*/  LDL.LU R24, [R1+0x1d8] ;  /* 0x0001d80001187983 */ /* 0x000f280000300800 */
[----:B------:R-:W4:Y:S04]  /*40db0*/  LDL.LU R9, [R1+0x1d4] ;  /* 0x0001d40001097983 */ /* 0x000f280000300800 */
[----:B------:R-:W4:Y:S04]  /*40dc0*/  LDL.LU R10, [R1+0x1b8] ;  /* 0x0001b800010a7983 */ /* 0x000f280000300800 */
[----:B------:R-:W4:Y:S04]  /*40dd0*/  LDL.LU R17, [R1+0x1b4] ;  /* 0x0001b40001117983 */ /* 0x000f280000300800 */
[----:B------:R-:W4:Y:S01]  /*40de0*/  LDL.LU R18, [R1+0x168] ;  /* 0x0001680001127983 */ /* 0x000f220000300800 */
[----:B------:R-:W-:-:S03]  /*40df0*/  LOP3.LUT R23, R0, 0x30, RZ, 0x3c, !PT ;  /* 0x0000003000177812 */ /* 0x000fc600078e3cff */
[----:B------:R-:W4:Y:S04]  /*40e00*/  LDL.LU R0, [R1+0x128] ;  /* 0x0001280001007983 */ /* 0x000f280000300800 */
[----:B------:R-:W4:Y:S04]  /*40e10*/  LDL.LU R25, [R1+0x124] ;  /* 0x0001240001197983 */ /* 0x000f280000300800 */
[----:B------:R-:W4:Y:S04]  /*40e20*/  LDL.LU R26, [R1+0xf8] ;  /* 0x0000f800011a7983 */ /* 0x000f280000300800 */
[----:B--2---:R-:W-:Y:S04]  /*40e30*/  STS.U8 [R15+UR4+0x1940], R29 ;  /* 0x0019401d0f007988 */ /* 0x004fe80008000004 */
[----:B------:R-:W-:Y:S04]  /*40e40*/  STS.U8 [R15+UR4+0x1b00], R22 ;  /* 0x001b00160f007988 */ /* 0x000fe80008000004 */
[----:B------:R-:W-:Y:S04]  /*40e50*/  STS.U8 [R15+UR4+0x1b40], R21 ;  /* 0x001b40150f007988 */ /* 0x000fe80008000004 */
[----:B------:R-:W-:Y:S04]  /*40e60*/  STS.U8 [R15+UR4+0x1d00], R14 ;  /* 0x001d000e0f007988 */ /* 0x000fe80008000004 */
[----:B------:R-:W-:Y:S04]  /*40e70*/  STS.U8 [R15+UR4+0x1d40], R13 ;  /* 0x001d400d0f007988 */ /* 0x000fe80008000004 */
        /* <DEDUP_REMOVED lines=14> */
[----:B----4-:R0:W-:Y:S04]  /*40f60*/  STS.U8 [R23+UR4+0x1c0], R19 ;  /* 0x0001c01317007988 */ /* 0x0101e80008000004 */
[----:B------:R1:W-:Y:S04]  /*40f70*/  STS.U8 [R23+UR4+0x380], R20 ;  /* 0x0003801417007988 */ /* 0x0003e80008000004 */
[----:B------:R4:W-:Y:S04]  /*40f80*/  STS.U8 [R23+UR4+0x3c0], R27 ;  /* 0x0003c01b17007988 */ /* 0x0009e80008000004 */
[----:B------:R4:W-:Y:S04]  /*40f90*/  STS.U8 [R23+UR4+0x580], R28 ;  /* 0x0005801c17007988 */ /* 0x0009e80008000004 */
[----:B0-----:R-:W3:Y:S04]  /*40fa0*/  LDL.LU R19, [R1+0x4994] ;  /* 0x0049940001137983 */ /* 0x001ee80000300800 */
[----:B-1----:R-:W3:Y:S04]  /*40fb0*/  LDL.LU R20, [R1+0x4990] ;  /* 0x0049900001147983 */ /* 0x002ee80000300800 */
[----:B----4-:R-:W4:Y:S04]  /*40fc0*/  LDL.LU R27, [R1+0x498c] ;  /* 0x00498c00011b7983 */ /* 0x010f280000300800 */
[----:B------:R-:W4:Y:S04]  /*40fd0*/  LDL.LU R28, [R1+0x4988] ;  /* 0x00498800011c7983 */ /* 0x000f280000300800 */
[----:B--2---:R-:W-:Y:S04]  /*40fe0*/  STS.U8 [R23+UR4+0x5c0], R5 ;  /* 0x0005c00517007988 */ /* 0x004fe80008000004 */
[----:B------:R0:W-:Y:S04]  /*40ff0*/  STS.U8 [R23+UR4+0x780], R24 ;  /* 0x0007801817007988 */ /* 0x0001e80008000004 */
[----:B0-----:R-:W2:Y:S04]  /*41000*/  LDL.LU R24, [R1+0x26c] ;  /* 0x00026c0001187983 */ /* 0x001ea80000300800 */
[----:B------:R0:W-:Y:S04]  /*41010*/  STS.U8 [R23+UR4+0x7c0], R9 ;  /* 0x0007c00917007988 */ /* 0x0001e80008000004 */
[----:B------:R1:W-:Y:S04]  /*41020*/  STS.U8 [R23+UR4+0x980], R10 ;  /* 0x0009800a17007988 */ /* 0x0003e80008000004 */
[----:B------:R0:W-:Y:S04]  /*41030*/  STS.U8 [R23+UR4+0x9c0], R17 ;  /* 0x0009c01117007988 */ /* 0x0001e80008000004 */
[----:B------:R0:W-:Y:S04]  /*41040*/  STS.U8 [R23+UR4+0xb80], R18 ;  /* 0x000b801217007988 */ /* 0x0001e80008000004 */
[----:B------:R-:W-:Y:S04]  /*41050*/  STS.U8 [R23+UR4+0xbc0], R6 ;  /* 0x000bc00617007988 */ /* 0x000fe80008000004 */
[----:B------:R1:W-:Y:S04]  /*41060*/  STS.U8 [R23+UR4+0xd80], R0 ;  /* 0x000d800017007988 */ /* 0x0003e80008000004 */
[----:B0-----:R-:W2:Y:S04]  /*41070*/  LDL.LU R9, [R1+0x27c] ;  /* 0x00027c0001097983 */ /* 0x001ea80000300800 */
[----:B-1----:R-:W2:Y:S04]  /*41080*/  LDL.LU R10, [R1+0x278] ;  /* 0x00027800010a7983 */ /* 0x002ea80000300800 */
[----:B------:R-:W2:Y:S04]  /*41090*/  LDL.LU R17, [R1+0x284] ;  /* 0x0002840001117983 */ /* 0x000ea80000300800 */
[----:B------:R-:W2:Y:S04]  /*410a0*/  LDL.LU R18, [R1+0x280] ;  /* 0x0002800001127983 */ /* 0x000ea80000300800 */
[----:B------:R-:W2:Y:S04]  /*410b0*/  LDL R0, [R1+0x2040] ;  /* 0x0020400001007983 */ /* 0x000ea80000100800 */
[----:B------:R0:W-:Y:S04]  /*410c0*/  STS.U8 [R23+UR4+0xdc0], R25 ;  /* 0x000dc01917007988 */ /* 0x0001e80008000004 */
        /* <DEDUP_REMOVED lines=8> */
[----:B---3--:R-:W-:Y:S04]  /*41150*/  STS.U8 [R23+UR4+0x1780], R15 ;  /* 0x0017800f17007988 */ /* 0x008fe80008000004 */
[----:B------:R-:W-:Y:S04]  /*41160*/  STS.U8 [R23+UR4+0x17c0], R16 ;  /* 0x0017c01017007988 */ /* 0x000fe80008000004 */
[----:B----4-:R-:W-:Y:S04]  /*41170*/  STS.U8 [R23+UR4+0x1980], R28 ;  /* 0x0019801c17007988 */ /* 0x010fe80008000004 */
[----:B------:R-:W-:Y:S04]  /*41180*/  STS.U8 [R23+UR4+0x19c0], R27 ;  /* 0x0019c01b17007988 */ /* 0x000fe80008000004 */
[----:B------:R-:W-:Y:S04]  /*41190*/  STS.U8 [R23+UR4+0x1b80], R20 ;  /* 0x001b801417007988 */ /* 0x000fe80008000004 */
[----:B------:R-:W-:Y:S04]  /*411a0*/  STS.U8 [R23+UR4+0x1bc0], R19 ;  /* 0x001bc01317007988 */ /* 0x000fe80008000004 */
[----:B------:R-:W-:Y:S04]  /*411b0*/  STS.U8 [R23+UR4+0x1d80], R12 ;  /* 0x001d800c17007988 */ /* 0x000fe80008000004 */
[----:B------:R-:W-:Y:S04]  /*411c0*/  STS.U8 [R23+UR4+0x1dc0], R11 ;  /* 0x001dc00b17007988 */ /* 0x000fe80008000004 */
[----:B------:R-:W-:Y:S04]  /*411d0*/  STS.U8 [R23+UR4+0x1f80], R4 ;  /* 0x001f800417007988 */ /* 0x000fe80008000004 */
[----:B0-----:R-:W3:Y:S04]  /*411e0*/  LDL.LU R25, [R1+0x28c] ;  /* 0x00028c0001197983 */ /* 0x001ee80000300800 */
[----:B-1----:R-:W3:Y:S04]  /*411f0*/  LDL.LU R26, [R1+0x288] ;  /* 0x00028800011a7983 */ /* 0x002ee80000300800 */
[----:B--2---:R-:W-:Y:S01]  /*41200*/  STS.U8 [R23+UR4+0x1fc0], R24 ;  /* 0x001fc01817007988 */ /* 0x004fe20008000004 */
[----:B------:R-:W-:Y:S06]  /*41210*/  BAR.SYNC.DEFER_BLOCKING 0x0 ;  /* 0x0000000000007b1d */ /* 0x000fec0000010000 */
[----:B------:R-:W0:Y:S02]  /*41220*/  LDSM.16.M88.4 R12, [R0+UR4] ;  /* 0x00000004000c783b */ /* 0x000e240008000200 */
[----:B0-----:R-:W-:-:S02]  /*41230*/  IMAD.MOV.U32 R7, RZ, RZ, R12 ;  /* 0x000000ffff077224 */ /* 0x001fc400078e000c */
[----:B------:R0:W-:Y:S04]  /*41240*/  STL.64 [R1+0x10f0], R12 ;  /* 0x0010f00c01007387 */ /* 0x0001e80000100a00 */
[----:B------:R1:W-:Y:S01]  /*41250*/  STL.64 [R1+0x10f8], R14 ;  /* 0x0010f80e01007387 */ /* 0x0003e20000100a00 */
[----:B0-----:R-:W-:-:S03]  /*41260*/  IMAD R12, R2, 0x100, R3 ;  /* 0x00000100020c7824 */ /* 0x001fc600078e0203 */
[----:B------:R-:W2:Y:S01]  /*41270*/  LDL R3, [R1+0x2040] ;  /* 0x0020400001037983 */ /* 0x000ea20000100800 */
[----:B------:R-:W-:Y:S02]  /*41280*/  IMAD.MOV.U32 R0, RZ, RZ, R13 ;  /* 0x000000ffff007224 */ /* 0x000fe400078e000d */
[----:B------:R-:W-:Y:S02]  /*41290*/  IMAD R13, R10, 0x100, R9 ;  /* 0x000001000a0d7824 */ /* 0x000fe400078e0209 */
[----:B-1----:R-:W-:Y:S01]  /*412a0*/  IMAD R14, R18, 0x100, R17 ;  /* 0x00000100120e7824 */ /* 0x002fe200078e0211 */
[----:B--2---:R-:W0:Y:S04]  /*412b0*/  LDSM.16.M88.4 R8, [R3+UR4+0x200] ;  /* 0x000200040308783b */ /* 0x004e280008000200 */
[----:B0-----:R-:W-:Y:S01]  /*412c0*/  STL.64 [R1+0x1100], R8 ;  /* 0x0011000801007387 */ /* 0x001fe20000100a00 */
[----:B------:R-:W-:-:S03]  /*412d0*/  IMAD.MOV.U32 R5, RZ, RZ, R8 ;  /* 0x000000ffff057224 */ /* 0x000fc600078e0008 */
[----:B------:R-:W-:Y:S01]  /*412e0*/  STL.64 [R1+0x1108], R10 ;  /* 0x0011080a01007387 */ /* 0x000fe20000100a00 */
[----:B------:R-:W-:-:S03]  /*412f0*/  IMAD.MOV.U32 R4, RZ, RZ, R9 ;  /* 0x000000ffff047224 */ /* 0x000fc600078e0009 */
[----:B------:R-:W2:Y:S04]  /*41300*/  LDL.LU.64 R20, [R1+0x20] ;  /* 0x0000200001147983 */ /* 0x000ea80000300a00 */
[----:B------:R-:W0:Y:S04]  /*41310*/  LDSM.16.M88.4 R8, [R3+UR4+0x400] ;  /* 0x000400040308783b */ /* 0x000e280008000200 */
[----:B------:R-:W2:Y:S04]  /*41320*/  LDL.LU.64 R22, [R1+0x28] ;  /* 0x0000280001167983 */ /* 0x000ea80000300a00 */
[----:B0-----:R0:W-:Y:S04]  /*41330*/  STL.64 [R1+0x1110], R8 ;  /* 0x0011100801007387 */ /* 0x0011e80000100a00 */
[----:B------:R-:W-:Y:S04]  /*41340*/  STL.64 [R1+0x1118], R10 ;  /* 0x0011180a01007387 */ /* 0x000fe80000100a00 */
[----:B------:R-:W4:Y:S04]  /*41350*/  LDL.LU.64 R16, [R1+0x30] ;  /* 0x0000300001107983 */ /* 0x000f280000300a00 */
[----:B------:R-:W4:Y:S01]  /*41360*/  LDL.LU.64 R18, [R1+0x38] ;  /* 0x0000380001127983 */ /* 0x000f220000300a00 */
[----:B---3--:R-:W-:-:S03]  /*41370*/  IMAD R15, R26, 0x100, R25 ;  /* 0x000001001a0f7824 */ /* 0x008fc600078e0219 */
[----:B------:R-:W1:Y:S01]  /*41380*/  LDSM.16.M88.4 R24, [R3+UR4+0x600] ;  /* 0x000600040318783b */ /* 0x000e620008000200 */
[----:B------:R-:W-:Y:S02]  /*41390*/  IMAD.MOV.U32 R6, RZ, RZ, R8 ;  /* 0x000000ffff067224 */ /* 0x000fe400078e0008 */
[----:B------:R-:W-:Y:S01]  /*413a0*/  IMAD.MOV.U32 R2, RZ, RZ, R9 ;  /* 0x000000ffff027224 */ /* 0x000fe200078e0009 */
[----:B0-----:R-:W-:Y:S02]  /*413b0*/  F2FP.F16.E5M2.UNPACK_B R8, R7 ;  /* 0x00000007ff08723e */ /* 0x001fe400020004ff */
[----:B------:R-:W-:Y:S02]  /*413c0*/  F2FP.F16.E5M2.UNPACK_B R9, R0 ;  /* 0x00000000ff09723e */ /* 0x000fe400020004ff */
[----:B------:R-:W-:Y:S02]  /*413d0*/  F2FP.F16.E5M2.UNPACK_B R12, R12 ;  /* 0x0000000cff0c723e */ /* 0x000fe400020004ff */
[----:B------:R-:W-:-:S02]  /*413e0*/  F2FP.F16.E5M2.UNPACK_B R13, R13 ;  /* 0x0000000dff0d723e */ /* 0x000fc400020004ff */
[----:B------:R-:W-:Y:S02]  /*413f0*/  F2FP.F16.E5M2.UNPACK_B R14, R14 ;  /* 0x0000000eff0e723e */ /* 0x000fe400020004ff */
[----:B------:R-:W-:Y:S01]  /*41400*/  F2FP.F16.E5M2.UNPACK_B R15, R15 ;  /* 0x0000000fff0f723e */ /* 0x000fe200020004ff */
[----:B-1----:R-:W-:Y:S01]  /*41410*/  STL.64 [R1+0x1120], R24 ;  /* 0x0011201801007387 */ /* 0x002fe20000100a00 */
[----:B------:R-:W-:-:S03]  /*41420*/  IMAD.MOV.U32 R7, RZ, RZ, R24 ;  /* 0x000000ffff077224 */ /* 0x000fc600078e0018 */
[----:B------:R-:W-:Y:S01]  /*41430*/  STL.64 [R1+0x1128], R26 ;  /* 0x0011281a01007387 */ /* 0x000fe20000100a00 */
[----:B------:R-:W-:-:S03]  /*41440*/  IMAD.MOV.U32 R0, RZ, RZ, R25 ;  /* 0x000000ffff007224 */ /* 0x000fc600078e0019 */
[----:B------:R-:W0:Y:S04]  /*41450*/  LDSM.16.M88.4 R24, [R3+UR4+0x800] ;  /* 0x000800040318783b */ /* 0x000e280008000200 */
[----:B------:R1:W-:Y:S01]  /*41460*/  STL.64 [R1+0x18], R8 ;  /* 0x0000180801007387 */ /* 0x0003e20000100a00 */
[----:B--2---:R-:W-:Y:S01]  /*41470*/  HMMA.16816.F32 R20, R12, R8, R20 ;  /* 0x000000080c14723c */ /* 0x004fe20000001814 */
[----:B-1----:R-:W-:Y:S02]  /*41480*/  F2FP.F16.E5M2.UNPACK_B R8, R5 ;  /* 0x00000005ff08723e */ /* 0x002fe400020004ff */
[----:B------:R-:W-:-:S15]  /*41490*/  F2FP.F16.E5M2.UNPACK_B R9, R4 ;  /* 0x00000004ff09723e */ /* 0x000fde00020004ff */
[----:B------:R-:W-:Y:S01]  /*414a0*/  NOP ;  /* 0x0000000000007918 */ /* 0x000fe20000000000 */
[----:B------:R1:W-:Y:S04]  /*414b0*/  STL.64 [R1+0xd0], R20 ;  /* 0x0000d01401007387 */ /* 0x0003e80000100a00 */
[----:B------:R2:W-:Y:S04]  /*414c0*/  STL.64 [R1+0xd8], R22 ;  /* 0x0000d81601007387 */ /* 0x0005e80000100a00 */
[----:B-1----:R-:W3:Y:S04]  /*414d0*/  LDL.LU.64 R20, [R1+0x50] ;  /* 0x0000500001147983 */ /* 0x002ee80000300a00 */
[----:B--2---:R-:W3:Y:S01]  /*414e0*/  LDL.LU.64 R22, [R1+0x58] ;  /* 0x0000580001167983 */ /* 0x004ee20000300a00 */
[----:B----4-:R-:W-:Y:S03]  /*414f0*/  HMMA.16816.F32 R16, R12, R8, R16 ;  /* 0x000000080c10723c */ /* 0x010fe60000001810 */
[----:B------:R-:W-:Y:S04]  /*41500*/  STL [R1+0x10], R8 ;  /* 0x0000100801007387 */ /* 0x000fe80000100800 */
[----:B0-----:R-:W-:Y:S04]  /*41510*/  STL.64 [R1+0x1130], R24 ;  /* 0x0011301801007387 */ /* 0x001fe80000100a00 */
[----:B------:R-:W-:Y:S04]  /*41520*/  STL.64 [R1+0x1138], R26 ;  /* 0x0011381a01007387 */ /* 0x000fe80000100a00 */
[----:B------:R-:W-:Y:S04]  /*41530*/  STL [R1+0x14], R9 ;  /* 0x0000140901007387 */ /* 0x000fe80000100800 */
[----:B------:R0:W-:Y:S04]  /*41540*/  STL.64 [R1+0xc0], R16 ;  /* 0x0000c01001007387 */ /* 0x0001e80000100a00 */
[----:B------:R1:W-:Y:S04]  /*41550*/  STL.64 [R1+0xc8], R18 ;  /* 0x0000c81201007387 */ /* 0x0003e80000100a00 */
[----:B0-----:R-:W2:Y:S04]  /*41560*/  LDL.LU.64 R16, [R1+0x70] ;  /* 0x0000700001107983 */ /* 0x001ea80000300a00 */
[----:B-1----:R-:W4:Y:S01]  /*41570*/  LDL.LU.64 R18, [R1+0x78] ;  /* 0x0000780001127983 */ /* 0x002f220000300a00 */
[----:B------:R-:W-:-:S02]  /*41580*/  F2FP.F16.E5M2.UNPACK_B R8, R6 ;  /* 0x00000006ff08723e */ /* 0x000fc400020004ff */
[----:B------:R-:W-:-:S03]  /*41590*/  F2FP.F16.E5M2.UNPACK_B R9, R2 ;  /* 0x00000002ff09723e */ /* 0x000fc600020004ff */
[----:B------:R-:W-:Y:S01]  /*415a0*/  STL [R1+0x8], R8 ;  /* 0x0000080801007387 */ /* 0x000fe20000100800 */
[----:B------:R-:W-:Y:S02]  /*415b0*/  IMAD.MOV.U32 R5, RZ, RZ, R24 ;  /* 0x000000ffff057224 */ /* 0x000fe400078e0018 */
[----:B------:R-:W-:Y:S02]  /*415c0*/  IMAD.MOV.U32 R4, RZ, RZ, R25 ;  /* 0x000000ffff047224 */ /* 0x000fe400078e0019 */
[----:B------:R-:W0:Y:S04]  /*415d0*/  LDSM.16.M88.4 R24, [R3+UR4+0xa00] ;  /* 0x000a00040318783b */ /* 0x000e280008000200 */
[----:B----4-:R-:W-:Y:S04]  /*415e0*/  STL.64 [R1+0x4980], R18 ;  /* 0x0049801201007387 */ /* 0x010fe80000100a00 */
[----:B------:R-:W-:Y:S04]  /*415f0*/  STL [R1+0xc], R9 ;  /* 0x00000c0901007387 */ /* 0x000fe80000100800 */
[----:B--2---:R1:W-:Y:S04]  /*41600*/  STL.64 [R1+0x4978], R16 ;  /* 0x0049781001007387 */ /* 0x0043e80000100a00 */
[----:B-1----:R-:W2:Y:S04]  /*41610*/  LDL.LU.64 R16, [R1+0x60] ;  /* 0x0000600001107983 */ /* 0x002ea80000300a00 */
[----:B------:R-:W2:Y:S04]  /*41620*/  LDL.LU.64 R18, [R1+0x68] ;  /* 0x0000680001127983 */ /* 0x000ea80000300a00 */
[----:B0-----:R-:W-:Y:S01]  /*41630*/  STL.64 [R1+0x1140], R24 ;  /* 0x0011401801007387 */ /* 0x001fe20000100a00 */
[----:B------:R-:W-:-:S03]  /*41640*/  IMAD.MOV.U32 R2, RZ, RZ, R24 ;  /* 0x000000ffff027224 */ /* 0x000fc600078e0018 */
[----:B------:R-:W-:Y:S01]  /*41650*/  STL.64 [R1+0x1148], R26 ;  /* 0x0011481a01007387 */ /* 0x000fe20000100a00 */
[----:B------:R-:W-:-:S03]  /*41660*/  IMAD.MOV.U32 R6, RZ, RZ, R25 ;  /* 0x000000ffff067224 */ /* 0x000fc600078e0019 */
[----:B------:R-:W0:Y:S01]  /*41670*/  LDSM.16.M88.4 R24, [R3+UR4+0xc00] ;  /* 0x000c00040318783b */ /* 0x000e220008000200 */
[----:B---3--:R-:W-:Y:S01]  /*41680*/  HMMA.16816.F32 R8, R12, R8, R20 ;  /* 0x000000080c08723c */ /* 0x008fe20000001814 */
[----:B------:R-:W-:Y:S02]  /*41690*/  F2FP.F16.E5M2.UNPACK_B R20, R7 ;  /* 0x00000007ff14723e */ /* 0x000fe400020004ff */
[----:B------:R-:W-:-:S15]  /*416a0*/  F2FP.F16.E5M2.UNPACK_B R21, R0 ;  /* 0x00000000ff15723e */ /* 0x000fde00020004ff */
[----:B------:R-:W-:Y:S01]  /*416b0*/  NOP ;  /* 0x0000000000007918 */ /* 0x000fe20000000000 */
[----:B------:R1:W-:Y:S04]  /*416c0*/  STL.64 [R1+0xb0], R8 ;  /* 0x0000b00801007387 */ /* 0x0003e80000100a00 */
[----:B------:R3:W-:Y:S04]  /*416d0*/  STL.64 [R1+0xb8], R10 ;  /* 0x0000b80a01007387 */ /* 0x0007e80000100a00 */
[----:B-1----:R-:W4:Y:S04]  /*416e0*/  LDL.LU.64 R8, [R1+0xe0] ;  /* 0x0000e00001087983 */ /* 0x002f280000300a00 */
[----:B---3--:R-:W4:Y:S04]  /*416f0*/  LDL.LU.64 R10, [R1+0xe8] ;  /* 0x0000e800010a7983 */ /* 0x008f280000300a00 */
[----:B------:R-:W-:Y:S04]  /*41700*/  STL [R1], R20 ;  /* 0x0000001401007387 */ /* 0x000fe80000100800 */
[----:B0-----:R-:W-:Y:S04]  /*41710*/  STL.64 [R1+0x1150], R24 ;  /* 0x0011501801007387 */ /* 0x001fe80000100a00 */
[----:B------:R-:W-:Y:S04]  /*41720*/  STL.64 [R1+0x1158], R26 ;  /* 0x0011581a01007387 */ /* 0x000fe80000100a00 */
[----:B------:R2:W-:Y:S02]  /*41730*/  STL [R1+0x4], R21 ;  /* 0x0000041501007387 */ /* 0x0005e40000100800 */
[----:B--2---:R-:W-:Y:S02]  /*41740*/  HMMA.16816.F32 R20, R12, R20, R16 ;  /* 0x000000140c14723c */ /* 0x004fe40000001810 */
[----:B------:R-:W2:Y:S04]  /*41750*/  LDL.LU.64 R18, [R1+0x4980] ;  /* 0x0049800001127983 */ /* 0x000ea80000300a00 */
[----:B------:R-:W2:-:S13]  /*41760*/  LDL.LU.64 R16, [R1+0x4978] ;  /* 0x0049780001107983 */ /* 0x000e9a0000300a00 */
[----:B------:R-:W-:Y:S04]  /*41770*/  STL.64 [R1+0xa0], R20 ;  /* 0x0000a01401007387 */ /* 0x000fe80000100a00 */
[----:B------:R-:W-:Y:S04]  /*41780*/  STL.64 [R1+0xa8], R22 ;  /* 0x0000a81601007387 */ /* 0x000fe80000100a00 */
[----:B------:R-:W0:Y:S01]  /*41790*/  LDSM.16.M88.4 R20, [R3+UR4+0xe00] ;  /* 0x000e00040314783b */ /* 0x000e220008000200 */
[----:B------:R-:W-:Y:S02]  /*417a0*/  F2FP.F16.E5M2.UNPACK_B R28, R5 ;  /* 0x00000005ff1c723e */ /* 0x000fe400020004ff */
[----:B------:R-:W-:Y:S01]  /*417b0*/  F2FP.F16.E5M2.UNPACK_B R29, R4 ;  /* 0x00000004ff1d723e */ /* 0x000fe200020004ff */
[----:B0-----:R0:W-:Y:S01]  /*417c0*/  STL.64 [R1+0x1160], R20 ;  /* 0x0011601401007387 */ /* 0x0011e20000100a00 */
[----:B------:R-:W-:-:S03]  /*417d0*/  IMAD.MOV.U32 R5, RZ, RZ, R20 ;  /* 0x000000ffff057224 */ /* 0x000fc600078e0014 */
[----:B------:R1:W-:Y:S01]  /*417e0*/  STL.64 [R1+0x1168], R22 ;  /* 0x0011681601007387 */ /* 0x0003e20000100a00 */
[----:B------:R-:W-:-:S03]  /*417f0*/  IMAD.MOV.U32 R4, RZ, RZ, R21 ;  /* 0x000000ffff047224 */ /* 0x000fc600078e0015 */
[----:B0-----:R-:W3:Y:S04]  /*41800*/  LDL.LU.64 R20, [R1+0x110] ;  /* 0x0001100001147983 */ /* 0x001ee80000300a00 */
[----:B-1----:R-:W3:Y:S01]  /*41810*/  LDL.LU.64 R22, [R1+0x118] ;  /* 0x0001180001167983 */ /* 0x002ee20000300a00 */
[----:B------:R-:W-:Y:S01]  /*41820*/  F2FP.F16.E5M2.UNPACK_B R26, R2 ;  /* 0x00000002ff1a723e */ /* 0x000fe200020004ff */
[----:B--2---:R-:W-:-:S15]  /*41830*/  HMMA.16816.F32 R16, R12, R28, R16 ;  /* 0x0000001c0c10723c */ /* 0x004fde0000001810 */
[----:B------:R-:W-:-:S04]  /*41840*/  NOP ;  /* 0x0000000000007918 */ /* 0x000fc80000000000 */
[----:B------:R-:W-:Y:S04]  /*41850*/  STL.64 [R1+0x90], R16 ;  /* 0x0000901001007387 */ /* 0x000fe80000100a00 */
[----:B------:R-:W-:Y:S04]  /*41860*/  STL.64 [R1+0x98], R18 ;  /* 0x0000981201007387 */ /* 0x000fe80000100a00 */
[----:B------:R-:W0:Y:S04]  /*41870*/  LDSM.16.M88.4 R16, [R3+UR4+0x1000] ;  /* 0x001000040310783b */ /* 0x000e280008000200 */
[----:B------:R-:W-:Y:S04]  /*41880*/  STL.64 [R1+0x48e8], R28 ;  /* 0x0048e81c01007387 */ /* 0x000fe80000100a00 */
[----:B0-----:R0:W-:Y:S01]  /*41890*/  STL.64 [R1+0x1170], R16 ;  /* 0x0011701001007387 */ /* 0x0011e20000100a00 */
[----:B------:R-:W-:-:S03]  /*418a0*/  IMAD.MOV.U32 R7, RZ, RZ, R16 ;  /* 0x000000ffff077224 */ /* 0x000fc600078e0010 */
[----:B------:R1:W-:Y:S01]  /*418b0*/  STL.64 [R1+0x1178], R18 ;  /* 0x0011781201007387 */ /* 0x0003e20000100a00 */
[----:B------:R-:W-:-:S03]  /*418c0*/  IMAD.MOV.U32 R2, RZ, RZ, R17 ;  /* 0x000000ffff027224 */ /* 0x000fc600078e0011 */
[----:B0-----:R-:W2:Y:S04]  /*418d0*/  LDL.LU.64 R16, [R1+0x140] ;  /* 0x0001400001107983 */ /* 0x001ea80000300a00 */
[----:B-1----:R-:W2:Y:S01]  /*418e0*/  LDL.LU.64 R18, [R1+0x148] ;  /* 0x0001480001127983 */ /* 0x002ea20000300a00 */
[----:B------:R-:W-:-:S07]  /*418f0*/  F2FP.F16.E5M2.UNPACK_B R27, R6 ;  /* 0x00000006ff1b723e */ /* 0x000fce00020004ff */
[----:B----4-:R-:W-:-:S15]  /*41900*/  HMMA.16816.F32 R8, R12, R26, R8 ;  /* 0x0000001a0c08723c */ /* 0x010fde0000001808 */
[----:B------:R-:W-:-:S04]  /*41910*/  NOP ;  /* 0x0000000000007918 */ /* 0x000fc80000000000 */
[----:B------:R0:W-:Y:S04]  /*41920*/  STL.64 [R1+0xf0], R8 ;  /* 0x0000f00801007387 */ /* 0x0001e80000100a00 */
[----:B------:R1:W-:Y:S01]  /*41930*/  STL.64 [R1+0xf8], R10 ;  /* 0x0000f80a01007387 */ /* 0x0003e20000100a00 */
[----:B------:R-:W-:Y:S01]  /*41940*/  IMAD.MOV.U32 R0, RZ, RZ, R24 ;  /* 0x000000ffff007224 */ /* 0x000fe200078e0018 */
[----:B------:R-:W-:-:S04]  /*41950*/  F2FP.F16.E5M2.UNPACK_B R25, R25 ;  /* 0x00000019ff19723e */ /* 0x000fc800020004ff */
[----:B------:R-:W-:Y:S01]  /*41960*/  F2FP.F16.E5M2.UNPACK_B R24, R0 ;  /* 0x00000000ff18723e */ /* 0x000fe200020004ff */
[----:B--2---:R-:W-:Y:S04]  /*41970*/  STL.64 [R1+0x4970], R18 ;  /* 0x0049701201007387 */ /* 0x004fe80000100a00 */
[----:B------:R-:W-:Y:S04]  /*41980*/  STL.64 [R1+0x4968], R16 ;  /* 0x0049681001007387 */ /* 0x000fe80000100a00 */
[----:B------:R-:W2:Y:S04]  /*41990*/  LDSM.16.M88.4 R16, [R3+UR4+0x1200] ;  /* 0x001200040310783b */ /* 0x000ea80008000200 */
[----:B0-----:R-:W4:Y:S04]  /*419a0*/  LDL.LU.64 R8, [R1+0x150] ;  /* 0x0001500001087983 */ /* 0x001f280000300a00 */
[----:B-1----:R-:W4:Y:S04]  /*419b0*/  LDL.LU.64 R10, [R1+0x158] ;  /* 0x00015800010a7983 */ /* 0x002f280000300a00 */
[----:B--2---:R-:W-:Y:S01]  /*419c0*/  STL.64 [R1+0x1180], R16 ;  /* 0x0011801001007387 */ /* 0x004fe20000100a00 */
[----:B------:R-:W-:-:S03]  /*419d0*/  IMAD.MOV.U32 R6, RZ, RZ, R16 ;  /* 0x000000ffff067224 */ /* 0x000fc600078e0010 */
[----:B------:R3:W-:Y:S01]  /*419e0*/  STL.64 [R1+0x1188], R18 ;  /* 0x0011881201007387 */ /* 0x0007e20000100a00 */
[----:B------:R-:W-:Y:S02]  /*419f0*/  IMAD.MOV.U32 R0, RZ, RZ, R17 ;  /* 0x000000ffff007224 */ /* 0x000fe400078e0011 */
[----:B---3--:R-:W-:Y:S01]  /*41a00*/  HMMA.16816.F32 R16, R12, R24, R20 ;  /* 0x000000180c10723c */ /* 0x008fe20000001814 */
[----:B------:R-:W-:Y:S04]  /*41a10*/  STL.64 [R1+0x48e0], R26 ;  /* 0x0048e01a01007387 */ /* 0x000fe80000100a00 */
[----:B------:R0:W-:-:S14]  /*41a20*/  STL.64 [R1+0x48d8], R24 ;  /* 0x0048d81801007387 */ /* 0x0001dc0000100a00 */
[----:B------:R-:W-:Y:S04]  /*41a30*/  STL.64 [R1+0x110], R16 ;  /* 0x0001101001007387 */ /* 0x000fe80000100a00 */
[----:B------:R-:W-:Y:S04]  /*41a40*/  STL.64 [R1+0x118], R18 ;  /* 0x0001181201007387 */ /* 0x000fe80000100a00 */
[----:B------:R-:W1:Y:S04]  /*41a50*/  LDSM.16.M88.4 R16, [R3+UR4+0x1400] ;  /* 0x001400040310783b */ /* 0x000e680008000200 */
[----:B0-----:R-:W2:Y:S04]  /*41a60*/  LDL.LU.64 R24, [R1+0x170] ;  /* 0x0001700001187983 */ /* 0x001ea80000300a00 */
[----:B------:R-:W2:Y:S01]  /*41a70*/  LDL.LU.64 R26, [R1+0x178] ;  /* 0x00017800011a7983 */ /* 0x000ea20000300a00 */
[----:B------:R-:W-:-:S02]  /*41a80*/  F2FP.F16.E5M2.UNPACK_B R22, R5 ;  /* 0x00000005ff16723e */ /* 0x000fc400020004ff */
[----:B------:R-:W-:Y:S01]  /*41a90*/  F2FP.F16.E5M2.UNPACK_B R23, R4 ;  /* 0x00000004ff17723e */ /* 0x000fe200020004ff */
[----:B-1----:R-:W-:Y:S04]  /*41aa0*/  STL.64 [R1+0x1190], R16 ;  /* 0x0011901001007387 */ /* 0x002fe80000100a00 */
[----:B------:R0:W-:Y:S01]  /*41ab0*/  STL.64 [R1+0x1198], R18 ;  /* 0x0011981201007387 */ /* 0x0001e20000100a00 */
[----:B------:R-:W-:Y:S02]  /*41ac0*/  IMAD.MOV.U32 R5, RZ, RZ, R16 ;  /* 0x000000ffff057224 */ /* 0x000fe400078e0010 */
[----:B------:R-:W-:Y:S01]  /*41ad0*/  IMAD.MOV.U32 R4, RZ, RZ, R17 ;  /* 0x000000ffff047224 */ /* 0x000fe200078e0011 */
[----:B0-----:R-:W3:Y:S04]  /*41ae0*/  LDL.LU.64 R18, [R1+0x4970] ;  /* 0x0049700001127983 */ /* 0x001ee80000300a00 */
[----:B------:R-:W3:Y:S01]  /*41af0*/  LDL.LU.64 R16, [R1+0x4968] ;  /* 0x0049680001107983 */ /* 0x000ee20000300a00 */
[----:B------:R-:W-:-:S02]  /*41b00*/  F2FP.F16.E5M2.UNPACK_B R20, R7 ;  /* 0x00000007ff14723e */ /* 0x000fc400020004ff */
[----:B------:R-:W-:-:S07]  /*41b10*/  F2FP.F16.E5M2.UNPACK_B R21, R2 ;  /* 0x00000002ff15723e */ /* 0x000fce00020004ff */
[C---:B----4-:R-:W-:Y:S08]  /*41b20*/  HMMA.16816.F32 R8, R12.reuse, R20, R8 ;  /* 0x000000140c08723c */ /* 0x050ff00000001808 */
[----:B---3--:R-:W-:-:S15]  /*41b30*/  HMMA.16816.F32 R16, R12, R22, R16 ;  /* 0x000000160c10723c */ /* 0x008fde0000001810 */
[----:B------:R-:W-:-:S04]  /*41b40*/  NOP ;  /* 0x0000000000007918 */ /* 0x000fc80000000000 */
[----:B------:R-:W-:Y:S04]  /*41b50*/  STL.64 [R1+0x130], R16 ;  /* 0x0001301001007387 */ /* 0x000fe80000100a00 */
[----:B------:R-:W-:Y:S04]  /*41b60*/  STL.64 [R1+0x138], R18 ;  /* 0x0001381201007387 */ /* 0x000fe80000100a00 */
[----:B------:R-:W0:Y:S04]  /*41b70*/  LDSM.16.M88.4 R16, [R3+UR4+0x1600] ;  /* 0x001600040310783b */ /* 0x000e280008000200 */
[----:B------:R1:W-:Y:S04]  /*41b80*/  STL.64 [R1+0x48c0], R22 ;  /* 0x0048c01601007387 */ /* 0x0003e80000100a00 */
[----:B------:R-:W-:Y:S04]  /*41b90*/  STL.64 [R1+0x48b8], R20 ;  /* 0x0048b81401007387 */ /* 0x000fe80000100a00 */
[----:B------:R-:W-:Y:S04]  /*41ba0*/  STL.64 [R1+0x150], R8 ;  /* 0x0001500801007387 */ /* 0x000fe80000100a00 */
[----:B------:R-:W-:Y:S04]  /*41bb0*/  STL.64 [R1+0x158], R10 ;  /* 0x0001580a01007387 */ /* 0x000fe80000100a00 */
[----:B0-----:R-:W-:Y:S04]  /*41bc0*/  STL.64 [R1+0x11a0], R16 ;  /* 0x0011a01001007387 */ /* 0x001fe80000100a00 */
[----:B------:R0:W-:Y:S04]  /*41bd0*/  STL.64 [R1+0x11a8], R18 ;  /* 0x0011a81201007387 */ /* 0x0001e80000100a00 */
[----:B-1----:R-:W3:Y:S01]  /*41be0*/  LDL.LU R23, [R1+0x294] ;  /* 0x0002940001177983 */ /* 0x002ee20000300800 */
[----:B0-----:R-:W-:-:S02]  /*41bf0*/  F2FP.F16.E5M2.UNPACK_B R18, R6 ;  /* 0x00000006ff12723e */ /* 0x001fc400020004ff */
[----:B------:R-:W-:-:S07]  /*41c00*/  F2FP.F16.E5M2.UNPACK_B R19, R0 ;  /* 0x00000000ff13723e */ /* 0x000fce00020004ff */
[----:B--2---:R-:W-:Y:S01]  /*41c10*/  HMMA.16816.F32 R24, R12, R18, R24 ;  /* 0x000000120c18723c */ /* 0x004fe20000001818 */
[----:B---3--:R0:W-:-:S15]  /*41c20*/  STL [R1+0x4940], R23 ;  /* 0x0049401701007387 */ /* 0x0081de0000100800 */
[----:B------:R-:W-:-:S03]  /*41c30*/  NOP ;  /* 0x0000000000007918 */ /* 0x000fc60000000000 */
[----:B------:R1:W-:Y:S04]  /*41c40*/  STL.64 [R1+0x170], R24 ;  /* 0x0001701801007387 */ /* 0x0003e80000100a00 */
[----:B------:R2:W-:Y:S04]  /*41c50*/  STL.64 [R1+0x178], R26 ;  /* 0x0001781a01007387 */ /* 0x0005e80000100a00 */
[----:B------:R-:W3:Y:S04]  /*41c60*/  LDL.LU.64 R20, [R1+0x190] ;  /* 0x0001900001147983 */ /* 0x000ee80000300a00 */
[----:B0-----:R-:W3:Y:S04]  /*41c70*/  LDL.LU.64 R22, [R1+0x198] ;  /* 0x0001980001167983 */ /* 0x001ee80000300a00 */
[----:B-1----:R-:W4:Y:S04]  /*41c80*/  LDL.LU R24, [R1+0x290] ;  /* 0x0002900001187983 */ /* 0x002f280000300800 */
[----:B------:R-:W4:Y:S04]  /*41c90*/  LDL.LU R25, [R1+0x29c] ;  /* 0x00029c0001197983 */ /* 0x000f280000300800 */
[----:B--2---:R-:W2:Y:S04]  /*41ca0*/  LDL.LU R26, [R1+0x298] ;  /* 0x00029800011a7983 */ /* 0x004ea80000300800 */
[----:B------:R-:W2:Y:S01]  /*41cb0*/  LDL.LU R27, [R1+0x2a4] ;  /* 0x0002a400011b7983 */ /* 0x000ea20000300800 */
[----:B------:R-:W-:-:S02]  /*41cc0*/  IMAD.MOV.U32 R10, RZ, RZ, R16 ;  /* 0x000000ffff0a7224 */ /* 0x000fc400078e0010 */
[----:B------:R-:W-:Y:S01]  /*41cd0*/  IMAD.MOV.U32 R2, RZ, RZ, R17 ;  /* 0x000000ffff027224 */ /* 0x000fe200078e0011 */
[----:B------:R-:W-:Y:S02]  /*41ce0*/  F2FP.F16.E5M2.UNPACK_B R16, R5 ;  /* 0x00000005ff10723e */ /* 0x000fe400020004ff */
[----:B------:R-:W-:Y:S02]  /*41cf0*/  F2FP.F16.E5M2.UNPACK_B R17, R4 ;  /* 0x00000004ff11723e */ /* 0x000fe400020004ff */
[----:B------:R-:W-:Y:S01]  /*41d00*/  F2FP.F16.E5M2.UNPACK_B R11, R2 ;  /* 0x00000002ff0b723e */ /* 0x000fe200020004ff */
[----:B--2---:R-:W-:Y:S04]  /*41d10*/  STL.64 [R1+0x4950], R26 ;  /* 0x0049501a01007387 */ /* 0x004fe80000100a00 */
[----:B----4-:R-:W-:Y:S04]  /*41d20*/  STL.64 [R1+0x4948], R24 ;  /* 0x0049481801007387 */ /* 0x010fe80000100a00 */
[----:B------:R-:W0:Y:S04]  /*41d30*/  LDSM.16.M88.4 R24, [R3+UR4+0x1800] ;  /* 0x001800040318783b */ /* 0x000e280008000200 */
[----:B------:R-:W2:Y:S01]  /*41d40*/  LDL.LU R0, [R1+0x2a0] ;  /* 0x0002a00001007983 */ /* 0x000ea20000300800 */
[----:B---3--:R-:W-:Y:S03]  /*41d50*/  HMMA.16816.F32 R20, R12, R16, R20 ;  /* 0x000000100c14723c */ /* 0x008fe60000001814 */
[----:B0-----:R-:W-:Y:S01]  /*41d60*/  STL.64 [R1+0x11b0], R24 ;  /* 0x0011b01801007387 */ /* 0x001fe20000100a00 */
[----:B------:R-:W-:-:S03]  /*41d70*/  IMAD.MOV.U32 R8, RZ, RZ, R24 ;  /* 0x000000ffff087224 */ /* 0x000fc600078e0018 */
[----:B------:R-:W-:Y:S01]  /*41d80*/  STL.64 [R1+0x11b8], R26 ;  /* 0x0011b81a01007387 */ /* 0x000fe20000100a00 */
[----:B------:R-:W-:-:S03]  /*41d90*/  IMAD.MOV.U32 R9, RZ, RZ, R25 ;  /* 0x000000ffff097224 */ /* 0x000fc600078e0019 */
[----:B------:R-:W0:Y:S04]  /*41da0*/  LDSM.16.M88.4 R24, [R3+UR4+0x1a00] ;  /* 0x001a00040318783b */ /* 0x000e280008000200 */
[----:B0-----:R0:W-:Y:S04]  /*41db0*/  STL.64 [R1+0x11c0], R24 ;  /* 0x0011c01801007387 */ /* 0x0011e80000100a00 */
[----:B------:R1:W-:Y:S04]  /*41dc0*/  STL.64 [R1+0x11c8], R26 ;  /* 0x0011c81a01007387 */ /* 0x0003e80000100a00 */
[----:B------:R-:W-:Y:S04]  /*41dd0*/  STL.64 [R1+0x4960], R14 ;  /* 0x0049600e01007387 */ /* 0x000fe80000100a00 */
[----:B------:R-:W-:Y:S04]  /*41de0*/  STL.64 [R1+0x4958], R12 ;  /* 0x0049580c01007387 */ /* 0x000fe80000100a00 */
[----:B------:R-:W-:Y:S04]  /*41df0*/  STL.64 [R1+0x190], R20 ;  /* 0x0001901401007387 */ /* 0x000fe80000100a00 */
[----:B------:R-:W-:Y:S04]  /*41e00*/  STL.64 [R1+0x198], R22 ;  /* 0x0001981601007387 */ /* 0x000fe80000100a00 */
[----:B------:R-:W3:Y:S04]  /*41e10*/  LDSM.16.M88.4 R20, [R3+UR4+0x1c00] ;  /* 0x001c00040314783b */ /* 0x000ee80008000200 */
[----:B------:R-:W4:Y:S01]  /*41e20*/  LDSM.16.M88.4 R12, [R3+UR4+0x1e00] ;  /* 0x001e0004030c783b */ /* 0x000f220008000200 */
[----:B------:R-:W-:-:S02]  /*41e30*/  IMAD.MOV.U32 R6, RZ, RZ, R24 ;  /* 0x000000ffff067224 */ /* 0x000fc400078e0018 */
[----:B------:R-:W-:Y:S02]  /*41e40*/  IMAD.MOV.U32 R7, RZ, RZ, R25 ;  /* 0x000000ffff077224 */ /* 0x000fe400078e0019 */
[----:B0-----:R-:W2:Y:S04]  /*41e50*/  LDL.LU.64 R24, [R1+0x1e0] ;  /* 0x0001e00001187983 */ /* 0x001ea80000300a00 */
[----:B-1----:R-:W2:Y:S04]  /*41e60*/  LDL.LU.64 R26, [R1+0x1e8] ;  /* 0x0001e800011a7983 */ /* 0x002ea80000300a00 */
[----:B------:R-:W-:Y:S04]  /*41e70*/  STL.64 [R1+0x48b0], R18 ;  /* 0x0048b01201007387 */ /* 0x000fe80000100a00 */
[----:B------:R0:W-:Y:S04]  /*41e80*/  STL.64 [R1+0x48a8], R16 ;  /* 0x0048a81001007387 */ /* 0x0001e80000100a00 */
[----:B0-----:R-:W2:Y:S04]  /*41e90*/  LDL.LU.64 R16, [R1+0x1a0] ;  /* 0x0001a00001107983 */ /* 0x001ea80000300a00 */
[----:B------:R-:W2:Y:S04]  /*41ea0*/  LDL.LU.64 R18, [R1+0x1a8] ;  /* 0x0001a80001127983 */ /* 0x000ea80000300a00 */
[----:B---3--:R0:W-:Y:S01]  /*41eb0*/  STL.64 [R1+0x11d0], R20 ;  /* 0x0011d01401007387 */ /* 0x0081e20000100a00 */
[----:B------:R-:W-:-:S03]  /*41ec0*/  IMAD.MOV.U32 R4, RZ, RZ, R20 ;  /* 0x000000ffff047224 */ /* 0x000fc600078e0014 */
[----:B------:R1:W-:Y:S01]  /*41ed0*/  STL.64 [R1+0x11d8], R22 ;  /* 0x0011d81601007387 */ /* 0x0003e20000100a00 */
[----:B------:R-:W-:Y:S02]  /*41ee0*/  IMAD.MOV.U32 R5, RZ, RZ, R21 ;  /* 0x000000ffff057224 */ /* 0x000fe400078e0015 */
[----:B----4-:R-:W-:Y:S02]  /*41ef0*/  IMAD.MOV.U32 R2, RZ, RZ, R12 ;  /* 0x000000ffff027224 */ /* 0x010fe400078e000c */
[----:B------:R-:W-:Y:S01]  /*41f00*/  IMAD.MOV.U32 R3, RZ, RZ, R13 ;  /* 0x000000ffff037224 */ /* 0x000fe200078e000d */
[----:B0-----:R-:W3:Y:S04]  /*41f10*/  LDL.LU.64 R20, [R1+0x200] ;  /* 0x0002000001147983 */ /* 0x001ee80000300a00 */
[----:B-1----:R-:W3:Y:S04]  /*41f20*/  LDL.LU.64 R22, [R1+0x208] ;  /* 0x0002080001167983 */ /* 0x002ee80000300a00 */
[----:B------:R-:W-:Y:S04]  /*41f30*/  STL.64 [R1+0x11e0], R12 ;  /* 0x0011e00c01007387 */ /* 0x000fe80000100a00 */
[----:B------:R0:W-:Y:S04]  /*41f40*/  STL.64 [R1+0x11e8], R14 ;  /* 0x0011e80e01007387 */ /* 0x0001e80000100a00 */
[----:B0-----:R-:W2:Y:S04]  /*41f50*/  LDL.LU.64 R14, [R1+0x4960] ;  /* 0x00496000010e7983 */ /* 0x001ea80000300a00 */
[----:B------:R-:W2:Y:S01]  /*41f60*/  LDL.LU.64 R12, [R1+0x4958] ;  /* 0x00495800010c7983 */ /* 0x000ea20000300a00 */
[----:B------:R-:W-:-:S02]  /*41f70*/  F2FP.F16.E5M2.UNPACK_B R10, R10 ;  /* 0x0000000aff0a723e */ /* 0x000fc400020004ff */
[----:B------:R-:W-:Y:S02]  /*41f80*/  F2FP.F16.E5M2.UNPACK_B R8, R8 ;  /* 0x00000008ff08723e */ /* 0x000fe400020004ff */
[----:B------:R-:W-:Y:S02]  /*41f90*/  F2FP.F16.E5M2.UNPACK_B R9, R9 ;  /* 0x00000009ff09723e */ /* 0x000fe400020004ff */
[----:B------:R-:W-:Y:S02]  /*41fa0*/  F2FP.F16.E5M2.UNPACK_B R6, R6 ;  /* 0x00000006ff06723e */ /* 0x000fe400020004ff */
[----:B------:R-:W-:Y:S01]  /*41fb0*/  F2FP.F16.E5M2.UNPACK_B R7, R7 ;  /* 0x00000007ff07723e */ /* 0x000fe200020004ff */
[C---:B--2---:R-:W-:Y:S08]  /*41fc0*/  HMMA.16816.F32 R16, R12.reuse, R10, R16 ;  /* 0x0000000a0c10723c */ /* 0x044ff00000001810 */
[C---:B------:R-:W-:Y:S08]  /*41fd0*/  HMMA.16816.F32 R24, R12.reuse, R8, R24 ;  /* 0x000000080c18723c */ /* 0x040ff00000001818 */
[----:B---3--:R-:W-:Y:S03]  /*41fe0*/  HMMA.16816.F32 R20, R12, R6, R20 ;  /* 0x000000060c14723c */ /* 0x008fe60000001814 */
[----:B------:R0:W-:Y:S04]  /*41ff0*/  STL.64 [R1+0x1c0], R16 ;  /* 0x0001c01001007387 */ /* 0x0001e80000100a00 */
[----:B------:R1:W-:Y:S04]  /*42000*/  STL.64 [R1+0x1c8], R18 ;  /* 0x0001c81201007387 */ /* 0x0003e80000100a00 */
[----:B0-----:R-:W2:Y:S04]  /*42010*/  LDL.LU.64 R16, [R1+0x1050] ;  /* 0x0010500001107983 */ /* 0x001ea80000300a00 */
[----:B-1----:R-:W2:Y:S04]  /*42020*/  LDL.LU.64 R18, [R1+0x1058] ;  /* 0x0010580001127983 */ /* 0x002ea80000300a00 */
[----:B------:R-:W-:Y:S04]  /*42030*/  STL.64 [R1+0x1e0], R24 ;  /* 0x0001e01801007387 */ /* 0x000fe80000100a00 */
[----:B------:R0:W-:Y:S04]  /*42040*/  STL.64 [R1+0x1e8], R26 ;  /* 0x0001e81a01007387 */ /* 0x0001e80000100a00 */
[----:B0-----:R-:W3:Y:S04]  /*42050*/  LDL.LU.64 R26, [R1+0x4950] ;  /* 0x00495000011a7983 */ /* 0x001ee80000300a00 */
[----:B------:R-:W4:Y:S04]  /*42060*/  LDL.LU.64 R24, [R1+0x4948] ;  /* 0x0049480001187983 */ /* 0x000f280000300a00 */
[----:B------:R-:W-:Y:S04]  /*42070*/  STL.64 [R1+0x48d0], R10 ;  /* 0x0048d00a01007387 */ /* 0x000fe80000100a00 */
[----:B------:R0:W-:Y:S04]  /*42080*/  STL.64 [R1+0x48c8], R8 ;  /* 0x0048c80801007387 */ /* 0x0001e80000100a00 */
[----:B0-----:R-:W2:Y:S04]  /*42090*/  LDL.LU.64 R8, [R1+0x310] ;  /* 0x0003100001087983 */ /* 0x001ea80000300a00 */
[----:B------:R-:W2:Y:S04]  /*420a0*/  LDL.LU.64 R10, [R1+0x318] ;  /* 0x00031800010a7983 */ /* 0x000ea80000300a00 */
[----:B------:R-:W3:Y:S04]  /*420b0*/  LDL.64 R28, [R1] ;  /* 0x00000000011c7983 */ /* 0x000ee80000100a00 */
[----:B------:R-:W-:Y:S04]  /*420c0*/  STL.64 [R1+0x2f0], R20 ;  /* 0x0002f01401007387 */ /* 0x000fe80000100a00 */
[----:B------:R0:W-:Y:S04]  /*420d0*/  STL.64 [R1+0x2f8], R22 ;  /* 0x0002f81601007387 */ /* 0x0001e80000100a00 */
[----:B0-----:R-:W4:Y:S01]  /*420e0*/  LDL.LU R23, [R1+0x4940] ;  /* 0x0049400001177983 */ /* 0x001f220000300800 */
[----:B------:R-:W-:-:S02]  /*420f0*/  F2FP.F16.E5M2.UNPACK_B R4, R4 ;  /* 0x00000004ff04723e */ /* 0x000fc400020004ff */
[----:B------:R-:W-:Y:S02]  /*42100*/  F2FP.F16.E5M2.UNPACK_B R5, R5 ;  /* 0x00000005ff05723e */ /* 0x000fe400020004ff */
[----:B------:R-:W-:Y:S02]  /*42110*/  F2FP.F16.E5M2.UNPACK_B R2, R2 ;  /* 0x00000002ff02723e */ /* 0x000fe400020004ff */
[----:B------:R-:W-:Y:S01]  /*42120*/  F2FP.F16.E5M2.UNPACK_B R3, R3 ;  /* 0x00000003ff03723e */ /* 0x000fe200020004ff */
[----:B------:R-:W-:Y:S04]  /*42130*/  STL.64 [R1+0x48a0], R6 ;  /* 0x0048a00601007387 */ /* 0x000fe80000100a00 */
[----:B------:R0:W-:Y:S01]  /*42140*/  STL.64 [R1+0x4898], R4 ;  /* 0x0048980401007387 */ /* 0x0001e20000100a00 */
[C---:B--2---:R-:W-:Y:S08]  /*42150*/  HMMA.16816.F32 R8, R12.reuse, R4, R8 ;  /* 0x000000040c08723c */ /* 0x044ff00000001808 */
[----:B0-----:R-:W-:Y:S01]  /*42160*/  HMMA.16816.F32 R4, R12, R2, R16 ;  /* 0x000000020c04723c */ /* 0x001fe20000001810 */
[----:B---3--:R-:W-:-:S02]  /*42170*/  IMAD R14, R0, 0x100, R27 ;  /* 0x00000100000e7824 */ /* 0x008fc400078e021b */
[----:B----4-:R-:W-:-:S08]  /*42180*/  IMAD R13, R26, 0x100, R25 ;  /* 0x000001001a0d7824 */ /* 0x010fd000078e0219 */
[----:B------:R-:W-:Y:S04]  /*42190*/  STL.64 [R1+0x1030], R8 ;  /* 0x0010300801007387 */ /* 0x000fe80000100a00 */
[----:B------:R-:W-:Y:S04]  /*421a0*/  STL.64 [R1+0x1038], R10 ;  /* 0x0010380a01007387 */ /* 0x000fe80000100a00 */
[----:B------:R-:W-:Y:S04]  /*421b0*/  STL.64 [R1+0x2e0], R4 ;  /* 0x0002e00401007387 */ /* 0x000fe80000100a00 */
[----:B------:R0:W-:Y:S04]  /*421c0*/  STL.64 [R1+0x2e8], R6 ;  /* 0x0002e80601007387 */ /* 0x0001e80000100a00 */
[----:B------:R-:W2:Y:S04]  /*421d0*/  LDL.LU R19, [R1+0x2ac] ;  /* 0x0002ac0001137983 */ /* 0x000ea80000300800 */
[----:B------:R-:W2:Y:S01]  /*421e0*/  LDL.LU R0, [R1+0x2a8] ;  /* 0x0002a80001007983 */ /* 0x000ea20000300800 */
[----:B------:R-:W-:-:S03]  /*421f0*/  IMAD R12, R24, 0x100, R23 ;  /* 0x00000100180c7824 */ /* 0x000fc600078e0217 */
[----:B0-----:R-:W3:Y:S04]  /*42200*/  LDL R6, [R1+0x18] ;  /* 0x0000180001067983 */ /* 0x001ee80000100800 */
[----:B------:R-:W3:Y:S04]  /*42210*/  LDL R7, [R1+0x1c] ;  /* 0x00001c0001077983 */ /* 0x000ee80000100800 */
[----:B------:R-:W4:Y:S04]  /*42220*/  LDL.LU.64 R24, [R1+0x10c0] ;  /* 0x0010c00001187983 */ /* 0x000f280000300a00 */
[----:B------:R-:W2:Y:S04]  /*42230*/  LDL.LU.64 R26, [R1+0x10c8] ;  /* 0x0010c800011a7983 */ /* 0x000ea80000300a00 */
[----:B--2---:R-:W-:Y:S04]  /*42240*/  STL.64 [R1+0x48f8], R26 ;  /* 0x0048f81a01007387 */ /* 0x004fe80000100a00 */
[----:B----4-:R0:W-:Y:S04]  /*42250*/  STL.64 [R1+0x48f0], R24 ;  /* 0x0048f01801007387 */ /* 0x0101e80000100a00 */
[----:B0-----:R-:W2:Y:S04]  /*42260*/  LDL.LU.64 R24, [R1+0x10d0] ;  /* 0x0010d00001187983 */ /* 0x001ea80000300a00 */
[----:B------:R-:W4:Y:S04]  /*42270*/  LDL.LU.64 R26, [R1+0x10d8] ;  /* 0x0010d800011a7983 */ /* 0x000f280000300a00 */
[----:B----4-:R0:W-:Y:S04]  /*42280*/  STL.64 [R1+0x4908], R26 ;  /* 0x0049081a01007387 */ /* 0x0101e80000100a00 */
[----:B0-----:R-:W4:Y:S04]  /*42290*/  LDL R26, [R1+0x8] ;  /* 0x00000800011a7983 */ /* 0x001f280000100800 */
[----:B------:R-:W4:Y:S04]  /*422a0*/  LDL R27, [R1+0xc] ;  /* 0x00000c00011b7983 */ /* 0x000f280000100800 */
[----:B--2---:R0:W-:Y:S04]  /*422b0*/  STL.64 [R1+0x4900], R24 ;  /* 0x0049001801007387 */ /* 0x0041e80000100a00 */
[----:B0-----:R-:W2:Y:S04]  /*422c0*/  LDL R24, [R1+0x10] ;  /* 0x0000100001187983 */ /* 0x001ea80000100800 */
[----:B------:R-:W2:Y:S04]  /*422d0*/  LDL R25, [R1+0x14] ;  /* 0x0000140001197983 */ /* 0x000ea80000100800 */
[----:B----4-:R-:W-:Y:S04]  /*422e0*/  STL.64 [R1+0x4920], R26 ;  /* 0x0049201a01007387 */ /* 0x010fe80000100a00 */
[----:B--2---:R0:W-:Y:S04]  /*422f0*/  STL.64 [R1+0x4938], R24 ;  /* 0x0049381801007387 */ /* 0x0041e80000100a00 */
[----:B0-----:R-:W3:Y:S04]  /*42300*/  LDL.LU.64 R24, [R1+0x1070] ;  /* 0x0010700001187983 */ /* 0x001ee80000300a00 */
[----:B------:R-:W3:Y:S04]  /*42310*/  LDL.LU.64 R26, [R1+0x1078] ;  /* 0x00107800011a7983 */ /* 0x000ee80000300a00 */
[----:B------:R-:W2:Y:S04]  /*42320*/  LDL.LU.64 R8, [R1+0x1f60] ;  /* 0x001f600001087983 */ /* 0x000ea80000300a00 */
[----:B------:R-:W4:Y:S01]  /*42330*/  LDL.LU.64 R10, [R1+0x1f68] ;  /* 0x001f6800010a7983 */ /* 0x000f220000300a00 */
[----:B------:R-:W-:-:S03]  /*42340*/  IMAD R15, R0, 0x100, R19 ;  /* 0x00000100000f7824 */ /* 0x000fc600078e0213 */
[----:B----4-:R-:W-:Y:S04]  /*42350*/  STL.64 [R1+0x4918], R10 ;  /* 0x0049180a01007387 */ /* 0x010fe80000100a00 */
[----:B--2---:R0:W-:Y:S04]  /*42360*/  STL.64 [R1+0x4910], R8 ;  /* 0x0049100801007387 */ /* 0x0041e80000100a00 */
[----:B0-----:R-:W2:Y:S04]  /*42370*/  LDL.LU.64 R8, [R1+0x1090] ;  /* 0x0010900001087983 */ /* 0x001ea80000300a00 */
[----:B------:R-:W4:Y:S01]  /*42380*/  LDL.LU.64 R10, [R1+0x1098] ;  /* 0x00109800010a7983 */ /* 0x000f220000300a00 */
[----:B------:R-:W-:-:S02]  /*42390*/  F2FP.F16.E5M2.UNPACK_B R12, R12 ;  /* 0x0000000cff0c723e */ /* 0x000fc400020004ff */
[----:B------:R-:W-:Y:S02]  /*423a0*/  F2FP.F16.E5M2.UNPACK_B R13, R13 ;  /* 0x0000000dff0d723e */ /* 0x000fe400020004ff */
[----:B------:R-:W-:Y:S02]  /*423b0*/  F2FP.F16.E5M2.UNPACK_B R14, R14 ;  /* 0x0000000eff0e723e */ /* 0x000fe400020004ff */
[----:B------:R-:W-:-:S07]  /*423c0*/  F2FP.F16.E5M2.UNPACK_B R15, R15 ;  /* 0x0000000fff0f723e */ /* 0x000fce00020004ff */
[C---:B---3--:R-:W-:Y:S01]  /*423d0*/  HMMA.16816.F32 R4, R12.reuse, R6, R24 ;  /* 0x000000060c04723c */ /* 0x048fe20000001818 */
[----:B----4-:R-:W-:Y:S04]  /*423e0*/  STL.64 [R1+0x4930], R10 ;  /* 0x0049300a01007387 */ /* 0x010fe80000100a00 */
[----:B--2---:R0:W-:Y:S04]  /*423f0*/  STL.64 [R1+0x4928], R8 ;  /* 0x0049280801007387 */ /* 0x0041e80000100a00 */
[----:B0-----:R-:W2:Y:S04]  /*42400*/  LDL.LU.64 R8, [R1+0x10a0] ;  /* 0x0010a00001087983 */ /* 0x001ea80000300a00 */
[----:B------:R-:W2:Y:S04]  /*42410*/  LDL.LU.64 R10, [R1+0x10a8] ;  /* 0x0010a800010a7983 */ /* 0x000ea80000300a00 */
[----:B------:R-:W3:Y:S04]  /*42420*/  LDL.LU.64 R20, [R1+0x1f50] ;  /* 0x001f500001147983 */ /* 0x000ee80000300a00 */
[----:B------:R-:W3:Y:S04]  /*42430*/  LDL.LU.64 R22, [R1+0x1f58] ;  /* 0x001f580001167983 */ /* 0x000ee80000300a00 */
[----:B------:R-:W4:Y:S04]  /*42440*/  LDL.LU.64 R16, [R1+0x1f40] ;  /* 0x001f400001107983 */ /* 0x000f280000300a00 */
[----:B------:R-:W4:Y:S04]  /*42450*/  LDL.LU.64 R18, [R1+0x1f48] ;  /* 0x001f480001127983 */ /* 0x000f280000300a00 */
[----:B------:R-:W2:Y:S04]  /*42460*/  LDL.LU.64 R24, [R1+0x4938] ;  /* 0x0049380001187983 */ /* 0x000ea80000300a00 */
[----:B------:R0:W-:Y:S04]  /*42470*/  STL.64 [R1+0x1020], R4 ;  /* 0x0010200401007387 */ /* 0x0001e80000100a00 */
[----:B------:R1:W-:Y:S04]  /*42480*/  STL.64 [R1+0x1028], R6 ;  /* 0x0010280601007387 */ /* 0x0003e80000100a00 */
[----:B0-----:R-:W3:Y:S04]  /*42490*/  LDL.LU.64 R4, [R1+0x1f30] ;  /* 0x001f300001047983 */ /* 0x001ee80000300a00 */
[----:B-1----:R-:W3:Y:S01]  /*424a0*/  LDL.LU.64 R6, [R1+0x1f38] ;  /* 0x001f380001067983 */ /* 0x002ee20000300a00 */
[----:B--2---:R-:W-:Y:S03]  /*424b0*/  HMMA.16816.F32 R24, R12, R24, R8 ;  /* 0x000000180c18723c */ /* 0x004fe60000001808 */
[----:B------:R-:W2:Y:S04]  /*424c0*/  LDL.LU.64 R10, [R1+0x4930] ;  /* 0x00493000010a7983 */ /* 0x000ea80000300a00 */
[----:B------:R-:W2:-:S12]  /*424d0*/  LDL.LU.64 R8, [R1+0x4928] ;  /* 0x0049280001087983 */ /* 0x000e980000300a00 */
[----:B------:R-:W-:Y:S04]  /*424e0*/  STL.64 [R1+0x1010], R24 ;  /* 0x0010101801007387 */ /* 0x000fe80000100a00 */
[----:B------:R0:W-:Y:S04]  /*424f0*/  STL.64 [R1+0x1018], R26 ;  /* 0x0010181a01007387 */ /* 0x0001e80000100a00 */
[----:B0-----:R-:W2:Y:S02]  /*42500*/  LDL.LU.64 R26, [R1+0x4920] ;  /* 0x00492000011a7983 */ /* 0x001ea40000300a00 */
[----:B--2---:R-:W-:Y:S02]  /*42510*/  HMMA.16816.F32 R24, R12, R26, R8 ;  /* 0x0000001a0c18723c */ /* 0x004fe40000001808 */
[----:B------:R-:W2:Y:S04]  /*42520*/  LDL.LU.64 R10, [R1+0x4918] ;  /* 0x00491800010a7983 */ /* 0x000ea80000300a00 */
[----:B------:R-:W2:-:S13]  /*42530*/  LDL.LU.64 R8, [R1+0x4910] ;  /* 0x0049100001087983 */ /* 0x000e9a0000300a00 */
[----:B------:R-:W-:Y:S04]  /*42540*/  STL.64 [R1+0x1000], R24 ;  /* 0x0010001801007387 */ /* 0x000fe80000100a00 */
[----:B------:R0:W-:Y:S04]  /*42550*/  STL.64 [R1+0x1008], R26 ;  /* 0x0010081a01007387 */ /* 0x0001e80000100a00 */
[----:B0-----:R-:W2:Y:S04]  /*42560*/  LDL.LU.64 R26, [R1+0x4908] ;  /* 0x00490800011a7983 */ /* 0x001ea80000300a00 */
[----:B------:R-:W2:Y:S01]  /*42570*/  LDL.LU.64 R24, [R1+0x4900] ;  /* 0x0049000001187983 */ /* 0x000ea20000300a00 */
[----:B------:R-:W-:Y:S01]  /*42580*/  IMAD.MOV.U32 R0, RZ, RZ, R29 ;  /* 0x000000ffff007224 */ /* 0x000fe200078e001d */
[----:B--2---:R-:W-:-:S15]  /*42590*/  HMMA.16816.F32 R24, R12, R28, R24 ;  /* 0x0000001c0c18723c */ /* 0x004fde0000001818 */
[----:B------:R-:W-:-:S04]  /*425a0*/  NOP ;  /* 0x0000000000007918 */ /* 0x000fc80000000000 */
[----:B------:R-:W-:Y:S04]  /*425b0*/  STL.64 [R1+0xff0], R24 ;  /* 0x000ff01801007387 */ /* 0x000fe80000100a00 */
[----:B------:R0:W-:Y:S04]  /*425c0*/  STL.64 [R1+0xff8], R26 ;  /* 0x000ff81a01007387 */ /* 0x0001e80000100a00 */
[----:B0-----:R-:W2:Y:S04]  /*425d0*/  LDL.LU.64 R26, [R1+0x48f8] ;  /* 0x0048f800011a7983 */ /* 0x001ea80000300a00 */
[----:B------:R-:W2:Y:S04]  /*425e0*/  LDL.LU.64 R24, [R1+0x48f0] ;  /* 0x0048f00001187983 */ /* 0x000ea80000300a00 */
[----:B------:R-:W2:Y:S02]  /*425f0*/  LDL.LU.64 R28, [R1+0x48e8] ;  /* 0x0048e800011c7983 */ /* 0x000ea40000300a00 */
[----:B--2---:R-:W-:-:S15]  /*42600*/  HMMA.16816.F32 R24, R12, R28, R24 ;  /* 0x0000001c0c18723c */ /* 0x004fde0000001818 */
[----:B------:R-:W-:-:S04]  /*42610*/  NOP ;  /* 0x0000000000007918 */ /* 0x000fc80000000000 */
[----:B------:R-:W-:Y:S04]  /*42620*/  STL.64 [R1+0xfe0], R24 ;  /* 0x000fe01801007387 */ /* 0x000fe80000100a00 */
[----:B------:R0:W-:Y:S04]  /*42630*/  STL.64 [R1+0xfe8], R26 ;  /* 0x000fe81a01007387 */ /* 0x0001e80000100a00 */
[----:B0-----:R-:W2:Y:S04]  /*42640*/  LDL.LU.64 R26, [R1+0x48e0] ;  /* 0x0048e000011a7983 */ /* 0x001ea80000300a00 */
[----:B------:R-:W3:Y:S01]  /*42650*/  LDL.LU.64 R24, [R1+0x48d8] ;  /* 0x0048d80001187983 */ /* 0x000ee20000300a00 */
[C---:B--2---:R-:W-:Y:S08]  /*42660*/  HMMA.16816.F32 R8, R12.reuse, R26, R8 ;  /* 0x0000001a0c08723c */ /* 0x044ff00000001808 */
[C---:B---3--:R-:W-:Y:S11]  /*42670*/  HMMA.16816.F32 R20, R12.reuse, R24, R20 ;  /* 0x000000180c14723c */ /* 0x048ff60000001814 */
[----:B------:R-:W-:Y:S04]  /*42680*/  STL.64 [R1+0xfd0], R8 ;  /* 0x000fd00801007387 */ /* 0x000fe80000100a00 */
[----:B------:R0:W-:Y:S04]  /*42690*/  STL.64 [R1+0xfd8], R10 ;  /* 0x000fd80a01007387 */ /* 0x0001e80000100a00 */
[----:B0-----:R-:W2:Y:S04]  /*426a0*/  LDL.LU.64 R10, [R1+0x48d0] ;  /* 0x0048d000010a7983 */ /* 0x001ea80000300a00 */
[----:B------:R-:W3:Y:S04]  /*426b0*/  LDL.LU.64 R8, [R1+0x48c8] ;  /* 0x0048c80001087983 */ /* 0x000ee80000300a00 */
[----:B------:R-:W-:Y:S04]  /*426c0*/  STL.64 [R1+0xfc0], R20 ;  /* 0x000fc01401007387 */ /* 0x000fe80000100a00 */
[----:B------:R0:W-:Y:S04]  /*426d0*/  STL.64 [R1+0xfc8], R22 ;  /* 0x000fc81601007387 */ /* 0x0001e80000100a00 */
[----:B0-----:R-:W4:Y:S04]  /*426e0*/  LDL.LU.64 R22, [R1+0x48c0] ;  /* 0x0048c00001167983 */ /* 0x001f280000300a00 */
[----:B------:R-:W2:Y:S04]  /*426f0*/  LDL.LU.64 R20, [R1+0x48b8] ;  /* 0x0048b80001147983 */ /* 0x000ea80000300a00 */
[----:B------:R-:W-:Y:S04]  /*42700*/  STL.64 [R1+0x4850], R26 ;  /* 0x0048501a01007387 */ /* 0x000fe80000100a00 */
[----:B------:R0:W-:Y:S04]  /*42710*/  STL.64 [R1+0x4848], R24 ;  /* 0x0048481801007387 */ /* 0x0001e80000100a00 */
[----:B0-----:R-:W2:Y:S01]  /*42720*/  LDL.64 R24, [R1+0x18] ;  /* 0x0000180001187983 */ /* 0x001ea20000100a00 */
[----:B----4-:R-:W-:-:S15]  /*42730*/  HMMA.16816.F32 R16, R12, R22, R16 ;  /* 0x000000160c10723c */ /* 0x010fde0000001810 */
[----:B------:R-:W-:-:S04]  /*42740*/  NOP ;  /* 0x0000000000007918 */ /* 0x000fc80000000000 */
[----:B------:R-:W-:Y:S04]  /*42750*/  STL.64 [R1+0xfb0], R16 ;  /* 0x000fb01001007387 */ /* 0x000fe80000100a00 */
[----:B------:R0:W-:Y:S04]  /*42760*/  STL.64 [R1+0xfb8], R18 ;  /* 0x000fb81201007387 */ /* 0x0001e80000100a00 */
[----:B0-----:R-:W4:Y:S04]  /*42770*/  LDL.LU.64 R18, [R1+0x48b0] ;  /* 0x0048b00001127983 */ /* 0x001f280000300a00 */
[----:B------:R-:W3:Y:S04]  /*42780*/  LDL.LU.64 R16, [R1+0x48a8] ;  /* 0x0048a80001107983 */ /* 0x000ee80000300a00 */
[----:B------:R-:W3:Y:S01]  /*42790*/  LDL.64 R26, [R1+0x10] ;  /* 0x00001000011a7983 */ /* 0x000ee20000100a00 */
[C---:B--2---:R-:W-:Y:S03]  /*427a0*/  HMMA.16816.F32 R4, R12.reuse, R20, R4 ;  /* 0x000000140c04723c */ /* 0x044fe60000001804 */
[----:B---3--:R-:W-:Y:S04]  /*427b0*/  STL.64 [R1+0x4880], R26 ;  /* 0x0048801a01007387 */ /* 0x008fe80000100a00 */
[----:B------:R0:W-:Y:S04]  /*427c0*/  STL.64 [R1+0x4878], R24 ;  /* 0x0048781801007387 */ /* 0x0001e80000100a00 */
[----:B0-----:R-:W2:Y:S04]  /*427d0*/  LDL.LU.64 R24, [R1+0x1f10] ;  /* 0x001f100001187983 */ /* 0x001ea80000300a00 */
[----:B------:R-:W2:Y:S04]  /*427e0*/  LDL.LU.64 R26, [R1+0x1f18] ;  /* 0x001f1800011a7983 */ /* 0x000ea80000300a00 */
[----:B------:R0:W-:Y:S04]  /*427f0*/  STL.64 [R1+0xfa0], R4 ;  /* 0x000fa00401007387 */ /* 0x0001e80000100a00 */
[----:B------:R1:W-:Y:S04]  /*42800*/  STL.64 [R1+0xfa8], R6 ;  /* 0x000fa80601007387 */ /* 0x0003e80000100a00 */
[----:B0-----:R-:W3:Y:S04]  /*42810*/  LDL.LU.64 R4, [R1+0x1f00] ;  /* 0x001f000001047983 */ /* 0x001ee80000300a00 */
[----:B-1----:R-:W3:Y:S04]  /*42820*/  LDL.LU.64 R6, [R1+0x1f08] ;  /* 0x001f080001067983 */ /* 0x002ee80000300a00 */
[----:B------:R-:W-:Y:S04]  /*42830*/  STL.64 [R1+0x4830], R22 ;  /* 0x0048301601007387 */ /* 0x000fe80000100a00 */
[----:B------:R0:W-:Y:S04]  /*42840*/  STL.64 [R1+0x4828], R20 ;  /* 0x0048281401007387 */ /* 0x0001e80000100a00 */
[----:B0-----:R-:W4:Y:S04]  /*42850*/  LDL.LU.64 R20, [R1+0x1f20] ;  /* 0x001f200001147983 */ /* 0x001f280000300a00 */
[----:B------:R-:W4:Y:S01]  /*42860*/  LDL.LU.64 R22, [R1+0x1f28] ;  /* 0x001f280001167983 */ /* 0x000f220000300a00 */
[C---:B--2---:R-:W-:Y:S08]  /*42870*/  HMMA.16816.F32 R24, R12.reuse, R16, R24 ;  /* 0x000000100c18723c */ /* 0x044ff00000001818 */
[----:B----4-:R-:W-:-:S15]  /*42880*/  HMMA.16816.F32 R20, R12, R18, R20 ;  /* 0x000000120c14723c */ /* 0x010fde0000001814 */
[----:B------:R-:W-:-:S04]  /*42890*/  NOP ;  /* 0x0000000000007918 */ /* 0x000fc80000000000 */
[----:B------:R0:W-:Y:S04]  /*428a0*/  STL.64 [R1+0xf90], R20 ;  /* 0x000f901401007387 */ /* 0x0001e80000100a00 */
[----:B------:R1:W-:Y:S04]  /*428b0*/  STL.64 [R1+0xf98], R22 ;  /* 0x000f981601007387 */ /* 0x0003e80000100a00 */
[----:B0-----:R-:W2:Y:S04]  /*428c0*/  LDL.LU.64 R20, [R1+0x1ef0] ;  /* 0x001ef00001147983 */ /* 0x001ea80000300a00 */
[----:B-1----:R-:W2:Y:S04]  /*428d0*/  LDL.LU.64 R22, [R1+0x1ef8] ;  /* 0x001ef80001167983 */ /* 0x002ea80000300a00 */
[----:B------:R0:W-:Y:S04]  /*428e0*/  STL.64 [R1+0xf80], R24 ;  /* 0x000f801801007387 */ /* 0x0001e80000100a00 */
[----:B------:R1:W-:Y:S04]  /*428f0*/  STL.64 [R1+0xf88], R26 ;  /* 0x000f881a01007387 */ /* 0x0003e80000100a00 */
[----:B0-----:R-:W4:Y:S04]  /*42900*/  LDL.LU.64 R24, [R1+0x1390] ;  /* 0x0013900001187983 */ /* 0x001f280000300a00 */
[----:B-1----:R-:W4:Y:S01]  /*42910*/  LDL.LU.64 R26, [R1+0x1398] ;  /* 0x00139800011a7983 */ /* 0x002f220000300a00 */
[C---:B---3--:R-:W-:Y:S08]  /*42920*/  HMMA.16816.F32 R4, R12.reuse, R10, R4 ;  /* 0x0000000a0c04723c */ /* 0x048ff00000001804 */
[C---:B--2---:R-:W-:Y:S01]  /*42930*/  HMMA.16816.F32 R20, R12.reuse, R8, R20 ;  /* 0x000000080c14723c */ /* 0x044fe20000001814 */
[----:B----4-:R-:W-:Y:S04]  /*42940*/  STL.64 [R1+0x4890], R26 ;  /* 0x0048901a01007387 */ /* 0x010fe80000100a00 */
[----:B------:R0:W-:Y:S04]  /*42950*/  STL.64 [R1+0x4888], R24 ;  /* 0x0048881801007387 */ /* 0x0001e80000100a00 */
[----:B0-----:R-:W2:Y:S04]  /*42960*/  LDL.LU.64 R24, [R1+0x1ed0] ;  /* 0x001ed00001187983 */ /* 0x001ea80000300a00 */
[----:B------:R-:W2:Y:S04]  /*42970*/  LDL.LU.64 R26, [R1+0x1ed8] ;  /* 0x001ed800011a7983 */ /* 0x000ea80000300a00 */
[----:B------:R0:W-:Y:S04]  /*42980*/  STL.64 [R1+0x4820], R18 ;  /* 0x0048201201007387 */ /* 0x0001e80000100a00 */
[----:B0-----:R-:W3:Y:S04]  /*42990*/  LDL.LU R18, [R1+0x2b4] ;  /* 0x0002b40001127983 */ /* 0x001ee80000300800 */
[----:B------:R-:W3:Y:S04]  /*429a0*/  LDL.LU R19, [R1+0x2b0] ;  /* 0x0002b00001137983 */ /* 0x000ee80000300800 */
[----:B------:R0:W-:Y:S04]  /*429b0*/  STL.64 [R1+0x4818], R16 ;  /* 0x0048181001007387 */ /* 0x0001e80000100a00 */
[----:B0-----:R-:W4:Y:S04]  /*429c0*/  LDL.LU R16, [R1+0x2cc] ;  /* 0x0002cc0001107983 */ /* 0x001f280000300800 */
[----:B------:R-:W4:Y:S04]  /*429d0*/  LDL.LU R17, [R1+0x2c8] ;  /* 0x0002c80001117983 */ /* 0x000f280000300800 */
[----:B------:R-:W-:Y:S04]  /*429e0*/  STL.64 [R1+0xf70], R4 ;  /* 0x000f700401007387 */ /* 0x000fe80000100a00 */
[----:B------:R0:W-:Y:S04]  /*429f0*/  STL.64 [R1+0xf78], R6 ;  /* 0x000f780601007387 */ /* 0x0001e80000100a00 */
[----:B0-----:R-:W2:Y:S04]  /*42a00*/  LDL.LU.64 R6, [R1+0x48a0] ;  /* 0x0048a00001067983 */ /* 0x001ea80000300a00 */
[----:B------:R-:W2:Y:S04]  /*42a10*/  LDL.LU.64 R4, [R1+0x4898] ;  /* 0x0048980001047983 */ /* 0x000ea80000300a00 */
[----:B------:R-:W-:Y:S04]  /*42a20*/  STL [R1+0x4810], R10 ;  /* 0x0048100a01007387 */ /* 0x000fe80000100800 */
[----:B------:R-:W-:Y:S04]  /*42a30*/  STL [R1+0x480c], R11 ;  /* 0x00480c0b01007387 */ /* 0x000fe80000100800 */
[----:B------:R0:W-:Y:S04]  /*42a40*/  STL.64 [R1+0xf60], R20 ;  /* 0x000f601401007387 */ /* 0x0001e80000100a00 */
[----:B------:R1:W-:Y:S04]  /*42a50*/  STL.64 [R1+0xf68], R22 ;  /* 0x000f681601007387 */ /* 0x0003e80000100a00 */
[----:B0-----:R-:W3:Y:S04]  /*42a60*/  LDL.LU.64 R20, [R1+0x1210] ;  /* 0x0012100001147983 */ /* 0x001ee80000300a00 */
[----:B-1----:R-:W3:Y:S04]  /*42a70*/  LDL.LU.64 R22, [R1+0x1218] ;  /* 0x0012180001167983 */ /* 0x002ee80000300a00 */
[----:B------:R-:W-:Y:S04]  /*42a80*/  STL [R1+0x4814], R8 ;  /* 0x0048140801007387 */ /* 0x000fe80000100800 */
[----:B------:R0:W-:Y:S04]  /*42a90*/  STL [R1+0x4808], R9 ;  /* 0x0048080901007387 */ /* 0x0001e80000100800 */
[----:B0-----:R-:W3:Y:S04]  /*42aa0*/  LDL.LU.64 R8, [R1+0x1ee0] ;  /* 0x001ee00001087983 */ /* 0x001ee80000300a00 */
[----:B------:R-:W3:Y:S01]  /*42ab0*/  LDL.LU.64 R10, [R1+0x1ee8] ;  /* 0x001ee800010a7983 */ /* 0x000ee20000300a00 */
[C---:B--2---:R-:W-:Y:S08]  /*42ac0*/  HMMA.16816.F32 R24, R12.reuse, R4, R24 ;  /* 0x000000040c18723c */ /* 0x044ff00000001818 */
[----:B---3--:R-:W-:-:S15]  /*42ad0*/  HMMA.16816.F32 R8, R12, R6, R8 ;  /* 0x000000060c08723c */ /* 0x008fde0000001808 */
[----:B------:R-:W-:-:S04]  /*42ae0*/  NOP ;  /* 0x0000000000007918 */ /* 0x000fc80000000000 */
[----:B------:R0:W-:Y:S04]  /*42af0*/  STL.64 [R1+0xf50], R8 ;  /* 0x000f500801007387 */ /* 0x0001e80000100a00 */
[----:B------:R1:W-:Y:S04]  /*42b00*/  STL.64 [R1+0xf58], R10 ;  /* 0x000f580a01007387 */ /* 0x0003e80000100a00 */
[----:B0-----:R-:W2:Y:S04]  /*42b10*/  LDL.LU.64 R8, [R1+0x1ec0] ;  /* 0x001ec00001087983 */ /* 0x001ea80000300a00 */
[----:B-1----:R-:W2:Y:S04]  /*42b20*/  LDL.LU.64 R10, [R1+0x1ec8] ;  /* 0x001ec800010a7983 */ /* 0x002ea80000300a00 */
[----:B------:R0:W-:Y:S04]  /*42b30*/  STL [R1+0x47f0], R7 ;  /* 0x0047f00701007387 */ /* 0x0001e80000100800 */
[----:B0-----:R-:W3:Y:S04]  /*42b40*/  LDL.LU R7, [R1+0x2c0] ;  /* 0x0002c00001077983 */ /* 0x001ee80000300800 */
[----:B------:R-:W-:Y:S04]  /*42b50*/  STL.64 [R1+0xf40], R24 ;  /* 0x000f401801007387 */ /* 0x000fe80000100a00 */
[----:B------:R0:W-:Y:S04]  /*42b60*/  STL.64 [R1+0xf48], R26 ;  /* 0x000f481a01007387 */ /* 0x0001e80000100a00 */
[----:B0-----:R-:W2:Y:S04]  /*42b70*/  LDL.LU.64 R26, [R1+0x4890] ;  /* 0x00489000011a7983 */ /* 0x001ea80000300a00 */
[----:B------:R-:W2:Y:S02]  /*42b80*/  LDL.LU.64 R24, [R1+0x4888] ;  /* 0x0048880001187983 */ /* 0x000ea40000300a00 */
[----:B--2---:R-:W-:Y:S02]  /*42b90*/  HMMA.16816.F32 R12, R12, R2, R24 ;  /* 0x000000020c0c723c */ /* 0x004fe40000001818 */
[----:B------:R-:W2:Y:S04]  /*42ba0*/  LDL.LU.64 R26, [R1+0x4880] ;  /* 0x00488000011a7983 */ /* 0x000ea80000300a00 */
[----:B------:R-:W2:-:S13]  /*42bb0*/  LDL.LU.64 R24, [R1+0x4878] ;  /* 0x0048780001187983 */ /* 0x000e9a0000300a00 */
[----:B------:R0:W-:Y:S04]  /*42bc0*/  STL.64 [R1+0x2d0], R12 ;  /* 0x0002d00c01007387 */ /* 0x0001e80000100a00 */
[----:B------:R1:W-:Y:S04]  /*42bd0*/  STL.64 [R1+0x2d8], R14 ;  /* 0x0002d80e01007387 */ /* 0x0003e80000100a00 */
[----:B0-----:R-:W2:Y:S04]  /*42be0*/  LDL.LU R13, [R1+0x2bc] ;  /* 0x0002bc00010d7983 */ /* 0x001ea80000300800 */
[----:B-1----:R-:W2:Y:S04]  /*42bf0*/  LDL.LU R14, [R1+0x2b8] ;  /* 0x0002b800010e7983 */ /* 0x002ea80000300800 */
[----:B------:R-:W3:Y:S01]  /*42c00*/  LDL.LU R15, [R1+0x2c4] ;  /* 0x0002c400010f7983 */ /* 0x000ee20000300800 */
[----:B------:R-:W-:-:S03]  /*42c10*/  IMAD R12, R19, 0x100, R18 ;  /* 0x00000100130c7824 */ /* 0x000fc600078e0212 */
[----:B------:R-:W4:Y:S02]  /*42c20*/  LDL.64 R18, [R1+0x8] ;  /* 0x0000080001127983 */ /* 0x000f240000100a00 */
[----:B------:R-:W-:Y:S01]  /*42c30*/  F2FP.F16.E5M2.UNPACK_B R12, R12 ;  /* 0x0000000cff0c723e */ /* 0x000fe200020004ff */
[----:B--2---:R-:W-:Y:S02]  /*42c40*/  IMAD R13, R14, 0x100, R13 ;  /* 0x000001000e0d7824 */ /* 0x004fe400078e020d */
[----:B---3--:R-:W-:Y:S02]  /*42c50*/  IMAD R14, R7, 0x100, R15 ;  /* 0x00000100070e7824 */ /* 0x008fe400078e020f */
[----:B----4-:R-:W-:Y:S01]  /*42c60*/  IMAD R15, R17, 0x100, R16 ;  /* 0x00000100110f7824 */ /* 0x010fe200078e0210 */
[----:B------:R-:W-:Y:S02]  /*42c70*/  F2FP.F16.E5M2.UNPACK_B R13, R13 ;  /* 0x0000000dff0d723e */ /* 0x000fe400020004ff */
[----:B------:R-:W-:-:S02]  /*42c80*/  F2FP.F16.E5M2.UNPACK_B R14, R14 ;  /* 0x0000000eff0e723e */ /* 0x000fc400020004ff */
[----:B------:R-:W-:-:S07]  /*42c90*/  F2FP.F16.E5M2.UNPACK_B R15, R15 ;  /* 0x0000000fff0f723e */ /* 0x000fce00020004ff */
[----:B------:R-:W-:Y:S01]  /*42ca0*/  HMMA.16816.F32 R20, R12, R24, R20 ;  /* 0x000000180c14723c */ /* 0x000fe20000001814 */
[----:B------:R-:W-:-:S05]  /*42cb0*/  IMAD.MOV.U32 R7, RZ, RZ, R24 ;  /* 0x000000ffff077224 */ /* 0x000fca00078e0018 */
[----:B------:R-:W-:-:S13]  /*42cc0*/  STL.64 [R1+0x4800], R6 ;  /* 0x0048000601007387 */ /* 0x000fda0000100a00 */
[----:B------:R-:W-:Y:S04]  /*42cd0*/  STL.64 [R1+0xf30], R20 ;  /* 0x000f301401007387 */ /* 0x000fe80000100a00 */
[----:B------:R-:W-:Y:S04]  /*42ce0*/  STL.64 [R1+0xf38], R22 ;  /* 0x000f381601007387 */ /* 0x000fe80000100a00 */
[----:B------:R0:W-:Y:S02]  /*42cf0*/  STL.64 [R1+0x47f8], R4 ;  /* 0x0047f80401007387 */ /* 0x0001e40000100a00 */
[----:B0-----:R-:W-:Y:S01]  /*42d00*/  HMMA.16816.F32 R4, R12, R26, R8 ;  /* 0x0000001a0c04723c */ /* 0x001fe20000001808 */
[----:B------:R-:W-:-:S02]  /*42d10*/  IMAD.MOV.U32 R11, RZ, RZ, R26 ;  /* 0x000000ffff0b7224 */ /* 0x000fc400078e001a */
[----:B------:R-:W-:-:S15]  /*42d20*/  IMAD.MOV.U32 R9, RZ, RZ, R27 ;  /* 0x000000ffff097224 */ /* 0x000fde00078e001b */
[----:B------:R-:W-:Y:S01]  /*42d30*/  NOP ;  /* 0x0000000000007918 */ /* 0x000fe20000000000 */
[----:B------:R0:W-:Y:S04]  /*42d40*/  STL.64 [R1+0xf20], R4 ;  /* 0x000f200401007387 */ /* 0x0001e80000100a00 */
[----:B------:R1:W-:Y:S04]  /*42d50*/  STL.64 [R1+0xf28], R6 ;  /* 0x000f280601007387 */ /* 0x0003e80000100a00 */
[----:B0-----:R-:W2:Y:S04]  /*42d60*/  LDL.LU.64 R4, [R1+0x1eb0] ;  /* 0x001eb00001047983 */ /* 0x001ea80000300a00 */
[----:B-1----:R-:W2:Y:S04]  /*42d70*/  LDL.LU.64 R6, [R1+0x1eb8] ;  /* 0x001eb80001067983 */ /* 0x002ea80000300a00 */
[----:B------:R-:W3:Y:S04]  /*42d80*/  LDL.LU.64 R24, [R1+0x1e90] ;  /* 0x001e900001187983 */ /* 0x000ee80000300a00 */
[----:B------:R-:W4:Y:S04]  /*42d90*/  LDL.LU.64 R26, [R1+0x1e98] ;  /* 0x001e9800011a7983 */ /* 0x000f280000300a00 */
[----:B----4-:R0:W-:Y:S04]  /*42da0*/  STL.64 [R1+0x4860], R26 ;  /* 0x0048601a01007387 */ /* 0x0101e80000100a00 */
[----:B0-----:R-:W4:Y:S04]  /*42db0*/  LDL R26, [R1] ;  /* 0x00000000011a7983 */ /* 0x001f280000100800 */
[----:B---3--:R-:W-:Y:S04]  /*42dc0*/  STL.64 [R1+0x4858], R24 ;  /* 0x0048581801007387 */ /* 0x008fe80000100a00 */
[----:B------:R-:W3:Y:S04]  /*42dd0*/  LDL.LU.64 R20, [R1+0x1e70] ;  /* 0x001e700001147983 */ /* 0x000ee80000300a00 */
[----:B------:R-:W2:Y:S04]  /*42de0*/  LDL.LU.64 R22, [R1+0x1e78] ;  /* 0x001e780001167983 */ /* 0x000ea80000300a00 */
[----:B--2---:R-:W-:Y:S04]  /*42df0*/  STL.64 [R1+0x4840], R22 ;  /* 0x0048401601007387 */ /* 0x004fe80000100a00 */
[----:B---3--:R0:W-:Y:S04]  /*42e00*/  STL.64 [R1+0x4838], R20 ;  /* 0x0048381401007387 */ /* 0x0081e80000100a00 */
[----:B0-----:R-:W2:Y:S04]  /*42e10*/  LDL.LU.64 R20, [R1+0x1e80] ;  /* 0x001e800001147983 */ /* 0x001ea80000300a00 */
[----:B------:R-:W3:Y:S01]  /*42e20*/  LDL.LU.64 R22, [R1+0x1e88] ;  /* 0x001e880001167983 */ /* 0x000ee20000300a00 */
[----:B------:R-:W-:Y:S01]  /*42e30*/  HMMA.16816.F32 R4, R12, R18, R4 ;  /* 0x000000120c04723c */ /* 0x000fe20000001804 */
[----:B------:R-:W-:-:S02]  /*42e40*/  IMAD.MOV.U32 R27, RZ, RZ, R0 ;  /* 0x000000ffff1b7224 */ /* 0x000fc400078e0000 */
[----:B---3--:R-:W-:Y:S04]  /*42e50*/  STL.64 [R1+0x4870], R22 ;  /* 0x0048701601007387 */ /* 0x008fe80000100a00 */
[----:B--2---:R0:W-:Y:S04]  /*42e60*/  STL.64 [R1+0x4868], R20 ;  /* 0x0048681401007387 */ /* 0x0041e80000100a00 */
[----:B0-----:R-:W4:Y:S04]  /*42e70*/  LDL.LU.64 R20, [R1+0x1ea0] ;  /* 0x001ea00001147983 */ /* 0x001f280000300a00 */
[----:B------:R-:W4:Y:S04]  /*42e80*/  LDL.LU.64 R22, [R1+0x1ea8] ;  /* 0x001ea80001167983 */ /* 0x000f280000300a00 */
[----:B------:R0:W-:Y:S04]  /*42e90*/  STL.64 [R1+0xf10], R4 ;  /* 0x000f100401007387 */ /* 0x0001e80000100a00 */
[----:B------:R1:W-:Y:S01]  /*42ea0*/  STL [R1+0xf18], R6 ;  /* 0x000f180601007387 */ /* 0x0003e20000100800 */
[----:B------:R-:W-:-:S02]  /*42eb0*/  IMAD.MOV.U32 R0, RZ, RZ, R7 ;  /* 0x000000ffff007224 */ /* 0x000fc400078e0007 */
[----:B------:R-:W-:Y:S02]  /*42ec0*/  IMAD.MOV.U32 R8, RZ, RZ, R18 ;  /* 0x000000ffff087224 */ /* 0x000fe400078e0012 */
[----:B------:R-:W-:Y:S01]  /*42ed0*/  IMAD.MOV.U32 R10, RZ, RZ, R19 ;  /* 0x000000ffff0a7224 */ /* 0x000fe200078e0013 */
[----:B------:R-:W2:Y:S04]  /*42ee0*/  LDL.LU.64 R16, [R1+0x1e60] ;  /* 0x001e600001107983 */ /* 0x000ea80000300a00 */
[----:B------:R-:W2:Y:S04]  /*42ef0*/  LDL.LU.64 R18, [R1+0x1e68] ;  /* 0x001e680001127983 */ /* 0x000ea80000300a00 */
[----:B0-----:R-:W3:Y:S04]  /*42f00*/  LDL.LU.64 R4, [R1+0x1e50] ;  /* 0x001e500001047983 */ /* 0x001ee80000300a00 */
[----:B-1----:R-:W3:Y:S04]  /*42f10*/  LDL.LU.64 R6, [R1+0x1e58] ;  /* 0x001e580001067983 */ /* 0x002ee80000300a00 */
[----:B------:R-:W-:Y:S01]  /*42f20*/  STL [R1+0x3ca8], R0 ;  /* 0x003ca80001007387 */ /* 0x000fe20000100800 */
[----:B----4-:R-:W-:Y:S03]  /*42f30*/  HMMA.16816.F32 R24, R12, R26, R20 ;  /* 0x0000001a0c18723c */ /* 0x010fe60000001814 */
[----:B------:R-:W4:Y:S04]  /*42f40*/  LDL.LU.64 R22, [R1+0x4870] ;  /* 0x0048700001167983 */ /* 0x000f280000300a00 */
[----:B------:R-:W4:-:S12]  /*42f50*/  LDL.LU.64 R20, [R1+0x4868] ;  /* 0x0048680001147983 */ /* 0x000f180000300a00 */
[----:B------:R-:W-:Y:S04]  /*42f60*/  STL.64 [R1+0xf00], R24 ;  /* 0x000f001801007387 */ /* 0x000fe80000100a00 */
[----:B------:R0:W-:Y:S04]  /*42f70*/  STL.64 [R1+0xf08], R26 ;  /* 0x000f081a01007387 */ /* 0x0001e80000100a00 */
[----:B0-----:R-:W2:Y:S04]  /*42f80*/  LDL.LU.64 R26, [R1+0x4860] ;  /* 0x00486000011a7983 */ /* 0x001ea80000300a00 */
[----:B------:R-:W2:Y:S02]  /*42f90*/  LDL.LU.64 R24, [R1+0x4858] ;  /* 0x0048580001187983 */ /* 0x000ea40000300a00 */
[----:B--2---:R-:W-:-:S15]  /*42fa0*/  HMMA.16816.F32 R24, R12, R28, R24 ;  /* 0x0000001c0c18723c */ /* 0x004fde0000001818 */
[----:B------:R-:W-:-:S04]  /*42fb0*/  NOP ;  /* 0x0000000000007918 */ /* 0x000fc80000000000 */
[----:B------:R-:W-:Y:S04]  /*42fc0*/  STL.64 [R1+0xef0], R24 ;  /* 0x000ef01801007387 */ /* 0x000fe80000100a00 */
[----:B------:R0:W-:Y:S04]  /*42fd0*/  STL.64 [R1+0xef8], R26 ;  /* 0x000ef81a01007387 */ /* 0x0001e80000100a00 */
[----:B0-----:R-:W4:Y:S04]  /*42fe0*/  LDL.LU.64 R26, [R1+0x4850] ;  /* 0x00485000011a7983 */ /* 0x001f280000300a00 */
[----:B------:R-:W2:Y:S04]  /*42ff0*/  LDL.LU.64 R24, [R1+0x4848] ;  /* 0x0048480001187983 */ /* 0x000ea80000300a00 */
[----:B------:R-:W-:Y:S01]  /*43000*/  STL.64 [R1+0x4770], R28 ;  /* 0x0047701c01007387 */ /* 0x000fe20000100a00 */
[----:B----4-:R-:W-:-:S15]  /*43010*/  HMMA.16816.F32 R20, R12, R26, R20 ;  /* 0x0000001a0c14723c */ /* 0x010fde0000001814 */
[----:B------:R-:W-:-:S04]  /*43020*/  NOP ;  /* 0x0000000000007918 */ /* 0x000fc80000000000 */
[----:B------:R-:W-:Y:S04]  /*43030*/  STL.64 [R1+0xee0], R20 ;  /* 0x000ee01401007387 */ /* 0x000fe80000100a00 */
[----:B------:R0:W-:Y:S01]  /*43040*/  STL [R1+0xee8], R22 ;  /* 0x000ee81601007387 */ /* 0x0001e20000100800 */
[----:B------:R-:W-:-:S03]  /*43050*/  IMAD.MOV.U32 R0, RZ, RZ, R23 ;  /* 0x000000ffff007224 */ /* 0x000fc600078e0017 */
[----:B0-----:R-:W2:Y:S04]  /*43060*/  LDL.LU.64 R22, [R1+0x4840] ;  /* 0x0048400001167983 */ /* 0x001ea80000300a00 */
[----:B------:R-:W2:Y:S04]  /*43070*/  LDL.LU.64 R20, [R1+0x4838] ;  /* 0x0048380001147983 */ /* 0x000ea80000300a00 */
[----:B------:R-:W-:Y:S01]  /*43080*/  STL [R1+0x3d30], R0 ;  /* 0x003d300001007387 */ /* 0x000fe20000100800 */
[----:B--2---:R-:W-:-:S15]  /*43090*/  HMMA.16816.F32 R20, R12, R24, R20 ;  /* 0x000000180c14723c */ /* 0x004fde0000001814 */
[----:B------:R-:W-:-:S04]  /*430a0*/  NOP ;  /* 0x0000000000007918 */ /* 0x000fc80000000000 */
[----:B------:R-:W-:Y:S04]  /*430b0*/  STL.64 [R1+0xed0], R20 ;  /* 0x000ed01401007387 */ /* 0x000fe80000100a00 */
[----:B------:R0:W-:Y:S04]  /*430c0*/  STL.64 [R1+0xed8], R22 ;  /* 0x000ed81601007387 */ /* 0x0001e80000100a00 */
[----:B0-----:R-:W2:Y:S04]  /*430d0*/  LDL.LU.64 R22, [R1+0x4830] ;  /* 0x0048300001167983 */ /* 0x001ea80000300a00 */
[----:B------:R-:W3:Y:S04]  /*430e0*/  LDL.LU.64 R20, [R1+0x4828] ;  /* 0x0048280001147983 */ /* 0x000ee80000300a00 */
[----:B------:R-:W-:Y:S04]  /*430f0*/  STL.64 [R1+0x4780], R26 ;  /* 0x0047801a01007387 */ /* 0x000fe80000100a00 */
[----:B------:R0:W-:Y:S04]  /*43100*/  STL.64 [R1+0x4778], R24 ;  /* 0x0047781801007387 */ /* 0x0001e80000100a00 */
[----:B0-----:R-:W4:Y:S04]  /*43110*/  LDL.LU.64 R24, [R1+0x1e30] ;  /* 0x001e300001187983 */ /* 0x001f280000300a00 */
[----:B------:R-:W4:Y:S01]  /*43120*/  LDL.LU.64 R26, [R1+0x1e38] ;  /* 0x001e3800011a7983 */ /* 0x000f220000300a00 */
[C---:B--2---:R-:W-:Y:S08]  /*43130*/  HMMA.16816.F32 R16, R12.reuse, R22, R16 ;  /* 0x000000160c10723c */ /* 0x044ff00000001810 */
[C---:B---3--:R-:W-:Y:S11]  /*43140*/  HMMA.16816.F32 R4, R12.reuse, R20, R4 ;  /* 0x000000140c04723c */ /* 0x048ff60000001804 */
[----:B------:R-:W-:Y:S04]  /*43150*/  STL.64 [R1+0xec0], R16 ;  /* 0x000ec01001007387 */ /* 0x000fe80000100a00 */
[----:B------:R0:W-:Y:S04]  /*43160*/  STL.64 [R1+0xec8], R18 ;  /* 0x000ec81201007387 */ /* 0x0001e80000100a00 */
[----:B0-----:R-:W2:Y:S04]  /*43170*/  LDL.LU.64 R18, [R1+0x4820] ;  /* 0x0048200001127983 */ /* 0x001ea80000300a00 */
[----:B------:R-:W4:Y:S04]  /*43180*/  LDL.LU.64 R16, [R1+0x4818] ;  /* 0x0048180001107983 */ /* 0x000f280000300a00 */
[----:B------:R0:W-:Y:S04]  /*43190*/  STL.64 [R1+0xeb0], R4 ;  /* 0x000eb00401007387 */ /* 0x0001e80000100a00 */
[----:B------:R1:W-:Y:S04]  /*431a0*/  STL.64 [R1+0xeb8], R6 ;  /* 0x000eb80601007387 */ /* 0x0003e80000100a00 */
[----:B0-----:R-:W3:Y:S04]  /*431b0*/  LDL.LU.64 R4, [R1+0x1e20] ;  /* 0x001e200001047983 */ /* 0x001ee80000300a00 */
[----:B-1----:R-:W3:Y:S04]  /*431c0*/  LDL.LU.64 R6, [R1+0x1e28] ;  /* 0x001e280001067983 */ /* 0x002ee80000300a00 */
[----:B------:R-:W-:Y:S04]  /*431d0*/  STL.64 [R1+0x4790], R22 ;  /* 0x0047901601007387 */ /* 0x000fe80000100a00 */
[----:B------:R0:W-:Y:S04]  /*431e0*/  STL.64 [R1+0x4788], R20 ;  /* 0x0047881401007387 */ /* 0x0001e80000100a00 */
[----:B0-----:R-:W2:Y:S04]  /*431f0*/  LDL.LU.64 R20, [R1+0x1e40] ;  /* 0x001e400001147983 */ /* 0x001ea80000300a00 */
[----:B------:R-:W2:Y:S04]  /*43200*/  LDL.LU.64 R22, [R1+0x1e48] ;  /* 0x001e480001167983 */ /* 0x000ea80000300a00 */
[----:B------:R-:W3:Y:S01]  /*43210*/  LDL.64 R28, [R1] ;  /* 0x00000000011c7983 */ /* 0x000ee20000100a00 */
[----:B--2---:R-:W-:Y:S03]  /*43220*/  HMMA.16816.F32 R20, R12, R18, R20 ;  /* 0x000000120c14723c */ /* 0x004fe60000001814 */
[----:B---3--:R-:W-:-:S15]  /*43230*/  STL [R1+0x47d8], R29 ;  /* 0x0047d81d01007387 */ /* 0x008fde0000100800 */
[----:B------:R-:W-:Y:S01]  /*43240*/  NOP ;  /* 0x0000000000007918 */ /* 0x000fe20000000000 */
[----:B------:R-:W-:Y:S04]  /*43250*/  STL.64 [R1+0xea0], R20 ;  /* 0x000ea01401007387 */ /* 0x000fe80000100a00 */
[----:B------:R0:W-:Y:S02]  /*43260*/  STL.64 [R1+0xea8], R22 ;  /* 0x000ea81601007387 */ /* 0x0001e40000100a00 */
[----:B0-----:R-:W-:Y:S02]  /*43270*/  IMAD.MOV.U32 R22, RZ, RZ, R8 ;  /* 0x000000ffff167224 */ /* 0x001fe400078e0008 */
[----:B------:R-:W-:Y:S01]  /*43280*/  IMAD.MOV.U32 R23, RZ, RZ, R10 ;  /* 0x000000ffff177224 */ /* 0x000fe200078e000a */
[----:B------:R-:W2:Y:S04]  /*43290*/  LDL.LU R8, [R1+0x4814] ;  /* 0x0048140001087983 */ /* 0x000ea80000300800 */
[----:B------:R-:W3:Y:S01]  /*432a0*/  LDL.LU R10, [R1+0x4810] ;  /* 0x00481000010a7983 */ /* 0x000ee20000300800 */
[----:B------:R-:W-:-:S03]  /*432b0*/  IMAD.MOV.U32 R20, RZ, RZ, R11 ;  /* 0x000000ffff147224 */ /* 0x000fc600078e000b */
[----:B------:R-:W-:Y:S04]  /*432c0*/  STL.64 [R1+0x47a8], R22 ;  /* 0x0047a81601007387 */ /* 0x000fe80000100a00 */
[----:B------:R-:W3:Y:S01]  /*432d0*/  LDL.LU R11, [R1+0x480c] ;  /* 0x00480c00010b7983 */ /* 0x000ee20000300800 */
[----:B----4-:R-:W-:Y:S01]  /*432e0*/  HMMA.16816.F32 R24, R12, R16, R24 ;  /* 0x000000100c18723c */ /* 0x010fe20000001818 */
[----:B------:R-:W-:-:S15]  /*432f0*/  IMAD.MOV.U32 R21, RZ, RZ, R9 ;  /* 0x000000ffff157224 */ /* 0x000fde00078e0009 */
[----:B------:R-:W-:-:S03]  /*43300*/  NOP ;  /* 0x0000000000007918 */ /* 0x000fc60000000000 */
[----:B------:R0:W-:Y:S04]  /*43310*/  STL.64 [R1+0xe90], R24 ;  /* 0x000e901801007387 */ /* 0x0001e80000100a00 */
[----:B------:R1:W-:Y:S04]  /*43320*/  STL.64 [R1+0xe98], R26 ;  /* 0x000e981a01007387 */ /* 0x0003e80000100a00 */
[----:B------:R-:W2:Y:S04]  /*43330*/  LDL.LU R9, [R1+0x4808] ;  /* 0x0048080001097983 */ /* 0x000ea80000300800 */
[----:B0-----:R-:W4:Y:S04]  /*43340*/  LDL.LU.64 R24, [R1+0x1df0] ;  /* 0x001df00001187983 */ /* 0x001f280000300a00 */
[----:B-1----:R-:W4:Y:S04]  /*43350*/  LDL.LU.64 R26, [R1+0x1df8] ;  /* 0x001df800011a7983 */ /* 0x002f280000300a00 */
[----:B------:R0:W-:Y:S04]  /*43360*/  STL.64 [R1+0x47c0], R20 ;  /* 0x0047c01401007387 */ /* 0x0001e80000100a00 */
[----:B0-----:R-:W2:Y:S04]  /*43370*/  LDL.LU.64 R20, [R1+0x1e10] ;  /* 0x001e100001147983 */ /* 0x001ea80000300a00 */
[----:B------:R-:W2:Y:S04]  /*43380*/  LDL.LU.64 R22, [R1+0x1e18] ;  /* 0x001e180001167983 */ /* 0x000ea80000300a00 */
[----:B------:R-:W-:Y:S04]  /*43390*/  STL.64 [R1+0x4758], R18 ;  /* 0x0047581201007387 */ /* 0x000fe80000100a00 */
[----:B------:R0:W-:Y:S04]  /*433a0*/  STL.64 [R1+0x4750], R16 ;  /* 0x0047501001007387 */ /* 0x0001e80000100a00 */
[----:B0-----:R-:W4:Y:S04]  /*433b0*/  LDL.LU.64 R16, [R1+0x1e00] ;  /* 0x001e000001107983 */ /* 0x001f280000300a00 */
[----:B------:R-:W4:Y:S01]  /*433c0*/  LDL.LU.64 R18, [R1+0x1e08] ;  /* 0x001e080001127983 */ /* 0x000f220000300a00 */
[----:B---3--:R-:W-:-:S15]  /*433d0*/  HMMA.16816.F32 R4, R12, R10, R4 ;  /* 0x0000000a0c04723c */ /* 0x008fde0000001804 */
[----:B------:R-:W-:-:S04]  /*433e0*/  NOP ;  /* 0x0000000000007918 */ /* 0x000fc80000000000 */
[----:B------:R-:W-:Y:S04]  /*433f0*/  STL.64 [R1+0xe80], R4 ;  /* 0x000e800401007387 */ /* 0x000fe80000100a00 */
[----:B------:R0:W-:Y:S04]  /*43400*/  STL.64 [R1+0xe88], R6 ;  /* 0x000e880601007387 */ /* 0x0001e80000100a00 */
[----:B0-----:R-:W3:Y:S04]  /*43410*/  LDL.LU.64 R6, [R1+0x4800] ;  /* 0x0048000001067983 */ /* 0x001ee80000300a00 */
[----:B------:R-:W4:Y:S01]  /*43420*/  LDL.LU.64 R4, [R1+0x47f8] ;  /* 0x0047f80001047983 */ /* 0x000f220000300a00 */
[----:B--2---:R-:W-:-:S15]  /*43430*/  HMMA.16816.F32 R20, R12, R8, R20 ;  /* 0x000000080c14723c */ /* 0x004fde0000001814 */
[----:B------:R-:W-:-:S04]  /*43440*/  NOP ;  /* 0x0000000000007918 */ /* 0x000fc80000000000 */
[----:B------:R-:W-:Y:S04]  /*43450*/  STL.64 [R1+0xe70], R20 ;  /* 0x000e701401007387 */ /* 0x000fe80000100a00 */
[----:B------:R3:W-:Y:S02]  /*43460*/  STL.64 [R1+0xe78], R22 ;  /* 0x000e781601007387 */ /* 0x0007e40000100a00 */
[----:B---3--:R-:W-:Y:S02]  /*43470*/  IMAD.MOV.U32 R22, RZ, RZ, R7 ;  /* 0x000000ffff167224 */ /* 0x008fe400078e0007 */
[----:B------:R-:W4:Y:S04]  /*43480*/  LDL.LU R7, [R1+0x47f0] ;  /* 0x0047f00001077983 */ /* 0x000f280000300800 */
[----:B------:R-:W2:Y:S04]  /*43490*/  LDL R23, [R1+0x1c] ;  /* 0x00001c0001177983 */ /* 0x000ea80000100800 */
[----:B------:R-:W3:Y:S04]  /*434a0*/  LDL.LU R29, [R1+0x324] ;  /* 0x00032400011d7983 */ /* 0x000ee80000300800 */
[----:B------:R-:W3:Y:S04]  /*434b0*/  LDL.LU R20, [R1+0x330] ;  /* 0x0003300001147983 */ /* 0x000ee80000300800 */
[----:B------:R-:W3:Y:S04]  /*434c0*/  LDL.LU R21, [R1+0x33c] ;  /* 0x00033c0001157983 */ /* 0x000ee80000300800 */
[----:B--2---:R-:W-:Y:S04]  /*434d0*/  STL.64 [R1+0x47e8], R22 ;  /* 0x0047e81601007387 */ /* 0x004fe80000100a00 */
[----:B---3--:R0:W-:Y:S04]  /*434e0*/  STL.64 [R1+0x47e0], R20 ;  /* 0x0047e01401007387 */ /* 0x0081e80000100a00 */
[----:B------:R-:W2:Y:S01]  /*434f0*/  LDL.LU R0, [R1+0x338] ;  /* 0x0003380001007983 */ /* 0x000ea20000300800 */
[C---:B----4-:R-:W-:Y:S03]  /*43500*/  HMMA.16816.F32 R16, R12.reuse, R6, R16 ;  /* 0x000000060c10723c */ /* 0x050fe60000001810 */
[----:B------:R-:W-:Y:S04]  /*43510*/  STL.64 [R1+0x4738], R10 ;  /* 0x0047380a01007387 */ /* 0x000fe80000100a00 */
[----:B------:R1:W-:Y:S04]  /*43520*/  STL.64 [R1+0x4730], R8 ;  /* 0x0047300801007387 */ /* 0x0003e80000100a00 */
[----:B0-----:R-:W3:Y:S01]  /*43530*/  LDL.LU.64 R20, [R1+0x1380] ;  /* 0x0013800001147983 */ /* 0x001ee20000300a00 */
[C---:B-1----:R-:W-:Y:S07]  /*43540*/  HMMA.16816.F32 R8, R12.reuse, R4, R24 ;  /* 0x000000040c08723c */ /* 0x042fee0000001818 */
[----:B------:R-:W-:Y:S04]  /*43550*/  STL.64 [R1+0xe60], R16 ;  /* 0x000e601001007387 */ /* 0x000fe80000100a00 */
[----:B------:R-:W-:Y:S04]  /*43560*/  STL.64 [R1+0xe68], R18 ;  /* 0x000e681201007387 */ /* 0x000fe80000100a00 */
[----:B------:R-:W3:Y:S04]  /*43570*/  LDL.LU.64 R22, [R1+0x1388] ;  /* 0x0013880001167983 */ /* 0x000ee80000300a00 */
[----:B------:R-:W-:Y:S04]  /*43580*/  STL.64 [R1+0xe50], R8 ;  /* 0x000e500801007387 */ /* 0x000fe80000100a00 */
[----:B------:R-:W-:Y:S04]  /*43590*/  STL.64 [R1+0xe58], R10 ;  /* 0x000e580a01007387 */ /* 0x000fe80000100a00 */
[----:B------:R-:W4:Y:S04]  /*435a0*/  LDL.LU.64 R24, [R1+0x1dc0] ;  /* 0x001dc00001187983 */ /* 0x000f280000300a00 */
[----:B------:R-:W2:Y:S04]  /*435b0*/  LDL.LU.64 R26, [R1+0x1dc8] ;  /* 0x001dc800011a7983 */ /* 0x000ea80000300a00 */
[----:B--2---:R-:W-:Y:S04]  /*435c0*/  STL.64 [R1+0x47a0], R26 ;  /* 0x0047a01a01007387 */ /* 0x004fe80000100a00 */
[----:B----4-:R0:W-:Y:S04]  /*435d0*/  STL.64 [R1+0x4798], R24 ;  /* 0x0047981801007387 */ /* 0x0101e80000100a00 */
[----:B0-----:R-:W2:Y:S04]  /*435e0*/  LDL.LU.64 R24, [R1+0x1dd0] ;  /* 0x001dd00001187983 */ /* 0x001ea80000300a00 */
[----:B------:R-:W4:Y:S01]  /*435f0*/  LDL.LU.64 R26, [R1+0x1dd8] ;  /* 0x001dd800011a7983 */ /* 0x000f220000300a00 */
[----:B---3--:R-:W-:Y:S03]  /*43600*/  HMMA.16816.F32 R12, R12, R2, R20 ;  /* 0x000000020c0c723c */ /* 0x008fe60000001814 */
[----:B----4-:R-:W-:Y:S04]  /*43610*/  STL.64 [R1+0x47b8], R26 ;  /* 0x0047b81a01007387 */ /* 0x010fe80000100a00 */
[----:B--2---:R0:W-:Y:S04]  /*43620*/  STL.64 [R1+0x47b0], R24 ;  /* 0x0047b01801007387 */ /* 0x0041e80000100a00 */
[----:B0-----:R-:W2:Y:S04]  /*43630*/  LDL.LU.64 R24, [R1+0x1de0] ;  /* 0x001de00001187983 */ /* 0x001ea80000300a00 */
[----:B------:R-:W3:Y:S04]  /*43640*/  LDL.LU.64 R26, [R1+0x1de8] ;  /* 0x001de800011a7983 */ /* 0x000ee80000300a00 */
[----:B---3--:R-:W-:Y:S04]  /*43650*/  STL.64 [R1+0x47d0], R26 ;  /* 0x0047d01a01007387 */ /* 0x008fe80000100a00 */
[----:B--2---:R0:W-:Y:S04]  /*43660*/  STL.64 [R1+0x47c8], R24 ;  /* 0x0047c81801007387 */ /* 0x0041e80000100a00 */
[----:B0-----:R-:W2:Y:S04]  /*43670*/  LDL.LU.64 R24, [R1+0x1200] ;  /* 0x0012000001187983 */ /* 0x001ea80000300a00 */
[----:B------:R-:W2:Y:S04]  /*43680*/  LDL.LU.64 R26, [R1+0x1208] ;  /* 0x00120800011a7983 */ /* 0x000ea80000300a00 */
[----:B------:R-:W3:Y:S04]  /*43690*/  LDL.LU.64 R16, [R1+0x1da0] ;  /* 0x001da00001107983 */ /* 0x000ee80000300a00 */
[----:B------:R-:W3:Y:S04]  /*436a0*/  LDL.LU.64 R18, [R1+0x1da8] ;  /* 0x001da80001127983 */ /* 0x000ee80000300a00 */
[----:B------:R-:W4:Y:S04]  /*436b0*/  LDL.LU.64 R8, [R1+0x1d90] ;  /* 0x001d900001087983 */ /* 0x000f280000300a00 */
[----:B------:R-:W4:Y:S04]  /*436c0*/  LDL.LU.64 R10, [R1+0x1d98] ;  /* 0x001d9800010a7983 */ /* 0x000f280000300a00 */
[----:B------:R-:W-:Y:S04]  /*436d0*/  STL.64 [R1+0x4718], R6 ;  /* 0x0047180601007387 */ /* 0x000fe80000100a00 */
[----:B------:R0:W-:Y:S04]  /*436e0*/  STL.64 [R1+0x4710], R4 ;  /* 0x0047100401007387 */ /* 0x0001e80000100a00 */
[----:B0-----:R-:W2:Y:S04]  /*436f0*/  LDL.LU.64 R4, [R1+0x1db0] ;  /* 0x001db00001047983 */ /* 0x001ea80000300a00 */
[----:B------:R-:W2:Y:S04]  /*43700*/  LDL.LU.64 R6, [R1+0x1db8] ;  /* 0x001db80001067983 */ /* 0x000ea80000300a00 */
[----:B------:R-:W2:Y:S04]  /*43710*/  LDL.LU.64 R22, [R1+0x47e8] ;  /* 0x0047e80001167983 */ /* 0x000ea80000300a00 */
[----:B------:R-:W2:Y:S04]  /*43720*/  LDL.LU.64 R20, [R1+0x47e0] ;  /* 0x0047e00001147983 */ /* 0x000ea80000300a00 */
[----:B------:R0:W-:Y:S04]  /*43730*/  STL.64 [R1+0x2c0], R12 ;  /* 0x0002c00c01007387 */ /* 0x0001e80000100a00 */
[----:B------:R1:W-:Y:S04]  /*43740*/  STL.64 [R1+0x2c8], R14 ;  /* 0x0002c80e01007387 */ /* 0x0003e80000100a00 */
[----:B0-----:R-:W2:Y:S04]  /*43750*/  LDL.LU R12, [R1+0x320] ;  /* 0x00032000010c7983 */ /* 0x001ea80000300800 */
[----:B------:R-:W3:Y:S04]  /*43760*/  LDL.LU R13, [R1+0x32c] ;  /* 0x00032c00010d7983 */ /* 0x000ee80000300800 */
[----:B-1----:R-:W3:Y:S04]  /*43770*/  LDL.LU R14, [R1+0x328] ;  /* 0x00032800010e7983 */ /* 0x002ee80000300800 */
[----:B------:R-:W4:Y:S01]  /*43780*/  LDL.LU R15, [R1+0x334] ;  /* 0x00033400010f7983 */ /* 0x000f220000300800 */
[----:B--2---:R-:W-:-:S02]  /*43790*/  IMAD R12, R12, 0x100, R29 ;  /* 0x000001000c0c7824 */ /* 0x004fc400078e021d */
[----:B---3--:R-:W-:Y:S02]  /*437a0*/  IMAD R13, R14, 0x100, R13 ;  /* 0x000001000e0d7824 */ /* 0x008fe400078e020d */
[----:B----4-:R-:W-:Y:S02]  /*437b0*/  IMAD R14, R20, 0x100, R15 ;  /* 0x00000100140e7824 */ /* 0x010fe400078e020f */
[----:B------:R-:W-:Y:S01]  /*437c0*/  IMAD R15, R0, 0x100, R21 ;  /* 0x00000100000f7824 */ /* 0x000fe200078e0215 */
[----:B------:R-:W-:Y:S01]  /*437d0*/  F2FP.F16.E5M2.UNPACK_B R12, R12 ;  /* 0x0000000cff0c723e */ /* 0x000fe200020004ff */
[----:B------:R-:W2:Y:S01]  /*437e0*/  LDL.LU R29, [R1+0x47d8] ;  /* 0x0047d800011d7983 */ /* 0x000ea20000300800 */
[----:B------:R-:W-:Y:S02]  /*437f0*/  F2FP.F16.E5M2.UNPACK_B R13, R13 ;  /* 0x0000000dff0d723e */ /* 0x000fe400020004ff */
[----:B------:R-:W-:Y:S02]  /*43800*/  F2FP.F16.E5M2.UNPACK_B R14, R14 ;  /* 0x0000000eff0e723e */ /* 0x000fe400020004ff */
[----:B------:R-:W-:-:S07]  /*43810*/  F2FP.F16.E5M2.UNPACK_B R15, R15 ;  /* 0x0000000fff0f723e */ /* 0x000fce00020004ff */
[----:B------:R-:W-:Y:S01]  /*43820*/  HMMA.16816.F32 R20, R12, R22, R24 ;  /* 0x000000160c14723c */ /* 0x000fe20000001818 */
[----:B------:R-:W3:Y:S04]  /*43830*/  LDL.LU.64 R26, [R1+0x47d0] ;  /* 0x0047d000011a7983 */ /* 0x000ee80000300a00 */
[----:B------:R-:W3:-:S14]  /*43840*/  LDL.LU.64 R24, [R1+0x47c8] ;  /* 0x0047c80001187983 */ /* 0x000edc0000300a00 */
[----:B------:R0:W-:Y:S04]  /*43850*/  STL.64 [R1+0xe40], R20 ;  /* 0x000e401401007387 */ /* 0x0001e80000100a00 */
[----:B------:R3:W-:Y:S04]  /*43860*/  STL.64 [R1+0xe48], R22 ;  /* 0x000e481601007387 */ /* 0x0007e80000100a00 */
[----:B0-----:R-:W3:Y:S02]  /*43870*/  LDL.LU.64 R20, [R1+0x47c0] ;  /* 0x0047c00001147983 */ /* 0x001ee40000300a00 */
[----:B---3--:R-:W-:Y:S02]  /*43880*/  HMMA.16816.F32 R20, R12, R20, R24 ;  /* 0x000000140c14723c */ /* 0x008fe40000001818 */
[----:B------:R-:W3:Y:S04]  /*43890*/  LDL.LU.64 R26, [R1+0x47b8] ;  /* 0x0047b800011a7983 */ /* 0x000ee80000300a00 */
[----:B------:R-:W3:-:S13]  /*438a0*/  LDL.LU.64 R24, [R1+0x47b0] ;  /* 0x0047b00001187983 */ /* 0x000eda0000300a00 */
[----:B------:R-:W-:Y:S04]  /*438b0*/  STL.64 [R1+0xe30], R20 ;  /* 0x000e301401007387 */ /* 0x000fe80000100a00 */
[----:B------:R0:W-:Y:S04]  /*438c0*/  STL.64 [R1+0xe38], R22 ;  /* 0x000e381601007387 */ /* 0x0001e80000100a00 */
[----:B0-----:R-:W3:Y:S02]  /*438d0*/  LDL.LU.64 R22, [R1+0x47a8] ;  /* 0x0047a80001167983 */ /* 0x001ee40000300a00 */
[----:B---3--:R-:W-:Y:S02]  /*438e0*/  HMMA.16816.F32 R20, R12, R22, R24 ;  /* 0x000000160c14723c */ /* 0x008fe40000001818 */
[----:B------:R-:W3:Y:S04]  /*438f0*/  LDL.LU.64 R26, [R1+0x47a0] ;  /* 0x0047a000011a7983 */ /* 0x000ee80000300a00 */
[----:B------:R-:W3:Y:S01]  /*43900*/  LDL.LU.64 R24, [R1+0x4798] ;  /* 0x0047980001187983 */ /* 0x000ee20000300a00 */
[----:B--2---:R-:W-:-:S12]  /*43910*/  IMAD.MOV.U32 R0, RZ, RZ, R29 ;  /* 0x000000ffff007224 */ /* 0x004fd800078e001d */
[----:B------:R-:W-:Y:S04]  /*43920*/  STL.64 [R1+0xe20], R20 ;  /* 0x000e201401007387 */ /* 0x000fe80000100a00 */
[----:B------:R0:W-:Y:S04]  /*43930*/  STL.64 [R1+0xe28], R22 ;  /* 0x000e281601007387 */ /* 0x0001e80000100a00 */
[----:B0-----:R-:W2:Y:S04]  /*43940*/  LDL.LU.64 R22, [R1+0x4790] ;  /* 0x0047900001167983 */ /* 0x001ea80000300a00 */
[----:B------:R-:W4:Y:S01]  /*43950*/  LDL.LU.64 R20, [R1+0x4788] ;  /* 0x0047880001147983 */ /* 0x000f220000300a00 */
[----:B---3--:R-:W-:-:S15]  /*43960*/  HMMA.16816.F32 R24, R12, R28, R24 ;  /* 0x0000001c0c18723c */ /* 0x008fde0000001818 */
[----:B------:R-:W-:-:S04]  /*43970*/  NOP ;  /* 0x0000000000007918 */ /* 0x000fc80000000000 */
[----:B------:R-:W-:Y:S04]  /*43980*/  STL.64 [R1+0xe10], R24 ;  /* 0x000e101801007387 */ /* 0x000fe80000100a00 */
[----:B------:R0:W-:Y:S04]  /*43990*/  STL.64 [R1+0xe18], R26 ;  /* 0x000e181a01007387 */ /* 0x0001e80000100a00 */
[----:B0-----:R-:W3:Y:S04]  /*439a0*/  LDL.LU.64 R26, [R1+0x4780] ;  /* 0x00478000011a7983 */ /* 0x001ee80000300a00 */
[----:B------:R-:W2:Y:S04]  /*439b0*/  LDL.LU.64 R24, [R1+0x4778] ;  /* 0x0047780001187983 */ /* 0x000ea80000300a00 */
[----:B------:R-:W2:Y:S01]  /*439c0*/  LDL.LU.64 R28, [R1+0x4770] ;  /* 0x00477000011c7983 */ /* 0x000ea20000300a00 */
[C---:B---3--:R-:W-:Y:S08]  /*439d0*/  HMMA.16816.F32 R16, R12.reuse, R26, R16 ;  /* 0x0000001a0c10723c */ /* 0x048ff00000001810 */
[----:B--2---:R-:W-:-:S15]  /*439e0*/  HMMA.16816.F32 R4, R12, R28, R4 ;  /* 0x0000001c0c04723c */ /* 0x004fde0000001804 */
[----:B------:R-:W-:-:S04]  /*439f0*/  NOP ;  /* 0x0000000000007918 */ /* 0x000fc80000000000 */
[----:B------:R-:W-:Y:S04]  /*43a00*/  STL.64 [R1+0xe00], R4 ;  /* 0x000e000401007387 */ /* 0x000fe80000100a00 */
[----:B------:R-:W-:Y:S04]  /*43a10*/  STL.64 [R1+0xe08], R6 ;  /* 0x000e080601007387 */ /* 0x000fe80000100a00 */
[----:B------:R0:W-:Y:S04]  /*43a20*/  STL.64 [R1+0xdf0], R16 ;  /* 0x000df01001007387 */ /* 0x0001e80000100a00 */
[----:B------:R1:W-:Y:S04]  /*43a30*/  STL.64 [R1+0xdf8], R18 ;  /* 0x000df81201007387 */ /* 0x0003e80000100a00 */
[----:B0-----:R-:W2:Y:S04]  /*43a40*/  LDL.LU.64 R16, [R1+0x1d70] ;  /* 0x001d700001107983 */ /* 0x001ea80000300a00 */
[----:B-1----:R-:W3:Y:S01]  /*43a50*/  LDL.LU.64 R18, [R1+0x1d78] ;  /* 0x001d780001127983 */ /* 0x002ee20000300a00 */
[----:B------:R-:W-:-:S15]  /*43a60*/  HMMA.16816.F32 R4, R12, R24, R8 ;  /* 0x000000180c04723c */ /* 0x000fde0000001808 */
[----:B------:R-:W-:-:S04]  /*43a70*/  NOP ;  /* 0x0000000000007918 */ /* 0x000fc80000000000 */
[----:B------:R-:W-:Y:S04]  /*43a80*/  STL.64 [R1+0xde0], R4 ;  /* 0x000de00401007387 */ /* 0x000fe80000100a00 */
[----:B------:R-:W-:Y:S04]  /*43a90*/  STL.64 [R1+0xde8], R6 ;  /* 0x000de80601007387 */ /* 0x000fe80000100a00 */
[----:B---3--:R-:W-:Y:S04]  /*43aa0*/  STL.64 [R1+0x4768], R18 ;  /* 0x0047681201007387 */ /* 0x008fe80000100a00 */
[----:B--2---:R0:W-:Y:S04]  /*43ab0*/  STL.64 [R1+0x4760], R16 ;  /* 0x0047601001007387 */ /* 0x0041e80000100a00 */
[----:B0-----:R-:W2:Y:S04]  /*43ac0*/  LDL.LU.64 R16, [R1+0x1d80] ;  /* 0x001d800001107983 */ /* 0x001ea80000300a00 */
[----:B------:R-:W2:Y:S04]  /*43ad0*/  LDL.LU.64 R18, [R1+0x1d88] ;  /* 0x001d880001127983 */ /* 0x000ea80000300a00 */
[----:B------:R-:W3:Y:S04]  /*43ae0*/  LDL.LU.64 R8, [R1+0x1d50] ;  /* 0x001d500001087983 */ /* 0x000ee80000300a00 */
[----:B------:R-:W2:Y:S04]  /*43af0*/  LDL.LU.64 R10, [R1+0x1d58] ;  /* 0x001d5800010a7983 */ /* 0x000ea80000300a00 */
[----:B--2---:R-:W-:Y:S04]  /*43b00*/  STL.64 [R1+0x4748], R10 ;  /* 0x0047480a01007387 */ /* 0x004fe80000100a00 */
[----:B---3--:R0:W-:Y:S04]  /*43b10*/  STL.64 [R1+0x4740], R8 ;  /* 0x0047400801007387 */ /* 0x0081e80000100a00 */
[----:B0-----:R-:W2:Y:S04]  /*43b20*/  LDL.LU.64 R8, [R1+0x1d60] ;  /* 0x001d600001087983 */ /* 0x001ea80000300a00 */
[----:B------:R-:W2:Y:S04]  /*43b30*/  LDL.LU.64 R10, [R1+0x1d68] ;  /* 0x001d6800010a7983 */ /* 0x000ea80000300a00 */
[----:B------:R-:W3:Y:S04]  /*43b40*/  LDL.LU.64 R4, [R1+0x1d30] ;  /* 0x001d300001047983 */ /* 0x000ee80000300a00 */
[----:B------:R-:W2:Y:S01]  /*43b50*/  LDL.LU.64 R6, [R1+0x1d38] ;  /* 0x001d380001067983 */ /* 0x000ea20000300a00 */
[C---:B------:R-:W-:Y:S03]  /*43b60*/  HMMA.16816.F32 R16, R12.reuse, R22, R16 ;  /* 0x000000160c10723c */ /* 0x040fe60000001810 */
[----:B--2---:R-:W-:Y:S04]  /*43b70*/  STL.64 [R1+0x4728], R6 ;  /* 0x0047280601007387 */ /* 0x004fe80000100a00 */
[----:B---3--:R0:W-:Y:S04]  /*43b80*/  STL.64 [R1+0x4720], R4 ;  /* 0x0047200401007387 */ /* 0x0081e80000100a00 */
[----:B0-----:R-:W2:Y:S04]  /*43b90*/  LDL.LU.64 R4, [R1+0x1d40] ;  /* 0x001d400001047983 */ /* 0x001ea80000300a00 */
[----:B------:R-:W2:Y:S04]  /*43ba0*/  LDL.LU.64 R6, [R1+0x1d48] ;  /* 0x001d480001067983 */ /* 0x000ea80000300a00 */
[----:B------:R0:W-:Y:S04]  /*43bb0*/  STL.64 [R1+0x46a0], R26 ;  /* 0x0046a01a01007387 */ /* 0x0001e80000100a00 */
[----:B0-----:R-:W3:Y:S04]  /*43bc0*/  LDL.LU R26, [R1+0x34c] ;  /* 0x00034c00011a7983 */ /* 0x001ee80000300800 */
[----:B------:R-:W3:Y:S04]  /*43bd0*/  LDL.LU R27, [R1+0x348] ;  /* 0x00034800011b7983 */ /* 0x000ee80000300800 */
[----:B------:R0:W-:Y:S04]  /*43be0*/  STL.64 [R1+0x4698], R24 ;  /* 0x0046981801007387 */ /* 0x0001e80000100a00 */
[----:B0-----:R-:W2:Y:S04]  /*43bf0*/  LDL.LU R24, [R1+0x344] ;  /* 0x0003440001187983 */ /* 0x001ea80000300800 */
[----:B------:R-:W2:Y:S04]  /*43c00*/  LDL.LU R25, [R1+0x340] ;  /* 0x0003400001197983 */ /* 0x000ea80000300800 */
[----:B------:R-:W-:Y:S04]  /*43c10*/  STL.64 [R1+0xdd0], R16 ;  /* 0x000dd01001007387 */ /* 0x000fe80000100a00 */
[----:B------:R0:W-:Y:S04]  /*43c20*/  STL.64 [R1+0xdd8], R18 ;  /* 0x000dd81201007387 */ /* 0x0001e80000100a00 */
[----:B0-----:R-:W4:Y:S04]  /*43c30*/  LDL.LU.64 R18, [R1+0x4768] ;  /* 0x0047680001127983 */ /* 0x001f280000300a00 */
[----:B------:R-:W4:Y:S02]  /*43c40*/  LDL.LU.64 R16, [R1+0x4760] ;  /* 0x0047600001107983 */ /* 0x000f240000300a00 */
[----:B----4-:R-:W-:-:S15]  /*43c50*/  HMMA.16816.F32 R16, R12, R20, R16 ;  /* 0x000000140c10723c */ /* 0x010fde0000001810 */
[----:B------:R-:W-:-:S04]  /*43c60*/  NOP ;  /* 0x0000000000007918 */ /* 0x000fc80000000000 */
[----:B------:R-:W-:Y:S04]  /*43c70*/  STL.64 [R1+0xdc0], R16 ;  /* 0x000dc01001007387 */ /* 0x000fe80000100a00 */
[----:B------:R0:W-:Y:S04]  /*43c80*/  STL.64 [R1+0xdc8], R18 ;  /* 0x000dc81201007387 */ /* 0x0001e80000100a00 */
[----:B0-----:R-:W4:Y:S04]  /*43c90*/  LDL.LU.64 R18, [R1+0x4758] ;  /* 0x0047580001127983 */ /* 0x001f280000300a00 */
[----:B------:R-:W2:Y:S04]  /*43ca0*/  LDL.LU.64 R16, [R1+0x4750] ;  /* 0x0047500001107983 */ /* 0x000ea80000300a00 */
[----:B------:R-:W-:Y:S04]  /*43cb0*/  STL.64 [R1+0x4680], R22 ;  /* 0x0046801601007387 */ /* 0x000fe80000100a00 */
[----:B------:R0:W-:Y:S04]  /*43cc0*/  STL.64 [R1+0x4678], R20 ;  /* 0x0046781401007387 */ /* 0x0001e80000100a00 */
[----:B0-----:R-:W2:Y:S04]  /*43cd0*/  LDL.LU.64 R20, [R1+0x1370] ;  /* 0x0013700001147983 */ /* 0x001ea80000300a00 */
[----:B------:R-:W2:Y:S01]  /*43ce0*/  LDL.LU.64 R22, [R1+0x1378] ;  /* 0x0013780001167983 */ /* 0x000ea20000300a00 */
[----:B----4-:R-:W-:-:S15]  /*43cf0*/  HMMA.16816.F32 R8, R12, R18, R8 ;  /* 0x000000120c08723c */ /* 0x010fde0000001808 */
[----:B------:R-:W-:-:S04]  /*43d00*/  NOP ;  /* 0x0000000000007918 */ /* 0x000fc80000000000 */
        /* <DEDUP_REMOVED lines=8> */
[----:B0-----:R-:W2:Y:S04]  /*43d90*/  LDL.LU.64 R10, [R1+0x4738] ;  /* 0x00473800010a7983 */ /* 0x001ea80000300a00 */
[----:B------:R-:W4:Y:S04]  /*43da0*/  LDL.LU.64 R8, [R1+0x4730] ;  /* 0x0047300001087983 */ /* 0x000f280000300a00 */
[----:B------:R-:W-:Y:S04]  /*43db0*/  STL.64 [R1+0x4690], R18 ;  /* 0x0046901201007387 */ /* 0x000fe80000100a00 */
[----:B------:R0:W-:Y:S04]  /*43dc0*/  STL.64 [R1+0x4688], R16 ;  /* 0x0046881001007387 */ /* 0x0001e80000100a00 */
[----:B0-----:R-:W3:Y:S04]  /*43dd0*/  LDL.LU.64 R16, [R1+0x1d10] ;  /* 0x001d100001107983 */ /* 0x001ee80000300a00 */
[----:B------:R-:W3:Y:S01]  /*43de0*/  LDL.LU.64 R18, [R1+0x1d18] ;  /* 0x001d180001127983 */ /* 0x000ee20000300a00 */
[----:B--2---:R-:W-:-:S15]  /*43df0*/  HMMA.16816.F32 R4, R12, R10, R4 ;  /* 0x0000000a0c04723c */ /* 0x004fde0000001804 */
[----:B------:R-:W-:-:S04]  /*43e00*/  NOP ;  /* 0x0000000000007918 */ /* 0x000fc80000000000 */
        /* <DEDUP_REMOVED lines=8> */
[----:B0-----:R-:W2:Y:S04]  /*43e90*/  LDL.LU.64 R6, [R1+0x4718] ;  /* 0x0047180001067983 */ /* 0x001ea80000300a00 */
[----:B------:R-:W4:Y:S04]  /*43ea0*/  LDL.LU.64 R4, [R1+0x4710] ;  /* 0x0047100001047983 */ /* 0x000f280000300a00 */
        /* <DEDUP_REMOVED lines=8> */
[----:B------:R-:W-:Y:S04]  /*43f30*/  STL.64 [R1+0x4640], R6 ;  /* 0x0046400601007387 */ /* 0x000fe80000100a00 */
[----:B----4-:R0:W-:Y:S01]  /*43f40*/  STL.64 [R1+0x4638], R4 ;  /* 0x0046380401007387 */ /* 0x0101e20000100a00 */
[C---:B---3--:R-:W-:Y:S08]  /*43f50*/  HMMA.16816.F32 R8, R12.reuse, R4, R16 ;  /* 0x000000040c08723c */ /* 0x048ff00000001810 */
[----:B0-----:R-:W-:Y:S01]  /*43f60*/  HMMA.16816.F32 R4, R12, R2, R20 ;  /* 0x000000020c04723c */ /* 0x001fe20000001814 */
[----:B------:R-:W-:-:S02]  /*43f70*/  IMAD R12, R25, 0x100, R24 ;  /* 0x00000100190c7824 */ /* 0x000fc400078e0218 */
[----:B------:R-:W-:-:S08]  /*43f80*/  IMAD R13, R27, 0x100, R26 ;  /* 0x000001001b0d7824 */ /* 0x000fd000078e021a */
[----:B------:R-:W-:Y:S04]  /*43f90*/  STL.64 [R1+0xd60], R8 ;  /* 0x000d600801007387 */ /* 0x000fe80000100a00 */
[----:B------:R-:W-:Y:S04]  /*43fa0*/  STL.64 [R1+0xd68], R10 ;  /* 0x000d680a01007387 */ /* 0x000fe80000100a00 */
[----:B------:R-:W-:Y:S04]  /*43fb0*/  STL.64 [R1+0x2b0], R4 ;  /* 0x0002b00401007387 */ /* 0x000fe80000100a00 */
[----:B------:R-:W-:Y:S04]  /*43fc0*/  STL.64 [R1+0x2b8], R6 ;  /* 0x0002b80601007387 */ /* 0x000fe80000100a00 */
[----:B------:R-:W2:Y:S04]  /*43fd0*/  LDL.LU.64 R24, [R1+0x1cd0] ;  /* 0x001cd00001187983 */ /* 0x000ea80000300a00 */
[----:B------:R-:W3:Y:S04]  /*43fe0*/  LDL.LU.64 R26, [R1+0x1cd8] ;  /* 0x001cd800011a7983 */ /* 0x000ee80000300a00 */
[----:B---3--:R0:W-:Y:S04]  /*43ff0*/  STL.64 [R1+0x46b0], R26 ;  /* 0x0046b01a01007387 */ /* 0x0081e80000100a00 */
[----:B0-----:R-:W3:Y:S04]  /*44000*/  LDL R26, [R1] ;  /* 0x00000000011a7983 */ /* 0x001ee80000100800 */
[----:B------:R-:W4:Y:S01]  /*44010*/  LDL.LU R9, [R1+0x354] ;  /* 0x0003540001097983 */ /* 0x000f220000300800 */
[----:B------:R-:W-:-:S03]  /*44020*/  IMAD.MOV.U32 R27, RZ, RZ, R0 ;  /* 0x000000ffff1b7224 */ /* 0x000fc600078e0000 */
[----:B------:R-:W4:Y:S04]  /*44030*/  LDL.LU R10, [R1+0x350] ;  /* 0x00035000010a7983 */ /* 0x000f280000300800 */
[----:B------:R-:W4:Y:S04]  /*44040*/  LDL.LU R11, [R1+0x35c] ;  /* 0x00035c00010b7983 */ /* 0x000f280000300800 */
[----:B------:R-:W4:Y:S04]  /*44050*/  LDL.LU R0, [R1+0x358] ;  /* 0x0003580001007983 */ /* 0x000f280000300800 */
[----:B--2---:R0:W-:Y:S04]  /*44060*/  STL.64 [R1+0x46a8], R24 ;  /* 0x0046a81801007387 */ /* 0x0041e80000100a00 */
[----:B0-----:R-:W2:Y:S04]  /*44070*/  LDL R24, [R1+0x8] ;  /* 0x0000080001187983 */ /* 0x001ea80000100800 */
[----:B------:R-:W2:Y:S04]  /*44080*/  LDL R25, [R1+0xc] ;  /* 0x00000c0001197983 */ /* 0x000ea80000100800 */
[----:B---3--:R0:W-:Y:S04]  /*44090*/  STL.64 [R1+0x46c8], R26 ;  /* 0x0046c81a01007387 */ /* 0x0081e80000100a00 */
[----:B0-----:R-:W3:Y:S04]  /*440a0*/  LDL R26, [R1+0x10] ;  /* 0x00001000011a7983 */ /* 0x001ee80000100800 */
[----:B------:R-:W3:Y:S04]  /*440b0*/  LDL R27, [R1+0x14] ;  /* 0x00001400011b7983 */ /* 0x000ee80000100800 */
[----:B--2---:R0:W-:Y:S04]  /*440c0*/  STL.64 [R1+0x46e0], R24 ;  /* 0x0046e01801007387 */ /* 0x0041e80000100a00 */
[----:B0-----:R-:W2:Y:S04]  /*440d0*/  LDL R24, [R1+0x18] ;  /* 0x0000180001187983 */ /* 0x001ea80000100800 */
[----:B------:R-:W2:Y:S04]  /*440e0*/  LDL R25, [R1+0x1c] ;  /* 0x00001c0001197983 */ /* 0x000ea80000100800 */
[----:B---3--:R-:W-:Y:S04]  /*440f0*/  STL.64 [R1+0x46f8], R26 ;  /* 0x0046f81a01007387 */ /* 0x008fe80000100a00 */
[----:B------:R-:W3:Y:S04]  /*44100*/  LDL.LU.64 R16, [R1+0x1cc0] ;  /* 0x001cc00001107983 */ /* 0x000ee80000300a00 */
[----:B------:R-:W2:Y:S04]  /*44110*/  LDL.LU.64 R18, [R1+0x1cc8] ;  /* 0x001cc80001127983 */ /* 0x000ea80000300a00 */
[----:B--2---:R-:W-:Y:S04]  /*44120*/  STL.64 [R1+0x46c0], R18 ;  /* 0x0046c01201007387 */ /* 0x004fe80000100a00 */
[----:B---3--:R0:W-:Y:S04]  /*44130*/  STL.64 [R1+0x46b8], R16 ;  /* 0x0046b81001007387 */ /* 0x0081e80000100a00 */
[----:B0-----:R-:W2:Y:S04]  /*44140*/  LDL.LU.64 R16, [R1+0x1ce0] ;  /* 0x001ce00001107983 */ /* 0x001ea80000300a00 */
[----:B------:R-:W3:Y:S04]  /*44150*/  LDL.LU.64 R18, [R1+0x1ce8] ;  /* 0x001ce80001127983 */ /* 0x000ee80000300a00 */
[----:B---3--:R-:W-:Y:S04]  /*44160*/  STL.64 [R1+0x46d8], R18 ;  /* 0x0046d81201007387 */ /* 0x008fe80000100a00 */
[----:B--2---:R0:W-:Y:S04]  /*44170*/  STL.64 [R1+0x46d0], R16 ;  /* 0x0046d01001007387 */ /* 0x0041e80000100a00 */
[----:B0-----:R-:W2:Y:S04]  /*44180*/  LDL.LU.64 R16, [R1+0x1cf0] ;  /* 0x001cf00001107983 */ /* 0x001ea80000300a00 */
[----:B------:R-:W3:Y:S04]  /*44190*/  LDL.LU.64 R18, [R1+0x1cf8] ;  /* 0x001cf80001127983 */ /* 0x000ee80000300a00 */
[----:B---3--:R-:W-:Y:S04]  /*441a0*/  STL.64 [R1+0x46f0], R18 ;  /* 0x0046f01201007387 */ /* 0x008fe80000100a00 */
[----:B--2---:R0:W-:Y:S04]  /*441b0*/  STL.64 [R1+0x46e8], R16 ;  /* 0x0046e81001007387 */ /* 0x0041e80000100a00 */
[----:B0-----:R-:W2:Y:S04]  /*441c0*/  LDL.LU.64 R16, [R1+0x1d00] ;  /* 0x001d000001107983 */ /* 0x001ea80000300a00 */
[----:B------:R-:W3:Y:S01]  /*441d0*/  LDL.LU.64 R18, [R1+0x1d08] ;  /* 0x001d080001127983 */ /* 0x000ee20000300a00 */
[----:B----4-:R-:W-:-:S02]  /*441e0*/  IMAD R14, R10, 0x100, R9 ;  /* 0x000001000a0e7824 */ /* 0x010fc400078e0209 */
[----:B------:R-:W-:Y:S01]  /*441f0*/  IMAD R15, R0, 0x100, R11 ;  /* 0x00000100000f7824 */ /* 0x000fe200078e020b */
[----:B------:R-:W-:Y:S02]  /*44200*/  F2FP.F16.E5M2.UNPACK_B R12, R12 ;  /* 0x0000000cff0c723e */ /* 0x000fe400020004ff */
[----:B------:R-:W-:Y:S01]  /*44210*/  F2FP.F16.E5M2.UNPACK_B R13, R13 ;  /* 0x0000000dff0d723e */ /* 0x000fe200020004ff */
[----:B---3--:R-:W-:Y:S04]  /*44220*/  STL.64 [R1+0x4708], R18 ;  /* 0x0047081201007387 */ /* 0x008fe80000100a00 */
[----:B--2---:R0:W-:Y:S04]  /*44230*/  STL.64 [R1+0x4700], R16 ;  /* 0x0047001001007387 */ /* 0x0041e80000100a00 */
[----:B0-----:R-:W2:Y:S04]  /*44240*/  LDL.LU.64 R16, [R1+0x1240] ;  /* 0x0012400001107983 */ /* 0x001ea80000300a00 */
[----:B------:R-:W2:Y:S01]  /*44250*/  LDL.LU.64 R18, [R1+0x1248] ;  /* 0x0012480001127983 */ /* 0x000ea20000300a00 */
[----:B------:R-:W-:-:S02]  /*44260*/  F2FP.F16.E5M2.UNPACK_B R14, R14 ;  /* 0x0000000eff0e723e */ /* 0x000fc400020004ff */
[----:B------:R-:W-:Y:S01]  /*44270*/  F2FP.F16.E5M2.UNPACK_B R15, R15 ;  /* 0x0000000fff0f723e */ /* 0x000fe200020004ff */
[----:B------:R-:W3:Y:S04]  /*44280*/  LDL.LU.64 R20, [R1+0x1cb0] ;  /* 0x001cb00001147983 */ /* 0x000ee80000300a00 */
[----:B------:R-:W3:Y:S04]  /*44290*/  LDL.LU.64 R22, [R1+0x1cb8] ;  /* 0x001cb80001167983 */ /* 0x000ee80000300a00 */
[----:B------:R-:W4:Y:S04]  /*442a0*/  LDL.LU.64 R8, [R1+0x1ca0] ;  /* 0x001ca00001087983 */ /* 0x000f280000300a00 */
[----:B------:R-:W4:Y:S04]  /*442b0*/  LDL.LU.64 R10, [R1+0x1ca8] ;  /* 0x001ca800010a7983 */ /* 0x000f280000300a00 */
[----:B------:R-:W3:Y:S04]  /*442c0*/  LDL.LU.64 R4, [R1+0x1c90] ;  /* 0x001c900001047983 */ /* 0x000ee80000300a00 */
[----:B------:R-:W3:Y:S01]  /*442d0*/  LDL.LU.64 R6, [R1+0x1c98] ;  /* 0x001c980001067983 */ /* 0x000ee20000300a00 */
        /* <DEDUP_REMOVED lines=9> */
[----:B------:R0:W-:Y:S04]  /*44370*/  STL.64 [R1+0xd40], R24 ;  /* 0x000d401801007387 */ /* 0x0001e80000100a00 */
[----:B------:R2:W-:Y:S04]  /*44380*/  STL.64 [R1+0xd48], R26 ;  /* 0x000d481a01007387 */ /* 0x0005e80000100a00 */
[----:B0-----:R-:W2:Y:S02]  /*44390*/  LDL.LU.64 R24, [R1+0x46e0] ;  /* 0x0046e00001187983 */ /* 0x001ea40000300a00 */
[----:B--2---:R-:W-:Y:S02]  /*443a0*/  HMMA.16816.F32 R24, R12, R24, R16 ;  /* 0x000000180c18723c */ /* 0x004fe40000001810 */
[----:B------:R-:W2:Y:S04]  /*443b0*/  LDL.LU.64 R18, [R1+0x46d8] ;  /* 0x0046d80001127983 */ /* 0x000ea80000300a00 */
[----:B------:R-:W2:-:S13]  /*443c0*/  LDL.LU.64 R16, [R1+0x46d0] ;  /* 0x0046d00001107983 */ /* 0x000e9a0000300a00 */
        /* <DEDUP_REMOVED lines=26> */
[----:B------:R-:W2:Y:S04]  /*44570*/  LDL.LU R0, [R1+0x378] ;  /* 0x0003780001007983 */ /* 0x000ea80000300800 */
[----:B------:R0:W-:Y:S04]  /*44580*/  STL.64 [R1+0x45e0], R26 ;  /* 0x0045e01a01007387 */ /* 0x0001e80000100a00 */
[----:B0-----:R-:W2:Y:S04]  /*44590*/  LDL.64 R26, [R1+0x18] ;  /* 0x00001800011a7983 */ /* 0x001ea80000100a00 */
[----:B------:R0:W-:Y:S04]  /*445a0*/  STL.64 [R1+0x45d8], R24 ;  /* 0x0045d81801007387 */ /* 0x0001e80000100a00 */
[----:B0-----:R-:W3:Y:S04]  /*445b0*/  LDL.LU R24, [R1+0x370] ;  /* 0x0003700001187983 */ /* 0x001ee80000300800 */
[----:B------:R-:W3:Y:S04]  /*445c0*/  LDL.LU R25, [R1+0x37c] ;  /* 0x00037c0001197983 */ /* 0x000ee80000300800 */
[----:B--2---:R-:W-:Y:S04]  /*445d0*/  STL.64 [R1+0x4620], R26 ;  /* 0x0046201a01007387 */ /* 0x004fe80000100a00 */
[----:B---3--:R4:W-:Y:S02]  /*445e0*/  STL.64 [R1+0x4618], R24 ;  /* 0x0046181801007387 */ /* 0x0089e40000100a00 */
[----:B----4-:R-:W-:Y:S02]  /*445f0*/  HMMA.16816.F32 R24, R12, R22, R8 ;  /* 0x000000160c18723c */ /* 0x010fe40000001808 */
[----:B------:R-:W2:-:S15]  /*44600*/  LDL.LU.64 R8, [R1+0x1c70] ;  /* 0x001c700001087983 */ /* 0x000e9e0000300a00 */
[----:B------:R-:W-:Y:S02]  /*44610*/  NOP ;  /* 0x0000000000007918 */ /* 0x000fe40000000000 */
[----:B------:R-:W-:Y:S04]  /*44620*/  STL.64 [R1+0xce0], R24 ;  /* 0x000ce01801007387 */ /* 0x000fe80000100a00 */
[----:B------:R-:W-:Y:S04]  /*44630*/  STL.64 [R1+0xce8], R26 ;  /* 0x000ce81a01007387 */ /* 0x000fe80000100a00 */
[----:B------:R-:W3:Y:S01]  /*44640*/  LDL.LU.64 R10, [R1+0x1c78] ;  /* 0x001c7800010a7983 */ /* 0x000ee20000300a00 */
        /* <DEDUP_REMOVED lines=9> */
[----:B------:R-:W4:Y:S04]  /*446e0*/  LDL.LU.64 R6, [R1+0x1c58] ;  /* 0x001c580001067983 */ /* 0x000f280000300a00 */
[----:B----4-:R-:W-:Y:S04]  /*446f0*/  STL.64 [R1+0x4650], R6 ;  /* 0x0046500601007387 */ /* 0x010fe80000100a00 */
[----:B---3--:R0:W-:Y:S04]  /*44700*/  STL.64 [R1+0x4648], R4 ;  /* 0x0046480401007387 */ /* 0x0081e80000100a00 */
[----:B0-----:R-:W3:Y:S04]  /*44710*/  LDL.LU.64 R4, [R1+0x1c60] ;  /* 0x001c600001047983 */ /* 0x001ee80000300a00 */
[----:B------:R-:W3:Y:S04]  /*44720*/  LDL.LU.64 R6, [R1+0x1c68] ;  /* 0x001c680001067983 */ /* 0x000ee80000300a00 */
[----:B------:R-:W4:Y:S04]  /*44730*/  LDL.LU.64 R24, [R1+0x1360] ;  /* 0x0013600001187983 */ /* 0x000f280000300a00 */
[----:B------:R-:W3:Y:S01]  /*44740*/  LDL.LU.64 R26, [R1+0x1368] ;  /* 0x00136800011a7983 */ /* 0x000ee20000300a00 */
[C---:B--2---:R-:W-:Y:S03]  /*44750*/  HMMA.16816.F32 R8, R12.reuse, R18, R8 ;  /* 0x000000120c08723c */ /* 0x044fe60000001808 */
[----:B---3--:R-:W-:Y:S04]  /*44760*/  STL.64 [R1+0x4630], R26 ;  /* 0x0046301a01007387 */ /* 0x008fe80000100a00 */
[----:B----4-:R0:W-:Y:S04]  /*44770*/  STL.64 [R1+0x4628], R24 ;  /* 0x0046281801007387 */ /* 0x0101e80000100a00 */
[----:B0-----:R-:W2:Y:S04]  /*44780*/  LDL.LU.64 R24, [R1+0x1c30] ;  /* 0x001c300001187983 */ /* 0x001ea80000300a00 */
[----:B------:R-:W2:Y:S04]  /*44790*/  LDL.LU.64 R26, [R1+0x1c38] ;  /* 0x001c3800011a7983 */ /* 0x000ea80000300a00 */
[----:B------:R0:W-:Y:S04]  /*447a0*/  STL.64 [R1+0x45c0], R22 ;  /* 0x0045c01601007387 */ /* 0x0001e80000100a00 */
[----:B0-----:R-:W3:Y:S04]  /*447b0*/  LDL.LU R22, [R1+0x368] ;  /* 0x0003680001167983 */ /* 0x001ee80000300800 */
[----:B------:R-:W4:Y:S04]  /*447c0*/  LDL.LU R23, [R1+0x374] ;  /* 0x0003740001177983 */ /* 0x000f280000300800 */
[----:B------:R0:W-:Y:S04]  /*447d0*/  STL.64 [R1+0x45b8], R20 ;  /* 0x0045b81401007387 */ /* 0x0001e80000100a00 */
[----:B0-----:R-:W2:Y:S04]  /*447e0*/  LDL.LU R20, [R1+0x360] ;  /* 0x0003600001147983 */ /* 0x001ea80000300800 */
[----:B------:R-:W3:Y:S04]  /*447f0*/  LDL.LU R21, [R1+0x36c] ;  /* 0x00036c0001157983 */ /* 0x000ee80000300800 */
        /* <DEDUP_REMOVED lines=18> */
[----:B0-----:R-:W3:Y:S04]  /*44920*/  LDL.LU.64 R6, [R1+0x4650] ;  /* 0x0046500001067983 */ /* 0x001ee80000300a00 */
[----:B------:R-:W3:Y:S04]  /*44930*/  LDL.LU.64 R4, [R1+0x4648] ;  /* 0x0046480001047983 */ /* 0x000ee80000300a00 */
[----:B------:R0:W-:Y:S04]  /*44940*/  STL [R1+0x45a4], R10 ;  /* 0x0045a40a01007387 */ /* 0x0001e80000100800 */
[----:B0-----:R-:W2:Y:S04]  /*44950*/  LDL.LU R10, [R1+0x364] ;  /* 0x00036400010a7983 */ /* 0x001ea80000300800 */
[----:B------:R-:W-:Y:S01]  /*44960*/  STL [R1+0x45a0], R11 ;  /* 0x0045a00b01007387 */ /* 0x000fe20000100800 */
[----:B---3--:R-:W-:-:S15]  /*44970*/  HMMA.16816.F32 R4, R12, R8, R4 ;  /* 0x000000080c04723c */ /* 0x008fde0000001804 */
[----:B------:R-:W-:-:S04]  /*44980*/  NOP ;  /* 0x0000000000007918 */ /* 0x000fc80000000000 */
[----:B------:R-:W-:Y:S04]  /*44990*/  STL.64 [R1+0xc90], R4 ;  /* 0x000c900401007387 */ /* 0x000fe80000100a00 */
[----:B------:R0:W-:Y:S04]  /*449a0*/  STL.64 [R1+0xc98], R6 ;  /* 0x000c980601007387 */ /* 0x0001e80000100a00 */
[----:B0-----:R-:W3:Y:S04]  /*449b0*/  LDL.LU.64 R6, [R1+0x4640] ;  /* 0x0046400001067983 */ /* 0x001ee80000300a00 */
[----:B------:R-:W2:Y:S04]  /*449c0*/  LDL.LU.64 R4, [R1+0x4638] ;  /* 0x0046380001047983 */ /* 0x000ea80000300a00 */
[----:B------:R-:W-:Y:S01]  /*449d0*/  STL [R1+0x459c], R9 ;  /* 0x00459c0901007387 */ /* 0x000fe20000100800 */
[C---:B---3--:R-:W-:Y:S08]  /*449e0*/  HMMA.16816.F32 R16, R12.reuse, R6, R16 ;  /* 0x000000060c10723c */ /* 0x048ff00000001810 */
[C---:B--2---:R-:W-:Y:S11]  /*449f0*/  HMMA.16816.F32 R24, R12.reuse, R4, R24 ;  /* 0x000000040c18723c */ /* 0x044ff60000001818 */
[----:B------:R0:W-:Y:S04]  /*44a00*/  STL.64 [R1+0xc80], R16 ;  /* 0x000c801001007387 */ /* 0x0001e80000100a00 */
[----:B------:R1:W-:Y:S04]  /*44a10*/  STL.64 [R1+0xc88], R18 ;  /* 0x000c881201007387 */ /* 0x0003e80000100a00 */
[----:B0-----:R-:W2:Y:S04]  /*44a20*/  LDL.LU.64 R16, [R1+0x1230] ;  /* 0x0012300001107983 */ /* 0x001ea80000300a00 */
[----:B-1----:R-:W2:Y:S04]  /*44a30*/  LDL.LU.64 R18, [R1+0x1238] ;  /* 0x0012380001127983 */ /* 0x002ea80000300a00 */
[----:B------:R-:W-:Y:S04]  /*44a40*/  STL.64 [R1+0xc70], R24 ;  /* 0x000c701801007387 */ /* 0x000fe80000100a00 */
[----:B------:R0:W-:Y:S04]  /*44a50*/  STL.64 [R1+0xc78], R26 ;  /* 0x000c781a01007387 */ /* 0x0001e80000100a00 */
[----:B0-----:R-:W3:Y:S04]  /*44a60*/  LDL.LU.64 R26, [R1+0x4630] ;  /* 0x00463000011a7983 */ /* 0x001ee80000300a00 */
[----:B------:R-:W3:Y:S04]  /*44a70*/  LDL.LU.64 R24, [R1+0x4628] ;  /* 0x0046280001187983 */ /* 0x000ee80000300a00 */
[----:B------:R-:W-:Y:S01]  /*44a80*/  STL [R1+0x4580], R5 ;  /* 0x0045800501007387 */ /* 0x000fe20000100800 */
[----:B---3--:R-:W-:Y:S03]  /*44a90*/  HMMA.16816.F32 R12, R12, R2, R24 ;  /* 0x000000020c0c723c */ /* 0x008fe60000001818 */
[----:B------:R-:W2:Y:S04]  /*44aa0*/  LDL.LU.64 R26, [R1+0x4620] ;  /* 0x00462000011a7983 */ /* 0x000ea80000300a00 */
[----:B------:R-:W4:Y:S04]  /*44ab0*/  LDL.LU.64 R24, [R1+0x4618] ;  /* 0x0046180001187983 */ /* 0x000f280000300a00 */
[----:B------:R-:W-:Y:S08]  /*44ac0*/  STL [R1+0x4598], R3 ;  /* 0x0045980301007387 */ /* 0x000ff00000100800 */
[----:B------:R0:W-:Y:S04]  /*44ad0*/  STL.64 [R1+0x2a0], R12 ;  /* 0x0002a00c01007387 */ /* 0x0001e80000100a00 */
[----:B------:R4:W-:Y:S04]  /*44ae0*/  STL.64 [R1+0x2a8], R14 ;  /* 0x0002a80e01007387 */ /* 0x0009e80000100a00 */
[----:B------:R-:W3:Y:S01]  /*44af0*/  LDL R11, [R1+0xc] ;  /* 0x00000c00010b7983 */ /* 0x000ee20000100800 */
[----:B0-----:R-:W-:-:S03]  /*44b00*/  IMAD R12, R20, 0x100, R10 ;  /* 0x00000100140c7824 */ /* 0x001fc600078e020a */
[----:B------:R-:W3:Y:S01]  /*44b10*/  LDL R10, [R1+0x8] ;  /* 0x00000800010a7983 */ /* 0x000ee20000100800 */
[----:B------:R-:W-:Y:S01]  /*44b20*/  IMAD R13, R22, 0x100, R21 ;  /* 0x00000100160d7824 */ /* 0x000fe200078e0215 */
[----:B------:R-:W-:-:S04]  /*44b30*/  F2FP.F16.E5M2.UNPACK_B R12, R12 ;  /* 0x0000000cff0c723e */ /* 0x000fc800020004ff */
[----:B------:R-:W-:Y:S01]  /*44b40*/  F2FP.F16.E5M2.UNPACK_B R13, R13 ;  /* 0x0000000dff0d723e */ /* 0x000fe200020004ff */
[----:B----4-:R-:W-:Y:S02]  /*44b50*/  IMAD R14, R24, 0x100, R23 ;  /* 0x00000100180e7824 */ /* 0x010fe400078e0217 */
[----:B------:R-:W-:-:S03]  /*44b60*/  IMAD R15, R0, 0x100, R25 ;  /* 0x00000100000f7824 */ /* 0x000fc600078e0219 */
[----:B------:R-:W-:Y:S02]  /*44b70*/  F2FP.F16.E5M2.UNPACK_B R14, R14 ;  /* 0x0000000eff0e723e */ /* 0x000fe400020004ff */
[----:B------:R-:W-:Y:S01]  /*44b80*/  F2FP.F16.E5M2.UNPACK_B R15, R15 ;  /* 0x0000000fff0f723e */ /* 0x000fe200020004ff */
[----:B---3--:R-:W-:Y:S04]  /*44b90*/  STL.64 [R1+0x4610], R10 ;  /* 0x0046100a01007387 */ /* 0x008fe80000100a00 */
[----:B------:R2:W-:Y:S02]  /*44ba0*/  STL [R1+0x4608], R8 ;  /* 0x0046080801007387 */ /* 0x0005e40000100800 */
[----:B--2---:R-:W-:Y:S01]  /*44bb0*/  HMMA.16816.F32 R8, R12, R26, R16 ;  /* 0x0000001a0c08723c */ /* 0x004fe20000001810 */
        /* <DEDUP_REMOVED lines=9> */
[----:B----4-:R-:W-:Y:S04]  /*44c50*/  STL.64 [R1+0x45f0], R26 ;  /* 0x0045f01a01007387 */ /* 0x010fe80000100a00 */
[----:B---3--:R0:W-:Y:S04]  /*44c60*/  STL.64 [R1+0x45e8], R24 ;  /* 0x0045e81801007387 */ /* 0x0081e80000100a00 */
[----:B0-----:R-:W3:Y:S04]  /*44c70*/  LDL.LU.64 R24, [R1+0x1c00] ;  /* 0x001c000001187983 */ /* 0x001ee80000300a00 */
[----:B------:R-:W4:Y:S04]  /*44c80*/  LDL.LU.64 R26, [R1+0x1c08] ;  /* 0x001c0800011a7983 */ /* 0x000f280000300a00 */
[----:B----4-:R-:W-:Y:S04]  /*44c90*/  STL.64 [R1+0x4600], R26 ;  /* 0x0046001a01007387 */ /* 0x010fe80000100a00 */
[----:B---3--:R0:W-:Y:S04]  /*44ca0*/  STL.64 [R1+0x45f8], R24 ;  /* 0x0045f81801007387 */ /* 0x0081e80000100a00 */
[----:B0-----:R-:W3:Y:S04]  /*44cb0*/  LDL.LU.64 R24, [R1+0x1c10] ;  /* 0x001c100001187983 */ /* 0x001ee80000300a00 */
[----:B------:R-:W3:Y:S04]  /*44cc0*/  LDL.LU.64 R26, [R1+0x1c18] ;  /* 0x001c1800011a7983 */ /* 0x000ee80000300a00 */
[----:B------:R-:W4:Y:S04]  /*44cd0*/  LDL.LU.64 R20, [R1+0x1bd0] ;  /* 0x001bd00001147983 */ /* 0x000f280000300a00 */
[----:B------:R-:W2:Y:S04]  /*44ce0*/  LDL.LU.64 R22, [R1+0x1bd8] ;  /* 0x001bd80001167983 */ /* 0x000ea80000300a00 */
[----:B--2---:R-:W-:Y:S04]  /*44cf0*/  STL.64 [R1+0x45d0], R22 ;  /* 0x0045d01601007387 */ /* 0x004fe80000100a00 */
[----:B----4-:R0:W-:Y:S04]  /*44d00*/  STL.64 [R1+0x45c8], R20 ;  /* 0x0045c81401007387 */ /* 0x0101e80000100a00 */
[----:B0-----:R-:W2:Y:S04]  /*44d10*/  LDL.LU.64 R20, [R1+0x1be0] ;  /* 0x001be00001147983 */ /* 0x001ea80000300a00 */
[----:B------:R-:W2:Y:S04]  /*44d20*/  LDL.LU.64 R22, [R1+0x1be8] ;  /* 0x001be80001167983 */ /* 0x000ea80000300a00 */
[----:B------:R-:W4:Y:S04]  /*44d30*/  LDL.LU.64 R16, [R1+0x1bc0] ;  /* 0x001bc00001107983 */ /* 0x000f280000300a00 */
[----:B------:R-:W4:Y:S04]  /*44d40*/  LDL.LU.64 R18, [R1+0x1bc8] ;  /* 0x001bc80001127983 */ /* 0x000f280000300a00 */
[----:B------:R0:W-:Y:S04]  /*44d50*/  STL.64 [R1+0x4590], R6 ;  /* 0x0045900601007387 */ /* 0x0001e80000100a00 */
[----:B0-----:R-:W2:Y:S04]  /*44d60*/  LDL.64 R6, [R1] ;  /* 0x0000000001067983 */ /* 0x001ea80000100a00 */
[----:B------:R0:W-:Y:S04]  /*44d70*/  STL.64 [R1+0x4588], R4 ;  /* 0x0045880401007387 */ /* 0x0001e80000100a00 */
[----:B0-----:R-:W2:Y:S02]  /*44d80*/  LDL.64 R4, [R1+0x10] ;  /* 0x0000100001047983 */ /* 0x001ea40000100a00 */
[----:B--2---:R-:W-:-:S15]  /*44d90*/  HMMA.16816.F32 R8, R12, R4, R8 ;  /* 0x000000040c08723c */ /* 0x004fde0000001808 */
[----:B------:R-:W-:-:S04]  /*44da0*/  NOP ;  /* 0x0000000000007918 */ /* 0x000fc80000000000 */
[----:B------:R-:W-:Y:S04]  /*44db0*/  STL.64 [R1+0xc50], R8 ;  /* 0x000c500801007387 */ /* 0x000fe80000100a00 */
[----:B------:R0:W-:Y:S04]  /*44dc0*/  STL.64 [R1+0xc58], R10 ;  /* 0x000c580a01007387 */ /* 0x0001e80000100a00 */
[----:B0-----:R-:W3:Y:S04]  /*44dd0*/  LDL.LU.64 R10, [R1+0x4610] ;  /* 0x00461000010a7983 */ /* 0x001ee80000300a00 */
[----:B------:R-:W2:Y:S01]  /*44de0*/  LDL.LU R8, [R1+0x4608] ;  /* 0x0046080001087983 */ /* 0x000ea20000300800 */
[----:B---3--:R-:W-:-:S15]  /*44df0*/  HMMA.16816.F32 R24, R12, R10, R24 ;  /* 0x0000000a0c18723c */ /* 0x008fde0000001818 */
[----:B------:R-:W-:-:S04]  /*44e00*/  NOP ;  /* 0x0000000000007918 */ /* 0x000fc80000000000 */
[----:B------:R-:W-:Y:S04]  /*44e10*/  STL.64 [R1+0xc40], R24 ;  /* 0x000c401801007387 */ /* 0x000fe80000100a00 */
[----:B------:R0:W-:Y:S04]  /*44e20*/  STL.64 [R1+0xc48], R26 ;  /* 0x000c481a01007387 */ /* 0x0001e80000100a00 */
[----:B0-----:R-:W3:Y:S04]  /*44e30*/  LDL.LU.64 R26, [R1+0x4600] ;  /* 0x00460000011a7983 */ /* 0x001ee80000300a00 */
[----:B------:R-:W3:Y:S02]  /*44e40*/  LDL.LU.64 R24, [R1+0x45f8] ;  /* 0x0045f80001187983 */ /* 0x000ee40000300a00 */
[----:B---3--:R-:W-:-:S15]  /*44e50*/  HMMA.16816.F32 R24, R12, R6, R24 ;  /* 0x000000060c18723c */ /* 0x008fde0000001818 */
[----:B------:R-:W-:-:S04]  /*44e60*/  NOP ;  /* 0x0000000000007918 */ /* 0x000fc80000000000 */
[----:B------:R-:W-:Y:S04]  /*44e70*/  STL.64 [R1+0xc30], R24 ;  /* 0x000c301801007387 */ /* 0x000fe80000100a00 */
[----:B------:R0:W-:Y:S04]  /*44e80*/  STL.64 [R1+0xc38], R26 ;  /* 0x000c381a01007387 */ /* 0x0001e80000100a00 */
[----:B0-----:R-:W3:Y:S04]  /*44e90*/  LDL.LU.64 R26, [R1+0x45f0] ;  /* 0x0045f000011a7983 */ /* 0x001ee80000300a00 */
[----:B------:R-:W3:Y:S01]  /*44ea0*/  LDL.LU.64 R24, [R1+0x45e8] ;  /* 0x0045e80001187983 */ /* 0x000ee20000300a00 */
[----:B------:R-:W-:-:S02]  /*44eb0*/  IMAD.MOV.U32 R9, RZ, RZ, R4 ;  /* 0x000000ffff097224 */ /* 0x000fc400078e0004 */
[----:B------:R-:W-:Y:S02]  /*44ec0*/  IMAD.MOV.U32 R3, RZ, RZ, R5 ;  /* 0x000000ffff037224 */ /* 0x000fe400078e0005 */
[----:B------:R-:W-:Y:S02]  /*44ed0*/  IMAD.MOV.U32 R10, RZ, RZ, R6 ;  /* 0x000000ffff0a7224 */ /* 0x000fe400078e0006 */
[----:B------:R-:W-:Y:S01]  /*44ee0*/  IMAD.MOV.U32 R11, RZ, RZ, R7 ;  /* 0x000000ffff0b7224 */ /* 0x000fe200078e0007 */
[----:B------:R-:W2:Y:S04]  /*44ef0*/  LDL.LU.64 R4, [R1+0x1b90] ;  /* 0x001b900001047983 */ /* 0x000ea80000300a00 */
[----:B------:R-:W2:Y:S01]  /*44f00*/  LDL.LU.64 R6, [R1+0x1b98] ;  /* 0x001b980001067983 */ /* 0x000ea20000300a00 */
[----:B---3--:R-:W-:-:S15]  /*44f10*/  HMMA.16816.F32 R24, R12, R28, R24 ;  /* 0x0000001c0c18723c */ /* 0x008fde0000001818 */
[----:B------:R-:W-:-:S04]  /*44f20*/  NOP ;  /* 0x0000000000007918 */ /* 0x000fc80000000000 */
[----:B------:R-:W-:Y:S04]  /*44f30*/  STL.64 [R1+0xc20], R24 ;  /* 0x000c201801007387 */ /* 0x000fe80000100a00 */
[----:B------:R0:W-:Y:S04]  /*44f40*/  STL.64 [R1+0xc28], R26 ;  /* 0x000c281a01007387 */ /* 0x0001e80000100a00 */
[----:B0-----:R-:W3:Y:S04]  /*44f50*/  LDL.LU.64 R26, [R1+0x45e0] ;  /* 0x0045e000011a7983 */ /* 0x001ee80000300a00 */
[----:B------:R-:W2:Y:S01]  /*44f60*/  LDL.LU.64 R24, [R1+0x45d8] ;  /* 0x0045d80001187983 */ /* 0x000ea20000300a00 */
[----:B---3--:R-:W-:-:S15]  /*44f70*/  HMMA.16816.F32 R20, R12, R26, R20 ;  /* 0x0000001a0c14723c */ /* 0x008fde0000001814 */
        /* <DEDUP_REMOVED lines=15> */
[C---:B----4-:R-:W-:Y:S08]  /*45070*/  HMMA.16816.F32 R16, R12.reuse, R22, R16 ;  /* 0x000000160c10723c */ /* 0x050ff00000001810 */
[C---:B--2---:R-:W-:Y:S11]  /*45080*/  HMMA.16816.F32 R24, R12.reuse, R20, R24 ;  /* 0x000000140c18723c */ /* 0x044ff60000001818 */
[----:B------:R-:W-:Y:S04]  /*45090*/  STL.64 [R1+0xbf0], R16 ;  /* 0x000bf01001007387 */ /* 0x000fe80000100a00 */
[----:B------:R0:W-:Y:S04]  /*450a0*/  STL.64 [R1+0xbf8], R18 ;  /* 0x000bf81201007387 */ /* 0x0001e80000100a00 */
[----:B0-----:R-:W2:Y:S04]  /*450b0*/  LDL.LU.64 R18, [R1+0x45b0] ;  /* 0x0045b00001127983 */ /* 0x001ea80000300a00 */
[----:B------:R-:W3:Y:S04]  /*450c0*/  LDL.LU.64 R16, [R1+0x45a8] ;  /* 0x0045a80001107983 */ /* 0x000ee80000300a00 */
[----:B------:R0:W-:Y:S04]  /*450d0*/  STL.64 [R1+0xbe0], R24 ;  /* 0x000be01801007387 */ /* 0x0001e80000100a00 */
[----:B------:R1:W-:Y:S04]  /*450e0*/  STL.64 [R1+0xbe8], R26 ;  /* 0x000be81a01007387 */ /* 0x0003e80000100a00 */
[----:B0-----:R-:W4:Y:S04]  /*450f0*/  LDL.LU R24, [R1+0x384] ;  /* 0x0003840001187983 */ /* 0x001f280000300800 */
[----:B------:R-:W4:Y:S04]  /*45100*/  LDL.LU R25, [R1+0x380] ;  /* 0x0003800001197983 */ /* 0x000f280000300800 */
[----:B-1----:R-:W2:Y:S04]  /*45110*/  LDL.LU R26, [R1+0x38c] ;  /* 0x00038c00011a7983 */ /* 0x002ea80000300800 */
[----:B------:R-:W2:Y:S04]  /*45120*/  LDL.LU R27, [R1+0x388] ;  /* 0x00038800011b7983 */ /* 0x000ea80000300800 */
[----:B--2---:R-:W-:Y:S04]  /*45130*/  STL.64 [R1+0x4578], R26 ;  /* 0x0045781a01007387 */ /* 0x004fe80000100a00 */
[----:B----4-:R0:W-:Y:S04]  /*45140*/  STL.64 [R1+0x4570], R24 ;  /* 0x0045701801007387 */ /* 0x0101e80000100a00 */
[----:B0-----:R-:W2:Y:S04]  /*45150*/  LDL.LU.64 R24, [R1+0x1ba0] ;  /* 0x001ba00001187983 */ /* 0x001ea80000300a00 */
[----:B------:R-:W2:Y:S04]  /*45160*/  LDL.LU.64 R26, [R1+0x1ba8] ;  /* 0x001ba800011a7983 */ /* 0x000ea80000300a00 */
[----:B------:R-:W-:Y:S04]  /*45170*/  STL.64 [R1+0x4500], R22 ;  /* 0x0045001601007387 */ /* 0x000fe80000100a00 */
[----:B------:R3:W-:Y:S02]  /*45180*/  STL.64 [R1+0x44f8], R20 ;  /* 0x0044f81401007387 */ /* 0x0007e40000100a00 */
[C---:B---3--:R-:W-:Y:S02]  /*45190*/  HMMA.16816.F32 R20, R12.reuse, R16, R4 ;  /* 0x000000100c14723c */ /* 0x048fe40000001804 */
[----:B------:R-:W3:Y:S06]  /*451a0*/  LDL.LU.64 R4, [R1+0x1b80] ;  /* 0x001b800001047983 */ /* 0x000eec0000300a00 */
[----:B--2---:R-:W-:-:S15]  /*451b0*/  HMMA.16816.F32 R24, R12, R18, R24 ;  /* 0x000000120c18723c */ /* 0x004fde0000001818 */
[----:B------:R-:W-:-:S04]  /*451c0*/  NOP ;  /* 0x0000000000007918 */ /* 0x000fc80000000000 */
[----:B------:R-:W-:Y:S04]  /*451d0*/  STL.64 [R1+0xbd0], R24 ;  /* 0x000bd01801007387 */ /* 0x000fe80000100a00 */
[----:B------:R-:W-:Y:S04]  /*451e0*/  STL.64 [R1+0xbd8], R26 ;  /* 0x000bd81a01007387 */ /* 0x000fe80000100a00 */
[----:B------:R-:W3:Y:S04]  /*451f0*/  LDL.LU.64 R6, [R1+0x1b88] ;  /* 0x001b880001067983 */ /* 0x000ee80000300a00 */
[----:B------:R-:W-:Y:S04]  /*45200*/  STL.64 [R1+0xbc0], R20 ;  /* 0x000bc01401007387 */ /* 0x000fe80000100a00 */
[----:B------:R-:W-:Y:S04]  /*45210*/  STL.64 [R1+0xbc8], R22 ;  /* 0x000bc81601007387 */ /* 0x000fe80000100a00 */
[----:B------:R0:W-:Y:S02]  /*45220*/  STL.64 [R1+0x4520], R18 ;  /* 0x0045201201007387 */ /* 0x0001e40000100a00 */
[----:B0-----:R-:W-:-:S02]  /*45230*/  IMAD.MOV.U32 R18, RZ, RZ, R10 ;  /* 0x000000ffff127224 */ /* 0x001fc400078e000a */
[----:B------:R-:W-:Y:S01]  /*45240*/  IMAD.MOV.U32 R19, RZ, RZ, R11 ;  /* 0x000000ffff137224 */ /* 0x000fe200078e000b */
[----:B------:R-:W3:Y:S04]  /*45250*/  LDL.LU R10, [R1+0x45a4] ;  /* 0x0045a400010a7983 */ /* 0x000ee80000300800 */
[----:B------:R-:W3:Y:S04]  /*45260*/  LDL.LU R11, [R1+0x45a0] ;  /* 0x0045a000010b7983 */ /* 0x000ee80000300800 */
[----:B------:R-:W2:Y:S04]  /*45270*/  LDL.LU.64 R24, [R1+0x1b60] ;  /* 0x001b600001187983 */ /* 0x000ea80000300a00 */
[----:B------:R-:W2:Y:S04]  /*45280*/  LDL.LU.64 R26, [R1+0x1b68] ;  /* 0x001b6800011a7983 */ /* 0x000ea80000300a00 */
[----:B------:R-:W4:Y:S04]  /*45290*/  LDL.LU.64 R20, [R1+0x1350] ;  /* 0x0013500001147983 */ /* 0x000f280000300a00 */
[----:B------:R-:W4:Y:S04]  /*452a0*/  LDL.LU.64 R22, [R1+0x1358] ;  /* 0x0013580001167983 */ /* 0x000f280000300a00 */
[----:B------:R0:W-:Y:S04]  /*452b0*/  STL.64 [R1+0x4518], R16 ;  /* 0x0045181001007387 */ /* 0x0001e80000100a00 */
[----:B0-----:R-:W2:Y:S04]  /*452c0*/  LDL.64 R16, [R1+0x8] ;  /* 0x0000080001107983 */ /* 0x001ea80000100a00 */
[----:B------:R0:W-:Y:S02]  /*452d0*/  STL.64 [R1+0x4540], R18 ;  /* 0x0045401201007387 */ /* 0x0001e40000100a00 */
[----:B0-----:R-:W-:-:S02]  /*452e0*/  IMAD.MOV.U32 R18, RZ, RZ, R9 ;  /* 0x000000ffff127224 */ /* 0x001fc400078e0009 */
[----:B------:R-:W-:Y:S01]  /*452f0*/  IMAD.MOV.U32 R19, RZ, RZ, R3 ;  /* 0x000000ffff137224 */ /* 0x000fe200078e0003 */
[----:B------:R-:W4:Y:S04]  /*45300*/  LDL.LU R9, [R1+0x459c] ;  /* 0x00459c0001097983 */ /* 0x000f280000300800 */
[----:B------:R-:W4:Y:S01]  /*45310*/  LDL.LU R3, [R1+0x4598] ;  /* 0x0045980001037983 */ /* 0x000f220000300800 */
[C---:B---3--:R-:W-:Y:S03]  /*45320*/  HMMA.16816.F32 R4, R12.reuse, R10, R4 ;  /* 0x0000000a0c04723c */ /* 0x048fe60000001804 */
[----:B--2---:R0:W-:Y:S04]  /*45330*/  STL.64 [R1+0x4538], R16 ;  /* 0x0045381001007387 */ /* 0x0041e80000100a00 */
[----:B------:R1:W-:Y:S04]  /*45340*/  STL.64 [R1+0x4558], R18 ;  /* 0x0045581201007387 */ /* 0x0003e80000100a00 */
[----:B0-----:R-:W4:Y:S04]  /*45350*/  LDL.LU.64 R16, [R1+0x1b70] ;  /* 0x001b700001107983 */ /* 0x001f280000300a00 */
[----:B-1----:R-:W4:Y:S04]  /*45360*/  LDL.LU.64 R18, [R1+0x1b78] ;  /* 0x001b780001127983 */ /* 0x002f280000300a00 */
[----:B------:R-:W-:Y:S04]  /*45370*/  STL.64 [R1+0xbb0], R4 ;  /* 0x000bb00401007387 */ /* 0x000fe80000100a00 */
[----:B------:R0:W-:Y:S04]  /*45380*/  STL.64 [R1+0xbb8], R6 ;  /* 0x000bb80601007387 */ /* 0x0001e80000100a00 */
[----:B0-----:R-:W2:Y:S04]  /*45390*/  LDL.LU.64 R6, [R1+0x4590] ;  /* 0x0045900001067983 */ /* 0x001ea80000300a00 */
[----:B------:R-:W3:Y:S01]  /*453a0*/  LDL.LU.64 R4, [R1+0x4588] ;  /* 0x0045880001047983 */ /* 0x000ee20000300a00 */
[----:B----4-:R-:W-:-:S15]  /*453b0*/  HMMA.16816.F32 R16, R12, R8, R16 ;  /* 0x000000080c10723c */ /* 0x010fde0000001810 */
[----:B------:R-:W-:-:S04]  /*453c0*/  NOP ;  /* 0x0000000000007918 */ /* 0x000fc80000000000 */
[----:B------:R3:W-:Y:S04]  /*453d0*/  STL.64 [R1+0xba0], R16 ;  /* 0x000ba01001007387 */ /* 0x0007e80000100a00 */
[----:B------:R0:W-:Y:S01]  /*453e0*/  STL.64 [R1+0xba8], R18 ;  /* 0x000ba81201007387 */ /* 0x0001e20000100a00 */
[----:B---3--:R-:W-:-:S03]  /*453f0*/  IMAD.MOV.U32 R16, RZ, RZ, R5 ;  /* 0x000000ffff107224 */ /* 0x008fc600078e0005 */
[----:B------:R-:W3:Y:S04]  /*45400*/  LDL.LU R5, [R1+0x4580] ;  /* 0x0045800001057983 */ /* 0x000ee80000300800 */
[----:B0-----:R-:W4:Y:S01]  /*45410*/  LDL.LU R18, [R1+0x390] ;  /* 0x0003900001127983 */ /* 0x001f220000300800 */
[----:B------:R-:W-:-:S03]  /*45420*/  IMAD.MOV.U32 R17, RZ, RZ, R0 ;  /* 0x000000ffff117224 */ /* 0x000fc600078e0000 */
[----:B------:R-:W4:Y:S04]  /*45430*/  LDL.LU R19, [R1+0x39c] ;  /* 0x00039c0001137983 */ /* 0x000f280000300800 */
[----:B------:R-:W4:Y:S04]  /*45440*/  LDL.LU R0, [R1+0x398] ;  /* 0x0003980001007983 */ /* 0x000f280000300800 */
[----:B------:R-:W-:Y:S04]  /*45450*/  STL.64 [R1+0x44e0], R10 ;  /* 0x0044e00a01007387 */ /* 0x000fe80000100a00 */
[----:B------:R0:W-:Y:S04]  /*45460*/  STL.64 [R1+0x44d8], R8 ;  /* 0x0044d80801007387 */ /* 0x0001e80000100a00 */
[----:B0-----:R-:W4:Y:S04]  /*45470*/  LDL.LU.64 R8, [R1+0x1b50] ;  /* 0x001b500001087983 */ /* 0x001f280000300a00 */
[----:B------:R-:W4:Y:S01]  /*45480*/  LDL.LU.64 R10, [R1+0x1b58] ;  /* 0x001b5800010a7983 */ /* 0x000f220000300a00 */
[----:B--2---:R-:W-:-:S15]  /*45490*/  HMMA.16816.F32 R24, R12, R6, R24 ;  /* 0x000000060c18723c */ /* 0x004fde0000001818 */
[----:B------:R-:W-:-:S04]  /*454a0*/  NOP ;  /* 0x0000000000007918 */ /* 0x000fc80000000000 */
[----:B------:R-:W-:Y:S04]  /*454b0*/  STL.64 [R1+0xb90], R24 ;  /* 0x000b901801007387 */ /* 0x000fe80000100a00 */
[----:B------:R0:W-:Y:S04]  /*454c0*/  STL.64 [R1+0xb98], R26 ;  /* 0x000b981a01007387 */ /* 0x0001e80000100a00 */
[----:B0-----:R-:W2:Y:S04]  /*454d0*/  LDL.LU.64 R26, [R1+0x4578] ;  /* 0x00457800011a7983 */ /* 0x001ea80000300a00 */
[----:B------:R-:W2:Y:S04]  /*454e0*/  LDL.LU.64 R24, [R1+0x4570] ;  /* 0x0045700001187983 */ /* 0x000ea80000300a00 */
[----:B------:R-:W-:Y:S04]  /*454f0*/  STL.64 [R1+0x44c0], R6 ;  /* 0x0044c00601007387 */ /* 0x000fe80000100a00 */
[----:B---3--:R0:W-:Y:S01]  /*45500*/  STL.64 [R1+0x44b8], R4 ;  /* 0x0044b80401007387 */ /* 0x0081e20000100a00 */
[C---:B----4-:R-:W-:Y:S08]  /*45510*/  HMMA.16816.F32 R8, R12.reuse, R4, R8 ;  /* 0x000000040c08723c */ /* 0x050ff00000001808 */
[----:B0-----:R-:W-:Y:S11]  /*45520*/  HMMA.16816.F32 R4, R12, R2, R20 ;  /* 0x000000020c04723c */ /* 0x001ff60000001814 */
[----:B------:R-:W-:Y:S04]  /*45530*/  STL.64 [R1+0xb80], R8 ;  /* 0x000b800801007387 */ /* 0x000fe80000100a00 */
[----:B------:R-:W-:Y:S04]  /*45540*/  STL.64 [R1+0xb88], R10 ;  /* 0x000b880a01007387 */ /* 0x000fe80000100a00 */
[----:B------:R-:W3:Y:S04]  /*45550*/  LDL.LU R15, [R1+0x394] ;  /* 0x00039400010f7983 */ /* 0x000ee80000300800 */
[----:B------:R0:W-:Y:S04]  /*45560*/  STL.64 [R1+0x290], R4 ;  /* 0x0002900401007387 */ /* 0x0001e80000100a00 */
[----:B------:R1:W-:Y:S04]  /*45570*/  STL.64 [R1+0x298], R6 ;  /* 0x0002980601007387 */ /* 0x0003e80000100a00 */
[----:B0-----:R-:W4:Y:S04]  /*45580*/  LDL.LU.64 R4, [R1+0x1b30] ;  /* 0x001b300001047983 */ /* 0x001f280000300a00 */
[----:B-1----:R-:W2:Y:S04]  /*45590*/  LDL.LU.64 R6, [R1+0x1b38] ;  /* 0x001b380001067983 */ /* 0x002ea80000300a00 */
[----:B--2---:R-:W-:Y:S04]  /*455a0*/  STL.64 [R1+0x4550], R6 ;  /* 0x0045500601007387 */ /* 0x004fe80000100a00 */
[----:B----4-:R0:W-:Y:S04]  /*455b0*/  STL.64 [R1+0x4548], R4 ;  /* 0x0045480401007387 */ /* 0x0101e80000100a00 */
[----:B0-----:R-:W2:Y:S04]  /*455c0*/  LDL.LU.64 R4, [R1+0x1b40] ;  /* 0x001b400001047983 */ /* 0x001ea80000300a00 */
[----:B------:R-:W4:Y:S01]  /*455d0*/  LDL.LU.64 R6, [R1+0x1b48] ;  /* 0x001b480001067983 */ /* 0x000f220000300a00 */
[----:B------:R-:W-:-:S02]  /*455e0*/  IMAD R12, R25, 0x100, R24 ;  /* 0x00000100190c7824 */ /* 0x000fc400078e0218 */
[----:B------:R-:W-:Y:S02]  /*455f0*/  IMAD R13, R27, 0x100, R26 ;  /* 0x000001001b0d7824 */ /* 0x000fe400078e021a */
[----:B---3--:R-:W-:Y:S02]  /*45600*/  IMAD R14, R18, 0x100, R15 ;  /* 0x00000100120e7824 */ /* 0x008fe400078e020f */
[----:B------:R-:W-:Y:S01]  /*45610*/  IMAD R15, R0, 0x100, R19 ;  /* 0x00000100000f7824 */ /* 0x000fe200078e0213 */
[----:B----4-:R-:W-:Y:S04]  /*45620*/  STL.64 [R1+0x4568], R6 ;  /* 0x0045680601007387 */ /* 0x010fe80000100a00 */
[----:B--2---:R0:W-:Y:S04]  /*45630*/  STL.64 [R1+0x4560], R4 ;  /* 0x0045600401007387 */ /* 0x0041e80000100a00 */
[----:B0-----:R-:W2:Y:S04]  /*45640*/  LDL.LU.64 R4, [R1+0x1270] ;  /* 0x0012700001047983 */ /* 0x001ea80000300a00 */
[----:B------:R-:W2:Y:S04]  /*45650*/  LDL.LU.64 R6, [R1+0x1278] ;  /* 0x0012780001067983 */ /* 0x000ea80000300a00 */
[----:B------:R-:W3:Y:S04]  /*45660*/  LDL.LU.64 R24, [R1+0x1b10] ;  /* 0x001b100001187983 */ /* 0x000ee80000300a00 */
[----:B------:R-:W4:Y:S01]  /*45670*/  LDL.LU.64 R26, [R1+0x1b18] ;  /* 0x001b1800011a7983 */ /* 0x000f220000300a00 */
[----:B------:R-:W-:-:S02]  /*45680*/  F2FP.F16.E5M2.UNPACK_B R12, R12 ;  /* 0x0000000cff0c723e */ /* 0x000fc400020004ff */
[----:B------:R-:W-:Y:S02]  /*45690*/  F2FP.F16.E5M2.UNPACK_B R13, R13 ;  /* 0x0000000dff0d723e */ /* 0x000fe400020004ff */
[----:B------:R-:W-:Y:S02]  /*456a0*/  F2FP.F16.E5M2.UNPACK_B R14, R14 ;  /* 0x0000000eff0e723e */ /* 0x000fe400020004ff */
[----:B------:R-:W-:-:S07]  /*456b0*/  F2FP.F16.E5M2.UNPACK_B R15, R15 ;  /* 0x0000000fff0f723e */ /* 0x000fce00020004ff */
[C---:B--2---:R-:W-:Y:S01]  /*456c0*/  HMMA.16816.F32 R16, R12.reuse, R16, R4 ;  /* 0x000000100c10723c */ /* 0x044fe20000001804 */
[----:B----4-:R-:W-:Y:S04]  /*456d0*/  STL.64 [R1+0x4530], R26 ;  /* 0x0045301a01007387 */ /* 0x010fe80000100a00 */
[----:B---3--:R0:W-:Y:S04]  /*456e0*/  STL.64 [R1+0x4528], R24 ;  /* 0x0045281801007387 */ /* 0x0081e80000100a00 */
[----:B0-----:R-:W2:Y:S04]  /*456f0*/  LDL.LU.64 R24, [R1+0x1b20] ;  /* 0x001b200001187983 */ /* 0x001ea80000300a00 */
[----:B------:R-:W2:Y:S04]  /*45700*/  LDL.LU.64 R26, [R1+0x1b28] ;  /* 0x001b2800011a7983 */ /* 0x000ea80000300a00 */
[----:B------:R-:W3:Y:S04]  /*45710*/  LDL.LU.64 R20, [R1+0x1b00] ;  /* 0x001b000001147983 */ /* 0x000ee80000300a00 */
[----:B------:R-:W3:Y:S04]  /*45720*/  LDL.LU.64 R22, [R1+0x1b08] ;  /* 0x001b080001167983 */ /* 0x000ee80000300a00 */
[----:B------:R-:W4:Y:S04]  /*45730*/  LDL.LU.64 R8, [R1+0x1af0] ;  /* 0x001af00001087983 */ /* 0x000f280000300a00 */
[----:B------:R-:W4:Y:S04]  /*45740*/  LDL.LU.64 R10, [R1+0x1af8] ;  /* 0x001af800010a7983 */ /* 0x000f280000300a00 */
[----:B------:R-:W2:Y:S04]  /*45750*/  LDL.LU.64 R6, [R1+0x4568] ;  /* 0x0045680001067983 */ /* 0x000ea80000300a00 */
[----:B------:R-:W2:Y:S04]  /*45760*/  LDL.LU.64 R4, [R1+0x4560] ;  /* 0x0045600001047983 */ /* 0x000ea80000300a00 */
        /* <DEDUP_REMOVED lines=10> */
[----:B--2---:R-:W-:Y:S01]  /*45810*/  HMMA.16816.F32 R4, R12, R16, R4 ;  /* 0x000000100c04723c */ /* 0x004fe20000001804 */
[----:B------:R-:W-:-:S07]  /*45820*/  IMAD.MOV.U32 R0, RZ, RZ, R17 ;  /* 0x000000ffff007224 */ /* 0x000fce00078e0011 */
[C---:B------:R-:W-:Y:S11]  /*45830*/  HMMA.16816.F32 R16, R12.reuse, R18, R24 ;  /* 0x000000120c10723c */ /* 0x040ff60000001818 */
[----:B------:R0:W-:Y:S04]  /*45840*/  STL.64 [R1+0xb50], R4 ;  /* 0x000b500401007387 */ /* 0x0001e80000100a00 */
[----:B------:R1:W-:Y:S04]  /*45850*/  STL.64 [R1+0xb58], R6 ;  /* 0x000b580601007387 */ /* 0x0003e80000100a00 */
[----:B0-----:R-:W2:Y:S04]  /*45860*/  LDL.LU.64 R4, [R1+0x1ae0] ;  /* 0x001ae00001047983 */ /* 0x001ea80000300a00 */
[----:B-1----:R-:W2:Y:S04]  /*45870*/  LDL.LU.64 R6, [R1+0x1ae8] ;  /* 0x001ae80001067983 */ /* 0x002ea80000300a00 */
[----:B------:R-:W2:Y:S04]  /*45880*/  LDL.LU.64 R26, [R1+0x4530] ;  /* 0x00453000011a7983 */ /* 0x000ea80000300a00 */
[----:B------:R-:W2:Y:S04]  /*45890*/  LDL.LU.64 R24, [R1+0x4528] ;  /* 0x0045280001187983 */ /* 0x000ea80000300a00 */
        /* <DEDUP_REMOVED lines=9> */
[----:B------:R-:W4:Y:S04]  /*45930*/  LDL.LU.64 R24, [R1+0x4508] ;  /* 0x0045080001187983 */ /* 0x000f280000300a00 */
[----:B------:R-:W-:Y:S01]  /*45940*/  STL.64 [R1+0x4458], R28 ;  /* 0x0044581c01007387 */ /* 0x000fe20000100a00 */
[C---:B---3--:R-:W-:Y:S08]  /*45950*/  HMMA.16816.F32 R20, R12.reuse, R26, R20 ;  /* 0x0000001a0c14723c */ /* 0x048ff00000001814 */
[C---:B----4-:R-:W-:Y:S11]  /*45960*/  HMMA.16816.F32 R8, R12.reuse, R24, R8 ;  /* 0x000000180c08723c */ /* 0x050ff60000001808 */
[----:B------:R-:W-:Y:S04]  /*45970*/  STL.64 [R1+0xb20], R20 ;  /* 0x000b201401007387 */ /* 0x000fe80000100a00 */
[----:B------:R0:W-:Y:S04]  /*45980*/  STL.64 [R1+0xb28], R22 ;  /* 0x000b281601007387 */ /* 0x0001e80000100a00 */
[----:B0-----:R-:W2:Y:S04]  /*45990*/  LDL.LU.64 R22, [R1+0x4500] ;  /* 0x0045000001167983 */ /* 0x001ea80000300a00 */
[----:B------:R-:W3:Y:S04]  /*459a0*/  LDL.LU.64 R20, [R1+0x44f8] ;  /* 0x0044f80001147983 */ /* 0x000ee80000300a00 */
[----:B------:R0:W-:Y:S04]  /*459b0*/  STL.64 [R1+0x4450], R26 ;  /* 0x0044501a01007387 */ /* 0x0001e80000100a00 */
[----:B0-----:R-:W4:Y:S04]  /*459c0*/  LDL.LU R26, [R1+0x3bc] ;  /* 0x0003bc00011a7983 */ /* 0x001f280000300800 */
[----:B------:R-:W-:Y:S04]  /*459d0*/  STL.64 [R1+0xb10], R8 ;  /* 0x000b100801007387 */ /* 0x000fe80000100a00 */
[----:B------:R-:W-:Y:S04]  /*459e0*/  STL.64 [R1+0xb18], R10 ;  /* 0x000b180a01007387 */ /* 0x000fe80000100a00 */
[----:B------:R-:W4:Y:S04]  /*459f0*/  LDL.LU R27, [R1+0x3b8] ;  /* 0x0003b800011b7983 */ /* 0x000f280000300800 */
[----:B------:R0:W-:Y:S04]  /*45a00*/  STL.64 [R1+0x4448], R24 ;  /* 0x0044481801007387 */ /* 0x0001e80000100a00 */
[----:B0-----:R-:W2:Y:S04]  /*45a10*/  LDL.LU R24, [R1+0x3b4] ;  /* 0x0003b40001187983 */ /* 0x001ea80000300800 */
[----:B------:R-:W2:Y:S04]  /*45a20*/  LDL.LU R25, [R1+0x3b0] ;  /* 0x0003b00001197983 */ /* 0x000ea80000300800 */
[----:B----4-:R-:W-:Y:S04]  /*45a30*/  STL.64 [R1+0x44b0], R26 ;  /* 0x0044b01a01007387 */ /* 0x010fe80000100a00 */
[----:B--2---:R0:W-:Y:S04]  /*45a40*/  STL.64 [R1+0x44a8], R24 ;  /* 0x0044a81801007387 */ /* 0x0041e80000100a00 */
[----:B0-----:R-:W3:Y:S04]  /*45a50*/  LDL.LU.64 R24, [R1+0x1ad0] ;  /* 0x001ad00001187983 */ /* 0x001ee80000300a00 */
[----:B------:R-:W3:Y:S04]  /*45a60*/  LDL.LU.64 R26, [R1+0x1ad8] ;  /* 0x001ad800011a7983 */ /* 0x000ee80000300a00 */
[----:B------:R-:W2:Y:S04]  /*45a70*/  LDL.LU.64 R8, [R1+0x1ab0] ;  /* 0x001ab00001087983 */ /* 0x000ea80000300a00 */
[----:B------:R-:W4:Y:S01]  /*45a80*/  LDL.LU.64 R10, [R1+0x1ab8] ;  /* 0x001ab800010a7983 */ /* 0x000f220000300a00 */
[----:B------:R-:W-:-:S15]  /*45a90*/  HMMA.16816.F32 R4, R12, R22, R4 ;  /* 0x000000160c04723c */ /* 0x000fde0000001804 */
[----:B------:R-:W-:-:S04]  /*45aa0*/  NOP ;  /* 0x0000000000007918 */ /* 0x000fc80000000000 */
[----:B------:R-:W-:Y:S04]  /*45ab0*/  STL.64 [R1+0xb00], R4 ;  /* 0x000b000401007387 */ /* 0x000fe80000100a00 */
[----:B------:R-:W-:Y:S04]  /*45ac0*/  STL.64 [R1+0xb08], R6 ;  /* 0x000b080601007387 */ /* 0x000fe80000100a00 */
[----:B----4-:R-:W-:Y:S04]  /*45ad0*/  STL.64 [R1+0x44f0], R10 ;  /* 0x0044f00a01007387 */ /* 0x010fe80000100a00 */
[----:B--2---:R0:W-:Y:S04]  /*45ae0*/  STL.64 [R1+0x44e8], R8 ;  /* 0x0044e80801007387 */ /* 0x0041e80000100a00 */
[----:B0-----:R-:W2:Y:S04]  /*45af0*/  LDL.LU.64 R8, [R1+0x1ac0] ;  /* 0x001ac00001087983 */ /* 0x001ea80000300a00 */
[----:B------:R-:W2:Y:S04]  /*45b00*/  LDL.LU.64 R10, [R1+0x1ac8] ;  /* 0x001ac800010a7983 */ /* 0x000ea80000300a00 */
[----:B------:R-:W4:Y:S04]  /*45b10*/  LDL.LU.64 R4, [R1+0x1a90] ;  /* 0x001a900001047983 */ /* 0x000f280000300a00 */
[----:B------:R-:W4:Y:S01]  /*45b20*/  LDL.LU.64 R6, [R1+0x1a98] ;  /* 0x001a980001067983 */ /* 0x000f220000300a00 */
[C---:B---3--:R-:W-:Y:S08]  /*45b30*/  HMMA.16816.F32 R24, R12.reuse, R20, R24 ;  /* 0x000000140c18723c */ /* 0x048ff00000001818 */
[C---:B--2---:R-:W-:Y:S01]  /*45b40*/  HMMA.16816.F32 R8, R12.reuse, R18, R8 ;  /* 0x000000120c08723c */ /* 0x044fe20000001808 */
[----:B----4-:R-:W-:Y:S04]  /*45b50*/  STL.64 [R1+0x44d0], R6 ;  /* 0x0044d00601007387 */ /* 0x010fe80000100a00 */
[----:B------:R0:W-:Y:S04]  /*45b60*/  STL.64 [R1+0x44c8], R4 ;  /* 0x0044c80401007387 */ /* 0x0001e80000100a00 */
[----:B0-----:R-:W2:Y:S04]  /*45b70*/  LDL.LU.64 R4, [R1+0x1aa0] ;  /* 0x001aa00001047983 */ /* 0x001ea80000300a00 */
[----:B------:R-:W2:Y:S04]  /*45b80*/  LDL.LU.64 R6, [R1+0x1aa8] ;  /* 0x001aa80001067983 */ /* 0x000ea80000300a00 */
[----:B------:R0:W-:Y:S04]  /*45b90*/  STL.64 [R1+0xaf0], R24 ;  /* 0x000af01801007387 */ /* 0x0001e80000100a00 */
[----:B------:R1:W-:Y:S04]  /*45ba0*/  STL.64 [R1+0xaf8], R26 ;  /* 0x000af81a01007387 */ /* 0x0003e80000100a00 */
[----:B0-----:R-:W3:Y:S04]  /*45bb0*/  LDL.LU.64 R24, [R1+0x1a80] ;  /* 0x001a800001187983 */ /* 0x001ee80000300a00 */
[----:B-1----:R-:W3:Y:S04]  /*45bc0*/  LDL.LU.64 R26, [R1+0x1a88] ;  /* 0x001a8800011a7983 */ /* 0x002ee80000300a00 */
[----:B------:R0:W-:Y:S04]  /*45bd0*/  STL.64 [R1+0x4430], R22 ;  /* 0x0044301601007387 */ /* 0x0001e80000100a00 */
[----:B0-----:R-:W4:Y:S04]  /*45be0*/  LDL.LU R22, [R1+0x3ac] ;  /* 0x0003ac0001167983 */ /* 0x001f280000300800 */
[----:B------:R-:W4:Y:S04]  /*45bf0*/  LDL.LU R23, [R1+0x3a8] ;  /* 0x0003a80001177983 */ /* 0x000f280000300800 */
[----:B------:R0:W-:Y:S04]  /*45c00*/  STL.64 [R1+0x4428], R20 ;  /* 0x0044281401007387 */ /* 0x0001e80000100a00 */
[----:B0-----:R-:W2:Y:S04]  /*45c10*/  LDL.LU R20, [R1+0x3a4] ;  /* 0x0003a40001147983 */ /* 0x001ea80000300800 */
[----:B------:R-:W2:Y:S04]  /*45c20*/  LDL.LU R21, [R1+0x3a0] ;  /* 0x0003a00001157983 */ /* 0x000ea80000300800 */
        /* <DEDUP_REMOVED lines=24> */
[----:B0-----:R-:W2:Y:S04]  /*45db0*/  LDL.LU.64 R6, [R1+0x44c0] ;  /* 0x0044c00001067983 */ /* 0x001ea80000300a00 */
[----:B------:R-:W3:Y:S04]  /*45dc0*/  LDL.LU.64 R4, [R1+0x44b8] ;  /* 0x0044b80001047983 */ /* 0x000ee80000300a00 */
[----:B------:R-:W3:Y:S04]  /*45dd0*/  LDL.64 R28, [R1] ;  /* 0x00000000011c7983 */ /* 0x000ee80000100a00 */
[----:B------:R-:W-:Y:S04]  /*45de0*/  STL.64 [R1+0x4410], R10 ;  /* 0x0044100a01007387 */ /* 0x000fe80000100a00 */
[----:B------:R0:W-:Y:S04]  /*45df0*/  STL.64 [R1+0x4408], R8 ;  /* 0x0044080801007387 */ /* 0x0001e80000100a00 */
[----:B0-----:R-:W3:Y:S04]  /*45e00*/  LDL.LU.64 R8, [R1+0x1a70] ;  /* 0x001a700001087983 */ /* 0x001ee80000300a00 */
[----:B------:R-:W3:Y:S01]  /*45e10*/  LDL.LU.64 R10, [R1+0x1a78] ;  /* 0x001a7800010a7983 */ /* 0x000ee20000300a00 */
[C---:B--2---:R-:W-:Y:S08]  /*45e20*/  HMMA.16816.F32 R24, R12.reuse, R6, R24 ;  /* 0x000000060c18723c */ /* 0x044ff00000001818 */
[C---:B---3--:R-:W-:Y:S11]  /*45e30*/  HMMA.16816.F32 R8, R12.reuse, R4, R8 ;  /* 0x000000040c08723c */ /* 0x048ff60000001808 */
[----:B------:R-:W-:Y:S04]  /*45e40*/  STL.64 [R1+0xaa0], R24 ;  /* 0x000aa01801007387 */ /* 0x000fe80000100a00 */
[----:B------:R0:W-:Y:S04]  /*45e50*/  STL.64 [R1+0xaa8], R26 ;  /* 0x000aa81a01007387 */ /* 0x0001e80000100a00 */
[----:B0-----:R-:W2:Y:S04]  /*45e60*/  LDL.LU.64 R26, [R1+0x44b0] ;  /* 0x0044b000011a7983 */ /* 0x001ea80000300a00 */
[----:B------:R-:W3:Y:S04]  /*45e70*/  LDL.LU.64 R24, [R1+0x44a8] ;  /* 0x0044a80001187983 */ /* 0x000ee80000300a00 */
[----:B------:R0:W-:Y:S04]  /*45e80*/  STL.64 [R1+0xa90], R8 ;  /* 0x000a900801007387 */ /* 0x0001e80000100a00 */
[----:B------:R1:W-:Y:S04]  /*45e90*/  STL.64 [R1+0xa98], R10 ;  /* 0x000a980a01007387 */ /* 0x0003e80000100a00 */
[----:B0-----:R-:W2:Y:S04]  /*45ea0*/  LDL R8, [R1+0x18] ;  /* 0x0000180001087983 */ /* 0x001ea80000100800 */
[----:B-1----:R-:W2:Y:S04]  /*45eb0*/  LDL.64 R10, [R1+0x10] ;  /* 0x00001000010a7983 */ /* 0x002ea80000100a00 */
[----:B------:R-:W3:Y:S04]  /*45ec0*/  LDL R9, [R1+0x1c] ;  /* 0x00001c0001097983 */ /* 0x000ee80000100800 */
[----:B--2---:R-:W-:Y:S04]  /*45ed0*/  STL.64 [R1+0x4490], R10 ;  /* 0x0044900a01007387 */ /* 0x004fe80000100a00 */
[----:B------:R-:W-:Y:S04]  /*45ee0*/  STL.64 [R1+0x43f0], R6 ;  /* 0x0043f00601007387 */ /* 0x000fe80000100a00 */
[----:B------:R0:W-:Y:S02]  /*45ef0*/  STL.64 [R1+0x43e8], R4 ;  /* 0x0043e80401007387 */ /* 0x0001e40000100a00 */
[----:B0-----:R-:W-:-:S15]  /*45f00*/  HMMA.16816.F32 R4, R12, R2, R16 ;  /* 0x000000020c04723c */ /* 0x001fde0000001810 */
[----:B------:R-:W-:-:S04]  /*45f10*/  NOP ;  /* 0x0000000000007918 */ /* 0x000fc80000000000 */
[----:B------:R0:W-:Y:S04]  /*45f20*/  STL.64 [R1+0x280], R4 ;  /* 0x0002800401007387 */ /* 0x0001e80000100a00 */
[----:B------:R1:W-:Y:S04]  /*45f30*/  STL.64 [R1+0x288], R6 ;  /* 0x0002880601007387 */ /* 0x0003e80000100a00 */
[----:B0-----:R-:W2:Y:S04]  /*45f40*/  LDL.LU.64 R4, [R1+0x1a60] ;  /* 0x001a600001047983 */ /* 0x001ea80000300a00 */
[----:B-1----:R-:W2:Y:S01]  /*45f50*/  LDL.LU.64 R6, [R1+0x1a68] ;  /* 0x001a680001067983 */ /* 0x002ea20000300a00 */
[----:B---3--:R-:W-:-:S02]  /*45f60*/  IMAD R14, R25, 0x100, R24 ;  /* 0x00000100190e7824 */ /* 0x008fc400078e0218 */
[----:B------:R-:W-:Y:S01]  /*45f70*/  IMAD R15, R27, 0x100, R26 ;  /* 0x000001001b0f7824 */ /* 0x000fe200078e021a */
[----:B--2---:R-:W-:Y:S04]  /*45f80*/  STL.64 [R1+0x44a0], R6 ;  /* 0x0044a00601007387 */ /* 0x004fe80000100a00 */
[----:B------:R0:W-:Y:S04]  /*45f90*/  STL.64 [R1+0x4498], R4 ;  /* 0x0044980401007387 */ /* 0x0001e80000100a00 */
[----:B0-----:R-:W2:Y:S04]  /*45fa0*/  LDL.LU.64 R4, [R1+0x1260] ;  /* 0x0012600001047983 */ /* 0x001ea80000300a00 */
[----:B------:R-:W2:Y:S04]  /*45fb0*/  LDL.LU.64 R6, [R1+0x1268] ;  /* 0x0012680001067983 */ /* 0x000ea80000300a00 */
[----:B------:R-:W3:Y:S04]  /*45fc0*/  LDL.LU.64 R24, [R1+0x1a30] ;  /* 0x001a300001187983 */ /* 0x000ee80000300a00 */
[----:B------:R-:W2:Y:S04]  /*45fd0*/  LDL.LU.64 R26, [R1+0x1a38] ;  /* 0x001a3800011a7983 */ /* 0x000ea80000300a00 */
[----:B--2---:R-:W-:Y:S04]  /*45fe0*/  STL.64 [R1+0x4468], R26 ;  /* 0x0044681a01007387 */ /* 0x004fe80000100a00 */
[----:B---3--:R0:W-:Y:S04]  /*45ff0*/  STL.64 [R1+0x4460], R24 ;  /* 0x0044601801007387 */ /* 0x0081e80000100a00 */
[----:B0-----:R-:W2:Y:S04]  /*46000*/  LDL.LU.64 R24, [R1+0x1a40] ;  /* 0x001a400001187983 */ /* 0x001ea80000300a00 */
[----:B------:R-:W3:Y:S01]  /*46010*/  LDL.LU.64 R26, [R1+0x1a48] ;  /* 0x001a4800011a7983 */ /* 0x000ee20000300a00 */
[----:B------:R-:W-:-:S02]  /*46020*/  IMAD R12, R21, 0x100, R20 ;  /* 0x00000100150c7824 */ /* 0x000fc400078e0214 */
[----:B----4-:R-:W-:Y:S01]  /*46030*/  IMAD R13, R23, 0x100, R22 ;  /* 0x00000100170d7824 */ /* 0x010fe200078e0216 */
[----:B------:R-:W-:Y:S02]  /*46040*/  F2FP.F16.E5M2.UNPACK_B R14, R14 ;  /* 0x0000000eff0e723e */ /* 0x000fe400020004ff */
[----:B------:R-:W-:Y:S02]  /*46050*/  F2FP.F16.E5M2.UNPACK_B R15, R15 ;  /* 0x0000000fff0f723e */ /* 0x000fe400020004ff */
[----:B------:R-:W-:Y:S02]  /*46060*/  F2FP.F16.E5M2.UNPACK_B R12, R12 ;  /* 0x0000000cff0c723e */ /* 0x000fe400020004ff */
[----:B------:R-:W-:Y:S01]  /*46070*/  F2FP.F16.E5M2.UNPACK_B R13, R13 ;  /* 0x0000000dff0d723e */ /* 0x000fe200020004ff */
[----:B---3--:R0:W-:Y:S04]  /*46080*/  STL.64 [R1+0x4478], R26 ;  /* 0x0044781a01007387 */ /* 0x0081e80000100a00 */
[----:B0-----:R-:W3:Y:S04]  /*46090*/  LDL R26, [R1+0x8] ;  /* 0x00000800011a7983 */ /* 0x001ee80000100800 */
[----:B--2---:R-:W-:Y:S04]  /*460a0*/  STL.64 [R1+0x4470], R24 ;  /* 0x0044701801007387 */ /* 0x004fe80000100a00 */
[----:B------:R-:W2:Y:S04]  /*460b0*/  LDL.LU.64 R16, [R1+0x1a20] ;  /* 0x001a200001107983 */ /* 0x000ea80000300a00 */
[----:B------:R-:W4:Y:S01]  /*460c0*/  LDL.LU.64 R18, [R1+0x1a28] ;  /* 0x001a280001127983 */ /* 0x000f220000300a00 */
[----:B------:R-:W-:Y:S03]  /*460d0*/  HMMA.16816.F32 R8, R12, R8, R4 ;  /* 0x000000080c08723c */ /* 0x000fe60000001804 */
[----:B----4-:R-:W-:Y:S04]  /*460e0*/  STL.64 [R1+0x4488], R18 ;  /* 0x0044881201007387 */ /* 0x010fe80000100a00 */
[----:B--2---:R0:W-:Y:S04]  /*460f0*/  STL.64 [R1+0x4480], R16 ;  /* 0x0044801001007387 */ /* 0x0041e80000100a00 */
[----:B0-----:R-:W3:Y:S04]  /*46100*/  LDL.LU.64 R16, [R1+0x1a50] ;  /* 0x001a500001107983 */ /* 0x001ee80000300a00 */
[----:B------:R-:W3:Y:S04]  /*46110*/  LDL.LU.64 R18, [R1+0x1a58] ;  /* 0x001a580001127983 */ /* 0x000ee80000300a00 */
[----:B------:R-:W2:Y:S04]  /*46120*/  LDL.LU.64 R20, [R1+0x1a10] ;  /* 0x001a100001147983 */ /* 0x000ea80000300a00 */
[----:B------:R-:W2:Y:S04]  /*46130*/  LDL.LU.64 R22, [R1+0x1a18] ;  /* 0x001a180001167983 */ /* 0x000ea80000300a00 */
[----:B------:R-:W4:Y:S04]  /*46140*/  LDL.LU.64 R6, [R1+0x44a0] ;  /* 0x0044a00001067983 */ /* 0x000f280000300a00 */
[----:B------:R-:W4:Y:S04]  /*46150*/  LDL.LU.64 R4, [R1+0x4498] ;  /* 0x0044980001047983 */ /* 0x000f280000300a00 */
[----:B------:R-:W-:Y:S04]  /*46160*/  STL.64 [R1+0xa80], R8 ;  /* 0x000a800801007387 */ /* 0x000fe80000100a00 */
[----:B------:R0:W-:Y:S04]  /*46170*/  STL.64 [R1+0xa88], R10 ;  /* 0x000a880a01007387 */ /* 0x0001e80000100a00 */
[----:B0-----:R-:W4:Y:S01]  /*46180*/  LDL.LU.64 R10, [R1+0x4490] ;  /* 0x00449000010a7983 */ /* 0x001f220000300a00 */
[----:B------:R-:W-:-:S03]  /*46190*/  IMAD.MOV.U32 R27, RZ, RZ, R0 ;  /* 0x000000ffff1b7224 */ /* 0x000fc600078e0000 */
[----:B------:R-:W2:Y:S04]  /*461a0*/  LDL.LU.64 R8, [R1+0x1a00] ;  /* 0x001a000001087983 */ /* 0x000ea80000300a00 */
[C---:B---3--:R-:W-:Y:S08]  /*461b0*/  HMMA.16816.F32 R24, R12.reuse, R26, R16 ;  /* 0x0000001a0c18723c */ /* 0x048ff00000001810 */
[----:B----4-:R-:W-:Y:S01]  /*461c0*/  HMMA.16816.F32 R4, R12, R10, R4 ;  /* 0x0000000a0c04723c */ /* 0x010fe20000001804 */
[----:B------:R-:W-:-:S15]  /*461d0*/  IMAD.MOV.U32 R0, RZ, RZ, R11 ;  /* 0x000000ffff007224 */ /* 0x000fde00078e000b */
[----:B------:R-:W-:-:S03]  /*461e0*/  NOP ;  /* 0x0000000000007918 */ /* 0x000fc60000000000 */
[----:B------:R0:W-:Y:S04]  /*461f0*/  STL.64 [R1+0xa70], R4 ;  /* 0x000a700401007387 */ /* 0x0001e80000100a00 */
[----:B------:R1:W-:Y:S04]  /*46200*/  STL.64 [R1+0xa78], R6 ;  /* 0x000a780601007387 */ /* 0x0003e80000100a00 */
[----:B------:R-:W3:Y:S04]  /*46210*/  LDL.LU.64 R10, [R1+0x1a08] ;  /* 0x001a0800010a7983 */ /* 0x000ee80000300a00 */
[----:B0-----:R-:W4:Y:S04]  /*46220*/  LDL.LU.64 R4, [R1+0x19f0] ;  /* 0x0019f00001047983 */ /* 0x001f280000300a00 */
[----:B-1----:R-:W4:Y:S04]  /*46230*/  LDL.LU.64 R6, [R1+0x19f8] ;  /* 0x0019f80001067983 */ /* 0x002f280000300a00 */
[----:B------:R-:W-:Y:S04]  /*46240*/  STL [R1+0x43d0], R0 ;  /* 0x0043d00001007387 */ /* 0x000fe80000100800 */
[----:B------:R-:W2:Y:S04]  /*46250*/  LDL.LU.64 R18, [R1+0x4488] ;  /* 0x0044880001127983 */ /* 0x000ea80000300a00 */
[----:B------:R-:W2:Y:S04]  /*46260*/  LDL.LU.64 R16, [R1+0x4480] ;  /* 0x0044800001107983 */ /* 0x000ea80000300a00 */
        /* <DEDUP_REMOVED lines=26> */
[----:B0-----:R-:W2:Y:S04]  /*46410*/  LDL.LU.64 R22, [R1+0x4430] ;  /* 0x0044300001167983 */ /* 0x001ea80000300a00 */
[----:B------:R-:W4:Y:S04]  /*46420*/  LDL.LU.64 R20, [R1+0x4428] ;  /* 0x0044280001147983 */ /* 0x000f280000300a00 */
[----:B------:R0:W-:Y:S04]  /*46430*/  STL.64 [R1+0x4370], R26 ;  /* 0x0043701a01007387 */ /* 0x0001e80000100a00 */
[----:B0-----:R-:W2:Y:S04]  /*46440*/  LDL.LU R26, [R1+0x3dc] ;  /* 0x0003dc00011a7983 */ /* 0x001ea80000300800 */
[----:B------:R-:W2:Y:S04]  /*46450*/  LDL.LU R27, [R1+0x3d8] ;  /* 0x0003d800011b7983 */ /* 0x000ea80000300800 */
[----:B------:R0:W-:Y:S04]  /*46460*/  STL.64 [R1+0x4368], R24 ;  /* 0x0043681801007387 */ /* 0x0001e80000100a00 */
[----:B0-----:R-:W3:Y:S04]  /*46470*/  LDL.LU R24, [R1+0x3d4] ;  /* 0x0003d40001187983 */ /* 0x001ee80000300800 */
[----:B------:R-:W3:Y:S04]  /*46480*/  LDL.LU R25, [R1+0x3d0] ;  /* 0x0003d00001197983 */ /* 0x000ee80000300800 */
[----:B--2---:R-:W-:Y:S04]  /*46490*/  STL.64 [R1+0x43e0], R26 ;  /* 0x0043e01a01007387 */ /* 0x004fe80000100a00 */
[----:B---3--:R0:W-:Y:S02]  /*464a0*/  STL.64 [R1+0x43d8], R24 ;  /* 0x0043d81801007387 */ /* 0x0081e40000100a00 */
[----:B0-----:R-:W-:Y:S02]  /*464b0*/  HMMA.16816.F32 R24, R12, R22, R8 ;  /* 0x000000160c18723c */ /* 0x001fe40000001808 */
[----:B------:R-:W2:-:S15]  /*464c0*/  LDL.LU.64 R8, [R1+0x19d0] ;  /* 0x0019d00001087983 */ /* 0x000e9e0000300a00 */
[----:B------:R-:W-:Y:S02]  /*464d0*/  NOP ;  /* 0x0000000000007918 */ /* 0x000fe40000000000 */
[----:B------:R-:W-:Y:S04]  /*464e0*/  STL.64 [R1+0xa10], R24 ;  /* 0x000a101801007387 */ /* 0x000fe80000100a00 */
[----:B------:R-:W-:Y:S04]  /*464f0*/  STL.64 [R1+0xa18], R26 ;  /* 0x000a181a01007387 */ /* 0x000fe80000100a00 */
[----:B------:R-:W3:Y:S01]  /*46500*/  LDL.LU.64 R10, [R1+0x19d8] ;  /* 0x0019d800010a7983 */ /* 0x000ee20000300a00 */
[----:B----4-:R-:W-:-:S15]  /*46510*/  HMMA.16816.F32 R4, R12, R20, R4 ;  /* 0x000000140c04723c */ /* 0x010fde0000001804 */
        /* <DEDUP_REMOVED lines=8> */
[----:B------:R-:W4:Y:S01]  /*465a0*/  LDL.LU.64 R6, [R1+0x19b8] ;  /* 0x0019b80001067983 */ /* 0x000f220000300a00 */
[C---:B--2---:R-:W-:Y:S03]  /*465b0*/  HMMA.16816.F32 R8, R12.reuse, R18, R8 ;  /* 0x000000120c08723c */ /* 0x044fe60000001808 */
[----:B----4-:R-:W-:Y:S04]  /*465c0*/  STL.64 [R1+0x4400], R6 ;  /* 0x0044000601007387 */ /* 0x010fe80000100a00 */
[----:B---3--:R0:W-:Y:S04]  /*465d0*/  STL.64 [R1+0x43f8], R4 ;  /* 0x0043f80401007387 */ /* 0x0081e80000100a00 */
[----:B0-----:R-:W2:Y:S04]  /*465e0*/  LDL.LU.64 R4, [R1+0x19c0] ;  /* 0x0019c00001047983 */ /* 0x001ea80000300a00 */
[----:B------:R-:W2:Y:S04]  /*465f0*/  LDL.LU.64 R6, [R1+0x19c8] ;  /* 0x0019c80001067983 */ /* 0x000ea80000300a00 */
[----:B------:R-:W3:Y:S04]  /*46600*/  LDL.LU.64 R24, [R1+0x19a0] ;  /* 0x0019a00001187983 */ /* 0x000ee80000300a00 */
[----:B------:R-:W3:Y:S04]  /*46610*/  LDL.LU.64 R26, [R1+0x19a8] ;  /* 0x0019a800011a7983 */ /* 0x000ee80000300a00 */
        /* <DEDUP_REMOVED lines=17> */
[----:B------:R-:W-:Y:S04]  /*46730*/  STL [R1+0x4340], R17 ;  /* 0x0043401101007387 */ /* 0x000fe80000100800 */
[----:B------:R-:W-:Y:S04]  /*46740*/  STL [R1+0x43cc], R18 ;  /* 0x0043cc1201007387 */ /* 0x000fe80000100800 */
[----:B------:R0:W-:Y:S04]  /*46750*/  STL [R1+0x43c8], R16 ;  /* 0x0043c81001007387 */ /* 0x0001e80000100800 */
        /* <DEDUP_REMOVED lines=22> */
[----:B0-----:R-:W2:Y:S04]  /*468c0*/  LDL.LU.64 R26, [R1+0x43e0] ;  /* 0x0043e000011a7983 */ /* 0x001ea80000300a00 */
[----:B------:R-:W4:Y:S01]  /*468d0*/  LDL.LU.64 R24, [R1+0x43d8] ;  /* 0x0043d80001187983 */ /* 0x000f220000300a00 */
[C---:B---3--:R-:W-:Y:S03]  /*468e0*/  HMMA.16816.F32 R8, R12.reuse, R4, R8 ;  /* 0x000000040c08723c */ /* 0x048fe60000001808 */
[----:B------:R-:W-:Y:S04]  /*468f0*/  STL.64 [R1+0x4318], R6 ;  /* 0x0043180601007387 */ /* 0x000fe80000100a00 */
[----:B------:R0:W-:Y:S02]  /*46900*/  STL.64 [R1+0x4310], R4 ;  /* 0x0043100401007387 */ /* 0x0001e40000100a00 */
[----:B0-----:R-:W-:Y:S10]  /*46910*/  HMMA.16816.F32 R4, R12, R2, R16 ;  /* 0x000000020c04723c */ /* 0x001ff40000001810 */
[----:B------:R-:W-:Y:S04]  /*46920*/  STL.64 [R1+0x9a0], R8 ;  /* 0x0009a00801007387 */ /* 0x000fe80000100a00 */
[----:B------:R-:W-:Y:S05]  /*46930*/  STL.64 [R1+0x9a8], R10 ;  /* 0x0009a80a01007387 */ /* 0x000fea0000100a00 */
[----:B------:R-:W-:Y:S04]  /*46940*/  STL.64 [R1+0x270], R4 ;  /* 0x0002700401007387 */ /* 0x000fe80000100a00 */
[----:B------:R-:W-:Y:S01]  /*46950*/  STL.64 [R1+0x278], R6 ;  /* 0x0002780601007387 */ /* 0x000fe20000100a00 */
[----:B--2---:R-:W-:-:S02]  /*46960*/  IMAD R15, R27, 0x100, R26 ;  /* 0x000001001b0f7824 */ /* 0x004fc400078e021a */
[----:B----4-:R-:W-:Y:S02]  /*46970*/  IMAD R14, R25, 0x100, R24 ;  /* 0x00000100190e7824 */ /* 0x010fe400078e0218 */
[----:B------:R-:W2:Y:S04]  /*46980*/  LDL.LU.64 R24, [R1+0x1940] ;  /* 0x0019400001187983 */ /* 0x000ea80000300a00 */
[----:B------:R-:W3:Y:S04]  /*46990*/  LDL.LU.64 R26, [R1+0x1948] ;  /* 0x00194800011a7983 */ /* 0x000ee80000300a00 */
[----:B---3--:R0:W-:Y:S04]  /*469a0*/  STL.64 [R1+0x4380], R26 ;  /* 0x0043801a01007387 */ /* 0x0081e80000100a00 */
[----:B0-----:R-:W3:Y:S01]  /*469b0*/  LDL R26, [R1] ;  /* 0x00000000011a7983 */ /* 0x001ee20000100800 */
[----:B------:R-:W-:-:S03]  /*469c0*/  IMAD.MOV.U32 R27, RZ, RZ, R0 ;  /* 0x000000ffff1b7224 */ /* 0x000fc600078e0000 */
[----:B------:R-:W4:Y:S04]  /*469d0*/  LDL.LU R0, [R1+0x43d0] ;  /* 0x0043d00001007983 */ /* 0x000f280000300800 */
[----:B------:R-:W4:Y:S04]  /*469e0*/  LDL.LU.64 R16, [R1+0x1980] ;  /* 0x0019800001107983 */ /* 0x000f280000300a00 */
[----:B------:R-:W4:Y:S04]  /*469f0*/  LDL.LU.64 R18, [R1+0x1988] ;  /* 0x0019880001127983 */ /* 0x000f280000300a00 */
[----:B------:R-:W4:Y:S04]  /*46a00*/  LDL.64 R6, [R1+0x18] ;  /* 0x0000180001067983 */ /* 0x000f280000100a00 */
[----:B--2---:R0:W-:Y:S04]  /*46a10*/  STL.64 [R1+0x4378], R24 ;  /* 0x0043781801007387 */ /* 0x0041e80000100a00 */
[----:B0-----:R-:W2:Y:S04]  /*46a20*/  LDL R24, [R1+0x8] ;  /* 0x0000080001187983 */ /* 0x001ea80000100800 */
[----:B------:R-:W2:Y:S01]  /*46a30*/  LDL R25, [R1+0xc] ;  /* 0x00000c0001197983 */ /* 0x000ea20000100800 */
[----:B------:R-:W-:-:S02]  /*46a40*/  IMAD R12, R21, 0x100, R20 ;  /* 0x00000100150c7824 */ /* 0x000fc400078e0214 */
[----:B------:R-:W-:Y:S01]  /*46a50*/  IMAD R13, R23, 0x100, R22 ;  /* 0x00000100170d7824 */ /* 0x000fe200078e0216 */
[----:B---3--:R0:W-:Y:S04]  /*46a60*/  STL.64 [R1+0x4398], R26 ;  /* 0x0043981a01007387 */ /* 0x0081e80000100a00 */
[----:B0-----:R-:W3:Y:S04]  /*46a70*/  LDL R26, [R1+0x10] ;  /* 0x00001000011a7983 */ /* 0x001ee80000100800 */
[----:B--2---:R-:W-:Y:S04]  /*46a80*/  STL.64 [R1+0x43b0], R24 ;  /* 0x0043b01801007387 */ /* 0x004fe80000100a00 */
[----:B------:R-:W2:Y:S04]  /*46a90*/  LDL.LU.64 R20, [R1+0x1920] ;  /* 0x0019200001147983 */ /* 0x000ea80000300a00 */
[----:B------:R-:W2:Y:S04]  /*46aa0*/  LDL.LU.64 R22, [R1+0x1928] ;  /* 0x0019280001167983 */ /* 0x000ea80000300a00 */
[----:B--2---:R-:W-:Y:S04]  /*46ab0*/  STL.64 [R1+0x4360], R22 ;  /* 0x0043601601007387 */ /* 0x004fe80000100a00 */
[----:B------:R0:W-:Y:S04]  /*46ac0*/  STL.64 [R1+0x4358], R20 ;  /* 0x0043581401007387 */ /* 0x0001e80000100a00 */
[----:B0-----:R-:W2:Y:S04]  /*46ad0*/  LDL.LU.64 R20, [R1+0x1930] ;  /* 0x0019300001147983 */ /* 0x001ea80000300a00 */
        /* <DEDUP_REMOVED lines=8> */
[----:B------:R-:W2:Y:S01]  /*46b60*/  LDL.LU.64 R22, [R1+0x1968] ;  /* 0x0019680001167983 */ /* 0x000ea20000300a00 */
[----:B------:R-:W-:-:S02]  /*46b70*/  F2FP.F16.E5M2.UNPACK_B R12, R12 ;  /* 0x0000000cff0c723e */ /* 0x000fc400020004ff */
[----:B------:R-:W-:Y:S02]  /*46b80*/  F2FP.F16.E5M2.UNPACK_B R13, R13 ;  /* 0x0000000dff0d723e */ /* 0x000fe400020004ff */
[----:B------:R-:W-:Y:S02]  /*46b90*/  F2FP.F16.E5M2.UNPACK_B R14, R14 ;  /* 0x0000000eff0e723e */ /* 0x000fe400020004ff */
[----:B------:R-:W-:Y:S01]  /*46ba0*/  F2FP.F16.E5M2.UNPACK_B R15, R15 ;  /* 0x0000000fff0f723e */ /* 0x000fe200020004ff */
[----:B--2---:R-:W-:Y:S04]  /*46bb0*/  STL.64 [R1+0x43c0], R22 ;  /* 0x0043c01601007387 */ /* 0x004fe80000100a00 */
[----:B------:R0:W-:Y:S04]  /*46bc0*/  STL.64 [R1+0x43b8], R20 ;  /* 0x0043b81401007387 */ /* 0x0001e80000100a00 */
[----:B0-----:R-:W3:Y:S04]  /*46bd0*/  LDL.LU.64 R20, [R1+0x1970] ;  /* 0x0019700001147983 */ /* 0x001ee80000300a00 */
[----:B------:R-:W3:Y:S01]  /*46be0*/  LDL.LU.64 R22, [R1+0x1978] ;  /* 0x0019780001167983 */ /* 0x000ee20000300a00 */
[----:B----4-:R-:W-:Y:S01]  /*46bf0*/  HMMA.16816.F32 R16, R12, R6, R16 ;  /* 0x000000060c10723c */ /* 0x010fe20000001810 */
[----:B------:R-:W-:-:S02]  /*46c00*/  IMAD.MOV.U32 R27, RZ, RZ, R0 ;  /* 0x000000ffff1b7224 */ /* 0x000fc400078e0000 */
[----:B------:R-:W2:Y:S04]  /*46c10*/  LDL.LU.64 R8, [R1+0x1910] ;  /* 0x0019100001087983 */ /* 0x000ea80000300a00 */
[----:B------:R-:W2:-:S12]  /*46c20*/  LDL.LU.64 R10, [R1+0x1918] ;  /* 0x00191800010a7983 */ /* 0x000e980000300a00 */
[----:B------:R-:W-:Y:S04]  /*46c30*/  STL.64 [R1+0x990], R16 ;  /* 0x0009901001007387 */ /* 0x000fe80000100a00 */
[----:B------:R0:W-:Y:S04]  /*46c40*/  STL.64 [R1+0x998], R18 ;  /* 0x0009981201007387 */ /* 0x0001e80000100a00 */
[----:B0-----:R-:W4:Y:S04]  /*46c50*/  LDL.LU R18, [R1+0x43cc] ;  /* 0x0043cc0001127983 */ /* 0x001f280000300800 */
[----:B------:R-:W2:Y:S01]  /*46c60*/  LDL.LU R16, [R1+0x43c8] ;  /* 0x0043c80001107983 */ /* 0x000ea20000300800 */
[----:B------:R-:W-:-:S02]  /*46c70*/  IMAD.MOV.U32 R19, RZ, RZ, R6 ;  /* 0x000000ffff137224 */ /* 0x000fc400078e0006 */
[----:B------:R-:W-:Y:S01]  /*46c80*/  IMAD.MOV.U32 R17, RZ, RZ, R7 ;  /* 0x000000ffff117224 */ /* 0x000fe200078e0007 */
[----:B------:R-:W2:Y:S04]  /*46c90*/  LDL.LU.64 R4, [R1+0x1900] ;  /* 0x0019000001047983 */ /* 0x000ea80000300a00 */
[----:B------:R-:W2:Y:S01]  /*46ca0*/  LDL.LU.64 R6, [R1+0x1908] ;  /* 0x0019080001067983 */ /* 0x000ea20000300a00 */
[----:B---3--:R-:W-:Y:S03]  /*46cb0*/  HMMA.16816.F32 R24, R12, R26, R20 ;  /* 0x0000001a0c18723c */ /* 0x008fe60000001814 */
[----:B------:R-:W3:Y:S04]  /*46cc0*/  LDL.LU.64 R22, [R1+0x43c0] ;  /* 0x0043c00001167983 */ /* 0x000ee80000300a00 */
[----:B------:R-:W3:-:S12]  /*46cd0*/  LDL.LU.64 R20, [R1+0x43b8] ;  /* 0x0043b80001147983 */ /* 0x000ed80000300a00 */
        /* <DEDUP_REMOVED lines=11> */
[----:B------:R-:W3:-:S13]  /*46d90*/  LDL.LU.64 R20, [R1+0x4388] ;  /* 0x0043880001147983 */ /* 0x000eda0000300a00 */
        /* <DEDUP_REMOVED lines=8> */
[----:B0-----:R-:W3:Y:S04]  /*46e20*/  LDL.LU.64 R26, [R1+0x4370] ;  /* 0x00437000011a7983 */ /* 0x001ee80000300a00 */
[----:B------:R-:W2:Y:S04]  /*46e30*/  LDL.LU.64 R24, [R1+0x4368] ;  /* 0x0043680001187983 */ /* 0x000ea80000300a00 */
[----:B------:R-:W-:Y:S01]  /*46e40*/  STL.64 [R1+0x42e8], R28 ;  /* 0x0042e81c01007387 */ /* 0x000fe20000100a00 */
        /* <DEDUP_REMOVED lines=13> */
[----:B------:R2:W-:Y:S02]  /*46f20*/  STL.64 [R1+0x42d8], R24 ;  /* 0x0042d81801007387 */ /* 0x0005e40000100a00 */
[----:B--2---:R-:W-:Y:S02]  /*46f30*/  HMMA.16816.F32 R24, R12, R22, R8 ;  /* 0x000000160c18723c */ /* 0x004fe40000001808 */
[----:B------:R-:W2:Y:S04]  /*46f40*/  LDL.LU.64 R8, [R1+0x18e0] ;  /* 0x0018e00001087983 */ /* 0x000ea80000300a00 */
[----:B------:R-:W2:-:S13]  /*46f50*/  LDL.LU.64 R10, [R1+0x18e8] ;  /* 0x0018e800010a7983 */ /* 0x000e9a0000300a00 */
[----:B------:R-:W-:Y:S04]  /*46f60*/  STL.64 [R1+0x920], R24 ;  /* 0x0009201801007387 */ /* 0x000fe80000100a00 */
[----:B------:R3:W-:Y:S02]  /*46f70*/  STL.64 [R1+0x928], R26 ;  /* 0x0009281a01007387 */ /* 0x0007e40000100a00 */
[----:B---3--:R-:W-:Y:S02]  /*46f80*/  HMMA.16816.F32 R24, R12, R20, R4 ;  /* 0x000000140c18723c */ /* 0x008fe40000001804 */
[----:B--2---:R-:W-:Y:S04]  /*46f90*/  STL.64 [R1+0x4338], R10 ;  /* 0x0043380a01007387 */ /* 0x004fe80000100a00 */
[----:B------:R0:W-:Y:S04]  /*46fa0*/  STL.64 [R1+0x4330], R8 ;  /* 0x0043300801007387 */ /* 0x0001e80000100a00 */
[----:B0-----:R-:W4:Y:S04]  /*46fb0*/  LDL.LU.64 R8, [R1+0x18f0] ;  /* 0x0018f00001087983 */ /* 0x001f280000300a00 */
[----:B------:R-:W4:Y:S04]  /*46fc0*/  LDL.LU.64 R10, [R1+0x18f8] ;  /* 0x0018f800010a7983 */ /* 0x000f280000300a00 */
[----:B------:R-:W2:Y:S04]  /*46fd0*/  LDL.LU.64 R4, [R1+0x18d0] ;  /* 0x0018d00001047983 */ /* 0x000ea80000300a00 */
[----:B------:R-:W2:Y:S04]  /*46fe0*/  LDL.LU.64 R6, [R1+0x18d8] ;  /* 0x0018d80001067983 */ /* 0x000ea80000300a00 */
[----:B------:R0:W-:Y:S04]  /*46ff0*/  STL.64 [R1+0x910], R24 ;  /* 0x0009101801007387 */ /* 0x0001e80000100a00 */
[----:B------:R1:W-:Y:S04]  /*47000*/  STL.64 [R1+0x918], R26 ;  /* 0x0009181a01007387 */ /* 0x0003e80000100a00 */
[----:B------:R-:W3:Y:S01]  /*47010*/  LDL.LU R0, [R1+0x3f8] ;  /* 0x0003f80001007983 */ /* 0x000ee20000300800 */
[----:B0-----:R-:W-:-:S03]  /*47020*/  IMAD.MOV.U32 R24, RZ, RZ, R19 ;  /* 0x000000ffff187224 */ /* 0x001fc600078e0013 */
[----:B------:R-:W4:Y:S01]  /*47030*/  LDL.LU R19, [R1+0x4344] ;  /* 0x0043440001137983 */ /* 0x000f220000300800 */
[----:B------:R-:W-:-:S03]  /*47040*/  IMAD.MOV.U32 R25, RZ, RZ, R17 ;  /* 0x000000ffff197224 */ /* 0x000fc600078e0011 */
[----:B------:R-:W2:Y:S04]  /*47050*/  LDL.LU R17, [R1+0x4340] ;  /* 0x0043400001117983 */ /* 0x000ea80000300800 */
[----:B-1----:R-:W2:Y:S01]  /*47060*/  LDL.64 R26, [R1+0x10] ;  /* 0x00001000011a7983 */ /* 0x002ea20000100a00 */
[C---:B----4-:R-:W-:Y:S03]  /*47070*/  HMMA.16816.F32 R8, R12.reuse, R18, R8 ;  /* 0x000000120c08723c */ /* 0x050fe60000001808 */
[----:B--2---:R-:W-:Y:S04]  /*47080*/  STL.64 [R1+0x4308], R26 ;  /* 0x0043081a01007387 */ /* 0x004fe80000100a00 */
[----:B------:R0:W-:Y:S04]  /*47090*/  STL.64 [R1+0x4300], R24 ;  /* 0x0043001801007387 */ /* 0x0001e80000100a00 */
[----:B0-----:R-:W2:Y:S04]  /*470a0*/  LDL.LU.64 R24, [R1+0x18c0] ;  /* 0x0018c00001187983 */ /* 0x001ea80000300a00 */
[----:B------:R-:W2:Y:S04]  /*470b0*/  LDL.LU.64 R26, [R1+0x18c8] ;  /* 0x0018c800011a7983 */ /* 0x000ea80000300a00 */
[----:B------:R-:W-:Y:S04]  /*470c0*/  STL.64 [R1+0x42c0], R22 ;  /* 0x0042c01601007387 */ /* 0x000fe80000100a00 */
[----:B------:R0:W-:Y:S04]  /*470d0*/  STL.64 [R1+0x42b8], R20 ;  /* 0x0042b81401007387 */ /* 0x0001e80000100a00 */
[----:B0-----:R-:W4:Y:S04]  /*470e0*/  LDL.LU.64 R20, [R1+0x18a0] ;  /* 0x0018a00001147983 */ /* 0x001f280000300a00 */
        /* <DEDUP_REMOVED lines=13> */
[----:B0-----:R-:W4:Y:S04]  /*471c0*/  LDL.LU R16, [R1+0x3f0] ;  /* 0x0003f00001107983 */ /* 0x001f280000300800 */
[----:B------:R-:W4:Y:S01]  /*471d0*/  LDL.LU R17, [R1+0x3fc] ;  /* 0x0003fc0001117983 */ /* 0x000f220000300800 */
[C---:B--2---:R-:W-:Y:S08]  /*471e0*/  HMMA.16816.F32 R4, R12.reuse, R10, R4 ;  /* 0x0000000a0c04723c */ /* 0x044ff00000001804 */
[C---:B---3--:R-:W-:Y:S11]  /*471f0*/  HMMA.16816.F32 R24, R12.reuse, R8, R24 ;  /* 0x000000080c18723c */ /* 0x048ff60000001818 */
[----:B------:R-:W-:Y:S04]  /*47200*/  STL.64 [R1+0x8e0], R4 ;  /* 0x0008e00401007387 */ /* 0x000fe80000100a00 */
[----:B------:R0:W-:Y:S04]  /*47210*/  STL.64 [R1+0x8e8], R6 ;  /* 0x0008e80601007387 */ /* 0x0001e80000100a00 */
[----:B0-----:R-:W2:Y:S04]  /*47220*/  LDL.LU.64 R6, [R1+0x4318] ;  /* 0x0043180001067983 */ /* 0x001ea80000300a00 */
[----:B------:R-:W4:Y:S04]  /*47230*/  LDL.LU.64 R4, [R1+0x4310] ;  /* 0x0043100001047983 */ /* 0x000f280000300a00 */
        /* <DEDUP_REMOVED lines=8> */
[----:B0-----:R-:W2:Y:S04]  /*472c0*/  LDL.LU.64 R8, [R1+0x18b0] ;  /* 0x0018b00001087983 */ /* 0x001ea80000300a00 */
[----:B------:R-:W2:Y:S04]  /*472d0*/  LDL.LU.64 R10, [R1+0x18b8] ;  /* 0x0018b800010a7983 */ /* 0x000ea80000300a00 */
[----:B------:R-:W3:Y:S01]  /*472e0*/  LDL.64 R18, [R1+0x8] ;  /* 0x0000080001127983 */ /* 0x000ee20000100a00 */
[----:B--2---:R-:W-:-:S15]  /*472f0*/  HMMA.16816.F32 R8, R12, R6, R8 ;  /* 0x000000060c08723c */ /* 0x004fde0000001808 */
[----:B------:R-:W-:-:S04]  /*47300*/  NOP ;  /* 0x0000000000007918 */ /* 0x000fc80000000000 */
[----:B------:R-:W-:Y:S04]  /*47310*/  STL.64 [R1+0x8c0], R8 ;  /* 0x0008c00801007387 */ /* 0x000fe80000100a00 */
[----:B------:R4:W-:Y:S02]  /*47320*/  STL.64 [R1+0x8c8], R10 ;  /* 0x0008c80a01007387 */ /* 0x0009e40000100a00 */
[C---:B----4-:R-:W-:Y:S08]  /*47330*/  HMMA.16816.F32 R8, R12.reuse, R4, R20 ;  /* 0x000000040c08723c */ /* 0x050ff00000001814 */
[----:B---3--:R-:W-:Y:S01]  /*47340*/  HMMA.16816.F32 R12, R12, R2, R24 ;  /* 0x000000020c0c723c */ /* 0x008fe20000001818 */
[----:B------:R-:W2:Y:S04]  /*47350*/  LDL.LU.64 R20, [R1+0x1890] ;  /* 0x0018900001147983 */ /* 0x000ea80000300a00 */
[----:B------:R-:W2:Y:S06]  /*47360*/  LDL.LU.64 R22, [R1+0x1898] ;  /* 0x0018980001167983 */ /* 0x000eac0000300a00 */
[----:B------:R0:W-:Y:S04]  /*47370*/  STL.64 [R1+0x8b0], R8 ;  /* 0x0008b00801007387 */ /* 0x0001e80000100a00 */
[----:B------:R1:W-:Y:S04]  /*47380*/  STL.64 [R1+0x8b8], R10 ;  /* 0x0008b80a01007387 */ /* 0x0003e80000100a00 */
[----:B0-----:R-:W3:Y:S04]  /*47390*/  LDL.LU.64 R8, [R1+0x1880] ;  /* 0x0018800001087983 */ /* 0x001ee80000300a00 */
[----:B-1----:R-:W3:Y:S04]  /*473a0*/  LDL.LU.64 R10, [R1+0x1888] ;  /* 0x00188800010a7983 */ /* 0x002ee80000300a00 */
[----:B------:R-:W4:Y:S04]  /*473b0*/  LDL.64 R28, [R1] ;  /* 0x00000000011c7983 */ /* 0x000f280000100a00 */
[----:B------:R0:W-:Y:S04]  /*473c0*/  STL.64 [R1+0x4288], R6 ;  /* 0x0042880601007387 */ /* 0x0001e80000100a00 */
[----:B0-----:R-:W2:Y:S04]  /*473d0*/  LDL.LU R6, [R1+0x3e8] ;  /* 0x0003e80001067983 */ /* 0x001ea80000300800 */
[----:B------:R-:W2:Y:S04]  /*473e0*/  LDL.LU R7, [R1+0x3f4] ;  /* 0x0003f40001077983 */ /* 0x000ea80000300800 */
[----:B------:R0:W-:Y:S04]  /*473f0*/  STL.64 [R1+0x4280], R4 ;  /* 0x0042800401007387 */ /* 0x0001e80000100a00 */
[----:B0-----:R-:W3:Y:S04]  /*47400*/  LDL.LU R4, [R1+0x3e0] ;  /* 0x0003e00001047983 */ /* 0x001ee80000300800 */
[----:B------:R-:W3:Y:S04]  /*47410*/  LDL.LU R5, [R1+0x3ec] ;  /* 0x0003ec0001057983 */ /* 0x000ee80000300800 */
[----:B------:R-:W4:Y:S04]  /*47420*/  LDL.LU.64 R26, [R1+0x4308] ;  /* 0x00430800011a7983 */ /* 0x000f280000300a00 */
[----:B------:R-:W4:Y:S04]  /*47430*/  LDL.LU.64 R24, [R1+0x4300] ;  /* 0x0043000001187983 */ /* 0x000f280000300a00 */
[----:B------:R-:W-:Y:S04]  /*47440*/  STL.64 [R1+0x260], R12 ;  /* 0x0002600c01007387 */ /* 0x000fe80000100a00 */
[----:B------:R0:W-:Y:S04]  /*47450*/  STL.64 [R1+0x268], R14 ;  /* 0x0002680e01007387 */ /* 0x0001e80000100a00 */
[----:B0-----:R-:W4:Y:S04]  /*47460*/  LDL.LU R15, [R1+0x3e4] ;  /* 0x0003e400010f7983 */ /* 0x001f280000300800 */
[----:B------:R0:W-:Y:S01]  /*47470*/  STL [R1+0x4290], R3 ;  /* 0x0042900301007387 */ /* 0x0001e20000100800 */
[----:B--2---:R-:W-:-:S05]  /*47480*/  IMAD R14, R16, 0x100, R7 ;  /* 0x00000100100e7824 */ /* 0x004fca00078e0207 */
[----:B------:R-:W-:Y:S01]  /*47490*/  F2FP.F16.E5M2.UNPACK_B R14, R14 ;  /* 0x0000000eff0e723e */ /* 0x000fe200020004ff */
[----:B---3--:R-:W-:-:S05]  /*474a0*/  IMAD R13, R6, 0x100, R5 ;  /* 0x00000100060d7824 */ /* 0x008fca00078e0205 */
[----:B------:R-:W-:Y:S01]  /*474b0*/  F2FP.F16.E5M2.UNPACK_B R13, R13 ;  /* 0x0000000dff0d723e */ /* 0x000fe200020004ff */
[----:B----4-:R-:W-:Y:S02]  /*474c0*/  IMAD R12, R4, 0x100, R15 ;  /* 0x00000100040c7824 */ /* 0x010fe400078e020f */
[----:B------:R-:W-:Y:S01]  /*474d0*/  IMAD R15, R0, 0x100, R17 ;  /* 0x00000100000f7824 */ /* 0x000fe200078e0211 */
[----:B------:R-:W2:Y:S04]  /*474e0*/  LDL.LU.64 R4, [R1+0x1870] ;  /* 0x0018700001047983 */ /* 0x000ea80000300a00 */
[----:B------:R-:W2:Y:S01]  /*474f0*/  LDL.LU.64 R6, [R1+0x1878] ;  /* 0x0018780001067983 */ /* 0x000ea20000300a00 */
[----:B------:R-:W-:Y:S02]  /*47500*/  F2FP.F16.E5M2.UNPACK_B R12, R12 ;  /* 0x0000000cff0c723e */ /* 0x000fe400020004ff */
[----:B------:R-:W-:-:S07]  /*47510*/  F2FP.F16.E5M2.UNPACK_B R15, R15 ;  /* 0x0000000fff0f723e */ /* 0x000fce00020004ff */
[C---:B------:R-:W-:Y:S08]  /*47520*/  HMMA.16816.F32 R20, R12.reuse, R24, R20 ;  /* 0x000000180c14723c */ /* 0x040ff00000001814 */
[----:B------:R-:W-:Y:S01]  /*47530*/  HMMA.16816.F32 R8, R12, R26, R8 ;  /* 0x0000001a0c08723c */ /* 0x000fe20000001808 */
[----:B0-----:R-:W-:Y:S02]  /*47540*/  IMAD.MOV.U32 R3, RZ, RZ, R26 ;  /* 0x000000ffff037224 */ /* 0x001fe400078e001a */
[----:B------:R-:W-:-:S08]  /*47550*/  IMAD.MOV.U32 R0, RZ, RZ, R27 ;  /* 0x000000ffff007224 */ /* 0x000fd000078e001b */
[----:B------:R-:W-:Y:S04]  /*47560*/  STL.64 [R1+0x8a0], R20 ;  /* 0x0008a01401007387 */ /* 0x000fe80000100a00 */
[----:B------:R-:W-:Y:S04]  /*47570*/  STL.64 [R1+0x8a8], R22 ;  /* 0x0008a81601007387 */ /* 0x000fe80000100a00 */
[----:B------:R-:W-:Y:S04]  /*47580*/  STL.64 [R1+0x890], R8 ;  /* 0x0008900801007387 */ /* 0x000fe80000100a00 */
[----:B------:R-:W-:Y:S04]  /*47590*/  STL.64 [R1+0x898], R10 ;  /* 0x0008980a01007387 */ /* 0x000fe80000100a00 */
[----:B------:R-:W3:Y:S04]  /*475a0*/  LDL.LU.64 R24, [R1+0x1850] ;  /* 0x0018500001187983 */ /* 0x000ee80000300a00 */
[----:B------:R-:W4:Y:S04]  /*475b0*/  LDL.LU.64 R26, [R1+0x1858] ;  /* 0x00185800011a7983 */ /* 0x000f280000300a00 */
[----:B----4-:R-:W-:Y:S04]  /*475c0*/  STL.64 [R1+0x42f8], R26 ;  /* 0x0042f81a01007387 */ /* 0x010fe80000100a00 */
[----:B---3--:R0:W-:Y:S04]  /*475d0*/  STL.64 [R1+0x42f0], R24 ;  /* 0x0042f01801007387 */ /* 0x0081e80000100a00 */
[----:B0-----:R-:W3:Y:S04]  /*475e0*/  LDL.LU.64 R24, [R1+0x1860] ;  /* 0x0018600001187983 */ /* 0x001ee80000300a00 */
[----:B------:R-:W3:Y:S04]  /*475f0*/  LDL.LU.64 R26, [R1+0x1868] ;  /* 0x00186800011a7983 */ /* 0x000ee80000300a00 */
[----:B------:R-:W4:Y:S04]  /*47600*/  LDL.LU.64 R20, [R1+0x1830] ;  /* 0x0018300001147983 */ /* 0x000f280000300a00 */
[----:B------:R-:W4:Y:S01]  /*47610*/  LDL.LU.64 R22, [R1+0x1838] ;  /* 0x0018380001167983 */ /* 0x000f220000300a00 */
[----:B--2---:R-:W-:Y:S01]  /*47620*/  HMMA.16816.F32 R4, R12, R18, R4 ;  /* 0x000000120c04723c */ /* 0x004fe20000001804 */
[----:B------:R-:W-:-:S02]  /*47630*/  IMAD.MOV.U32 R11, RZ, RZ, R18 ;  /* 0x000000ffff0b7224 */ /* 0x000fc400078e0012 */
[----:B------:R-:W-:Y:S02]  /*47640*/  IMAD.MOV.U32 R9, RZ, RZ, R19 ;  /* 0x000000ffff097224 */ /* 0x000fe400078e0013 */
[----:B------:R-:W-:Y:S02]  /*47650*/  IMAD.MOV.U32 R8, RZ, RZ, R28 ;  /* 0x000000ffff087224 */ /* 0x000fe400078e001c */
[----:B------:R-:W-:Y:S01]  /*47660*/  IMAD.MOV.U32 R10, RZ, RZ, R29 ;  /* 0x000000ffff0a7224 */ /* 0x000fe200078e001d */
[C---:B---3--:R-:W-:Y:S01]  /*47670*/  HMMA.16816.F32 R24, R12.reuse, R28, R24 ;  /* 0x0000001c0c18723c */ /* 0x048fe20000001818 */
[----:B----4-:R-:W-:Y:S04]  /*47680*/  STL.64 [R1+0x42d0], R22 ;  /* 0x0042d01601007387 */ /* 0x010fe80000100a00 */
[----:B------:R0:W-:Y:S04]  /*47690*/  STL.64 [R1+0x42c8], R20 ;  /* 0x0042c81401007387 */ /* 0x0001e80000100a00 */
[----:B0-----:R-:W2:Y:S04]  /*476a0*/  LDL.LU.64 R20, [R1+0x1840] ;  /* 0x0018400001147983 */ /* 0x001ea80000300a00 */
[----:B------:R-:W2:Y:S04]  /*476b0*/  LDL.LU.64 R22, [R1+0x1848] ;  /* 0x0018480001167983 */ /* 0x000ea80000300a00 */
[----:B------:R0:W-:Y:S04]  /*476c0*/  STL.64 [R1+0x880], R4 ;  /* 0x0008800401007387 */ /* 0x0001e80000100a00 */
[----:B------:R1:W-:Y:S04]  /*476d0*/  STL.64 [R1+0x888], R6 ;  /* 0x0008880601007387 */ /* 0x0003e80000100a00 */
[----:B------:R-:W3:Y:S04]  /*476e0*/  LDL.LU.64 R16, [R1+0x1820] ;  /* 0x0018200001107983 */ /* 0x000ee80000300a00 */
[----:B------:R-:W3:Y:S04]  /*476f0*/  LDL.LU.64 R18, [R1+0x1828] ;  /* 0x0018280001127983 */ /* 0x000ee80000300a00 */
[----:B0-----:R-:W4:Y:S04]  /*47700*/  LDL.LU.64 R4, [R1+0x1800] ;  /* 0x0018000001047983 */ /* 0x001f280000300a00 */
[----:B-1----:R-:W4:Y:S04]  /*47710*/  LDL.LU.64 R6, [R1+0x1808] ;  /* 0x0018080001067983 */ /* 0x002f280000300a00 */
        /* <DEDUP_REMOVED lines=10> */
[----:B------:R-:W3:Y:S04]  /*477c0*/  LDL.LU.64 R24, [R1+0x42d8] ;  /* 0x0042d80001187983 */ /* 0x000ee80000300a00 */
[----:B------:R-:W-:Y:S04]  /*477d0*/  STL [R1+0x4264], R28 ;  /* 0x0042641c01007387 */ /* 0x000fe80000100800 */
[----:B------:R-:W-:Y:S01]  /*477e0*/  STL [R1+0x4260], R29 ;  /* 0x0042601d01007387 */ /* 0x000fe20000100800 */
        /* <DEDUP_REMOVED lines=20> */
[----:B0-----:R-:W4:Y:S04]  /*47930*/  LDL.LU.64 R18, [R1+0x42b0] ;  /* 0x0042b00001127983 */ /* 0x001f280000300a00 */
[----:B------:R-:W2:Y:S04]  /*47940*/  LDL.LU.64 R16, [R1+0x42a8] ;  /* 0x0042a80001107983 */ /* 0x000ea80000300a00 */
[----:B------:R-:W-:Y:S04]  /*47950*/  STL.64 [R1+0x4218], R22 ;  /* 0x0042181601007387 */ /* 0x000fe80000100a00 */
[----:B------:R0:W-:Y:S04]  /*47960*/  STL.64 [R1+0x4210], R20 ;  /* 0x0042101401007387 */ /* 0x0001e80000100a00 */
[----:B------:R-:W-:Y:S04]  /*47970*/  STL.64 [R1+0x820], R24 ;  /* 0x0008201801007387 */ /* 0x000fe80000100a00 */
[----:B------:R4:W-:Y:S04]  /*47980*/  STL.64 [R1+0x828], R26 ;  /* 0x0008281a01007387 */ /* 0x0009e80000100a00 */
[----:B0-----:R-:W2:Y:S04]  /*47990*/  LDL.LU.64 R20, [R1+0x17f0] ;  /* 0x0017f00001147983 */ /* 0x001ea80000300a00 */
[----:B------:R-:W2:Y:S01]  /*479a0*/  LDL.LU.64 R22, [R1+0x17f8] ;  /* 0x0017f80001167983 */ /* 0x000ea20000300a00 */
[C---:B----4-:R-:W-:Y:S03]  /*479b0*/  HMMA.16816.F32 R24, R12.reuse, R18, R4 ;  /* 0x000000120c18723c */ /* 0x050fe60000001804 */
[----:B------:R-:W3:Y:S04]  /*479c0*/  LDL.LU.64 R4, [R1+0x17d0] ;  /* 0x0017d00001047983 */ /* 0x000ee80000300a00 */
[----:B------:R-:W3:Y:S01]  /*479d0*/  LDL.LU.64 R6, [R1+0x17d8] ;  /* 0x0017d80001067983 */ /* 0x000ee20000300a00 */
[----:B--2---:R-:W-:Y:S11]  /*479e0*/  HMMA.16816.F32 R20, R12, R16, R20 ;  /* 0x000000100c14723c */ /* 0x004ff60000001814 */
[----:B------:R-:W-:Y:S04]  /*479f0*/  STL.64 [R1+0x810], R24 ;  /* 0x0008101801007387 */ /* 0x000fe80000100a00 */
[----:B------:R0:W-:Y:S02]  /*47a00*/  STL.64 [R1+0x818], R26 ;  /* 0x0008181a01007387 */ /* 0x0001e40000100a00 */
[----:B0-----:R-:W-:-:S02]  /*47a10*/  IMAD.MOV.U32 R26, RZ, RZ, R8 ;  /* 0x000000ffff1a7224 */ /* 0x001fc400078e0008 */
[----:B------:R-:W-:Y:S01]  /*47a20*/  IMAD.MOV.U32 R27, RZ, RZ, R10 ;  /* 0x000000ffff1b7224 */ /* 0x000fe200078e000a */
[----:B------:R-:W3:Y:S04]  /*47a30*/  LDL.LU R8, [R1+0x42a0] ;  /* 0x0042a00001087983 */ /* 0x000ee80000300800 */
[----:B------:R-:W2:Y:S01]  /*47a40*/  LDL.LU R10, [R1+0x429c] ;  /* 0x00429c00010a7983 */ /* 0x000ea20000300800 */
[----:B------:R-:W-:-:S03]  /*47a50*/  IMAD.MOV.U32 R24, RZ, RZ, R11 ;  /* 0x000000ffff187224 */ /* 0x000fc600078e000b */
[----:B------:R-:W-:Y:S04]  /*47a60*/  STL.64 [R1+0x4220], R26 ;  /* 0x0042201a01007387 */ /* 0x000fe80000100a00 */
[----:B------:R-:W2:Y:S04]  /*47a70*/  LDL.LU R11, [R1+0x4298] ;  /* 0x00429800010b7983 */ /* 0x000ea80000300800 */
[----:B------:R0:W-:Y:S01]  /*47a80*/  STL.64 [R1+0x800], R20 ;  /* 0x0008001401007387 */ /* 0x0001e20000100a00 */
[----:B------:R-:W-:-:S03]  /*47a90*/  IMAD.MOV.U32 R25, RZ, RZ, R9 ;  /* 0x000000ffff197224 */ /* 0x000fc600078e0009 */
[----:B------:R1:W-:Y:S04]  /*47aa0*/  STL.64 [R1+0x808], R22 ;  /* 0x0008081601007387 */ /* 0x0003e80000100a00 */
[----:B------:R-:W3:Y:S04]  /*47ab0*/  LDL.LU R9, [R1+0x4294] ;  /* 0x0042940001097983 */ /* 0x000ee80000300800 */
        /* <DEDUP_REMOVED lines=9> */
[C---:B---3--:R-:W-:Y:S08]  /*47b50*/  HMMA.16816.F32 R4, R12.reuse, R8, R4 ;  /* 0x000000080c04723c */ /* 0x048ff00000001804 */
[----:B--2---:R-:W-:-:S15]  /*47b60*/  HMMA.16816.F32 R24, R12, R10, R24 ;  /* 0x0000000a0c18723c */ /* 0x004fde0000001818 */
[----:B------:R-:W-:-:S04]  /*47b70*/  NOP ;  /* 0x0000000000007918 */ /* 0x000fc80000000000 */
[----:B------:R-:W-:Y:S04]  /*47b80*/  STL.64 [R1+0x7f0], R24 ;  /* 0x0007f01801007387 */ /* 0x000fe80000100a00 */
[----:B------:R0:W-:Y:S02]  /*47b90*/  STL.64 [R1+0x7f8], R26 ;  /* 0x0007f81a01007387 */ /* 0x0001e40000100a00 */
[----:B0-----:R-:W-:Y:S02]  /*47ba0*/  IMAD.MOV.U32 R26, RZ, RZ, R3 ;  /* 0x000000ffff1a7224 */ /* 0x001fe400078e0003 */
[----:B------:R-:W2:Y:S04]  /*47bb0*/  LDL.LU R3, [R1+0x4290] ;  /* 0x0042900001037983 */ /* 0x000ea80000300800 */
[----:B------:R-:W-:Y:S04]  /*47bc0*/  STL [R1+0x4268], R26 ;  /* 0x0042681a01007387 */ /* 0x000fe80000100800 */
[----:B------:R-:W-:Y:S04]  /*47bd0*/  STL.64 [R1+0x7e0], R4 ;  /* 0x0007e00401007387 */ /* 0x000fe80000100a00 */
[----:B------:R0:W-:Y:S01]  /*47be0*/  STL.64 [R1+0x7e8], R6 ;  /* 0x0007e80601007387 */ /* 0x0001e20000100a00 */
[----:B------:R-:W-:-:S03]  /*47bf0*/  IMAD.MOV.U32 R27, RZ, RZ, R0 ;  /* 0x000000ffff1b7224 */ /* 0x000fc600078e0000 */
[----:B0-----:R-:W4:Y:S04]  /*47c00*/  LDL.LU.64 R6, [R1+0x4288] ;  /* 0x0042880001067983 */ /* 0x001f280000300a00 */
[----:B------:R-:W3:Y:S04]  /*47c10*/  LDL.LU.64 R4, [R1+0x4280] ;  /* 0x0042800001047983 */ /* 0x000ee80000300a00 */
[----:B------:R-:W2:Y:S04]  /*47c20*/  LDL.LU R26, [R1+0x404] ;  /* 0x00040400011a7983 */ /* 0x000ea80000300800 */
[----:B------:R-:W3:Y:S04]  /*47c30*/  LDL.LU R28, [R1+0x40c] ;  /* 0x00040c00011c7983 */ /* 0x000ee80000300800 */
[----:B------:R-:W3:Y:S04]  /*47c40*/  LDL.LU R29, [R1+0x414] ;  /* 0x00041400011d7983 */ /* 0x000ee80000300800 */
[----:B------:R-:W3:Y:S04]  /*47c50*/  LDL.LU R0, [R1+0x418] ;  /* 0x0004180001007983 */ /* 0x000ee80000300800 */
[----:B------:R-:W3:Y:S01]  /*47c60*/  LDL.64 R24, [R1+0x18] ;  /* 0x0000180001187983 */ /* 0x000ee20000100a00 */
[C---:B----4-:R-:W-:Y:S03]  /*47c70*/  HMMA.16816.F32 R16, R12.reuse, R6, R16 ;  /* 0x000000060c10723c */ /* 0x050fe60000001810 */
[----:B--2---:R-:W-:Y:S04]  /*47c80*/  STL.64 [R1+0x4278], R26 ;  /* 0x0042781a01007387 */ /* 0x004fe80000100a00 */
[----:B---3--:R0:W-:Y:S04]  /*47c90*/  STL.64 [R1+0x4270], R24 ;  /* 0x0042701801007387 */ /* 0x0081e80000100a00 */
[----:B------:R-:W-:Y:S04]  /*47ca0*/  STL.64 [R1+0x41d8], R10 ;  /* 0x0041d80a01007387 */ /* 0x000fe80000100a00 */
[----:B------:R1:W-:Y:S04]  /*47cb0*/  STL.64 [R1+0x41d0], R8 ;  /* 0x0041d00801007387 */ /* 0x0003e80000100a00 */
[----:B0-----:R-:W2:Y:S01]  /*47cc0*/  LDL.LU.64 R24, [R1+0x1310] ;  /* 0x0013100001187983 */ /* 0x001ea20000300a00 */
[C---:B-1----:R-:W-:Y:S03]  /*47cd0*/  HMMA.16816.F32 R8, R12.reuse, R4, R20 ;  /* 0x000000040c08723c */ /* 0x042fe60000001814 */
[----:B------:R-:W-:Y:S04]  /*47ce0*/  STL.64 [R1+0x7d0], R16 ;  /* 0x0007d01001007387 */ /* 0x000fe80000100a00 */
[----:B------:R-:W-:Y:S04]  /*47cf0*/  STL.64 [R1+0x7d8], R18 ;  /* 0x0007d81201007387 */ /* 0x000fe80000100a00 */
[----:B------:R-:W2:Y:S08]  /*47d00*/  LDL.LU.64 R26, [R1+0x1318] ;  /* 0x00131800011a7983 */ /* 0x000eb00000300a00 */
[----:B------:R-:W-:Y:S04]  /*47d10*/  STL.64 [R1+0x7c0], R8 ;  /* 0x0007c00801007387 */ /* 0x000fe80000100a00 */
[----:B------:R-:W-:Y:S04]  /*47d20*/  STL.64 [R1+0x7c8], R10 ;  /* 0x0007c80a01007387 */ /* 0x000fe80000100a00 */
[----:B------:R-:W3:Y:S04]  /*47d30*/  LDL.LU.64 R20, [R1+0x1770] ;  /* 0x0017700001147983 */ /* 0x000ee80000300a00 */
[----:B------:R-:W4:Y:S04]  /*47d40*/  LDL.LU.64 R22, [R1+0x1778] ;  /* 0x0017780001167983 */ /* 0x000f280000300a00 */
[----:B----4-:R-:W-:Y:S04]  /*47d50*/  STL.64 [R1+0x4230], R22 ;  /* 0x0042301601007387 */ /* 0x010fe80000100a00 */
[----:B---3--:R0:W-:Y:S04]  /*47d60*/  STL.64 [R1+0x4228], R20 ;  /* 0x0042281401007387 */ /* 0x0081e80000100a00 */
[----:B0-----:R-:W3:Y:S04]  /*47d70*/  LDL.LU.64 R20, [R1+0x1780] ;  /* 0x0017800001147983 */ /* 0x001ee80000300a00 */
[----:B------:R-:W4:Y:S01]  /*47d80*/  LDL.LU.64 R22, [R1+0x1788] ;  /* 0x0017880001167983 */ /* 0x000f220000300a00 */
[----:B--2---:R-:W-:Y:S03]  /*47d90*/  HMMA.16816.F32 R12, R12, R2, R24 ;  /* 0x000000020c0c723c */ /* 0x004fe60000001818 */
[----:B----4-:R-:W-:Y:S04]  /*47da0*/  STL.64 [R1+0x4248], R22 ;  /* 0x0042481601007387 */ /* 0x010fe80000100a00 */
[----:B---3--:R0:W-:Y:S04]  /*47db0*/  STL.64 [R1+0x4240], R20 ;  /* 0x0042401401007387 */ /* 0x0081e80000100a00 */
        /* <DEDUP_REMOVED lines=20> */
[----:B-1----:R-:W4:Y:S04]  /*47f00*/  LDL.LU R14, [R1+0x410] ;  /* 0x00041000010e7983 */ /* 0x002f280000300800 */
[----:B------:R-:W4:Y:S01]  /*47f10*/  LDL.LU R15, [R1+0x41c] ;  /* 0x00041c00010f7983 */ /* 0x000f220000300800 */
[----:B--2---:R-:W-:-:S02]  /*47f20*/  IMAD R12, R12, 0x100, R26 ;  /* 0x000001000c0c7824 */ /* 0x004fc400078e021a */
[----:B---3--:R-:W-:Y:S02]  /*47f30*/  IMAD R13, R13, 0x100, R28 ;  /* 0x000001000d0d7824 */ /* 0x008fe400078e021c */
[----:B----4-:R-:W-:Y:S02]  /*47f40*/  IMAD R14, R14, 0x100, R29 ;  /* 0x000001000e0e7824 */ /* 0x010fe400078e021d */
[----:B------:R-:W-:Y:S01]  /*47f50*/  IMAD R15, R0, 0x100, R15 ;  /* 0x00000100000f7824 */ /* 0x000fe200078e020f */
[----:B------:R-:W2:Y:S01]  /*47f60*/  LDL.LU R26, [R1+0x4268] ;  /* 0x00426800011a7983 */ /* 0x000ea20000300800 */
[----:B------:R-:W-:Y:S02]  /*47f70*/  F2FP.F16.E5M2.UNPACK_B R12, R12 ;  /* 0x0000000cff0c723e */ /* 0x000fe400020004ff */
[----:B------:R-:W-:Y:S02]  /*47f80*/  F2FP.F16.E5M2.UNPACK_B R13, R13 ;  /* 0x0000000dff0d723e */ /* 0x000fe400020004ff */
[----:B------:R-:W-:-:S02]  /*47f90*/  F2FP.F16.E5M2.UNPACK_B R14, R14 ;  /* 0x0000000eff0e723e */ /* 0x000fc400020004ff */
[----:B------:R-:W-:Y:S01]  /*47fa0*/  F2FP.F16.E5M2.UNPACK_B R15, R15 ;  /* 0x0000000fff0f723e */ /* 0x000fe200020004ff */
[----:B------:R-:W3:Y:S04]  /*47fb0*/  LDL.LU R28, [R1+0x4264] ;  /* 0x00426400011c7983 */ /* 0x000ee80000300800 */
[----:B------:R-:W3:Y:S02]  /*47fc0*/  LDL.LU R29, [R1+0x4260] ;  /* 0x00426000011d7983 */ /* 0x000ee40000300800 */
[----:B------:R-:W-:-:S15]  /*47fd0*/  HMMA.16816.F32 R20, R12, R24, R20 ;  /* 0x000000180c14723c */ /* 0x000fde0000001814 */
[----:B------:R-:W-:-:S04]  /*47fe0*/  NOP ;  /* 0x0000000000007918 */ /* 0x000fc80000000000 */
[----:B------:R-:W-:Y:S04]  /*47ff0*/  STL.64 [R1+0x7b0], R20 ;  /* 0x0007b01401007387 */ /* 0x000fe80000100a00 */
[----:B------:R0:W-:Y:S04]  /*48000*/  STL.64 [R1+0x7b8], R22 ;  /* 0x0007b81601007387 */ /* 0x0001e80000100a00 */
[----:B0-----:R-:W2:Y:S04]  /*48010*/  LDL.LU.64 R22, [R1+0x4258] ;  /* 0x0042580001167983 */ /* 0x001ea80000300a00 */
[----:B------:R-:W2:Y:S01]  /*48020*/  LDL.LU.64 R20, [R1+0x4250] ;  /* 0x0042500001147983 */ /* 0x000ea20000300a00 */
[----:B------:R-:W-:-:S02]  /*48030*/  IMAD.MOV.U32 R0, RZ, RZ, R25 ;  /* 0x000000ffff007224 */ /* 0x000fc400078e0019 */
[----:B--2---:R-:W-:Y:S01]  /*48040*/  HMMA.16816.F32 R24, R12, R26, R20 ;  /* 0x0000001a0c18723c */ /* 0x004fe20000001814 */
[----:B------:R-:W2:Y:S04]  /*48050*/  LDL.LU.64 R22, [R1+0x4248] ;  /* 0x0042480001167983 */ /* 0x000ea80000300a00 */
[----:B------:R-:W2:-:S14]  /*48060*/  LDL.LU.64 R20, [R1+0x4240] ;  /* 0x0042400001147983 */ /* 0x000e9c0000300a00 */
        /* <DEDUP_REMOVED lines=11> */
[----:B------:R-:W4:-:S13]  /*48120*/  LDL.LU.64 R20, [R1+0x4210] ;  /* 0x0042100001147983 */ /* 0x000f1a0000300a00 */
[----:B------:R-:W-:Y:S04]  /*48130*/  STL.64 [R1+0x780], R24 ;  /* 0x0007801801007387 */ /* 0x000fe80000100a00 */
[----:B------:R0:W-:Y:S04]  /*48140*/  STL.64 [R1+0x788], R26 ;  /* 0x0007881a01007387 */ /* 0x0001e80000100a00 */
[----:B0-----:R-:W2:Y:S04]  /*48150*/  LDL.LU.64 R26, [R1+0x4208] ;  /* 0x00420800011a7983 */ /* 0x001ea80000300a00 */
[----:B------:R-:W4:Y:S01]  /*48160*/  LDL.LU.64 R24, [R1+0x4200] ;  /* 0x0042000001187983 */ /* 0x000f220000300a00 */
[----:B---3--:R-:W-:-:S15]  /*48170*/  HMMA.16816.F32 R4, R12, R28, R4 ;  /* 0x0000001c0c04723c */ /* 0x008fde0000001804 */
[----:B------:R-:W-:-:S04]  /*48180*/  NOP ;  /* 0x0000000000007918 */ /* 0x000fc80000000000 */
[----:B------:R-:W-:Y:S04]  /*48190*/  STL.64 [R1+0x770], R4 ;  /* 0x0007700401007387 */ /* 0x000fe80000100a00 */
[----:B------:R4:W-:Y:S01]  /*481a0*/  STL.64 [R1+0x778], R6 ;  /* 0x0007780601007387 */ /* 0x0009e20000100a00 */
[C---:B--2---:R-:W-:Y:S08]  /*481b0*/  HMMA.16816.F32 R16, R12.reuse, R26, R16 ;  /* 0x0000001a0c10723c */ /* 0x044ff00000001810 */
[C---:B----4-:R-:W-:Y:S11]  /*481c0*/  HMMA.16816.F32 R4, R12.reuse, R24, R8 ;  /* 0x000000180c04723c */ /* 0x050ff60000001808 */
[----:B------:R0:W-:Y:S04]  /*481d0*/  STL.64 [R1+0x760], R16 ;  /* 0x0007601001007387 */ /* 0x0001e80000100a00 */
[----:B------:R1:W-:Y:S04]  /*481e0*/  STL.64 [R1+0x768], R18 ;  /* 0x0007681201007387 */ /* 0x0003e80000100a00 */
[----:B0-----:R-:W2:Y:S04]  /*481f0*/  LDL.LU.64 R16, [R1+0x1730] ;  /* 0x0017300001107983 */ /* 0x001ea80000300a00 */
[----:B-1----:R-:W2:Y:S04]  /*48200*/  LDL.LU.64 R18, [R1+0x1738] ;  /* 0x0017380001127983 */ /* 0x002ea80000300a00 */
        /* <DEDUP_REMOVED lines=21> */
[----:B---3--:R-:W-:Y:S04]  /*48360*/  STL.64 [R1+0x41a8], R26 ;  /* 0x0041a81a01007387 */ /* 0x008fe80000100a00 */
[----:B----4-:R0:W-:Y:S04]  /*48370*/  STL.64 [R1+0x41a0], R24 ;  /* 0x0041a01801007387 */ /* 0x0101e80000100a00 */
[----:B0-----:R-:W3:Y:S04]  /*48380*/  LDL.LU.64 R24, [R1+0x1720] ;  /* 0x0017200001187983 */ /* 0x001ee80000300a00 */
[----:B------:R-:W3:Y:S04]  /*48390*/  LDL.LU.64 R26, [R1+0x1728] ;  /* 0x00172800011a7983 */ /* 0x000ee80000300a00 */
[----:B------:R-:W-:Y:S04]  /*483a0*/  STL.64 [R1+0x740], R16 ;  /* 0x0007401001007387 */ /* 0x000fe80000100a00 */
[----:B------:R0:W-:Y:S04]  /*483b0*/  STL.64 [R1+0x748], R18 ;  /* 0x0007481201007387 */ /* 0x0001e80000100a00 */
[----:B0-----:R-:W4:Y:S04]  /*483c0*/  LDL.LU.64 R18, [R1+0x41f8] ;  /* 0x0041f80001127983 */ /* 0x001f280000300a00 */
[----:B------:R-:W2:Y:S01]  /*483d0*/  LDL.LU.64 R16, [R1+0x41f0] ;  /* 0x0041f00001107983 */ /* 0x000ea20000300a00 */
[C---:B---3--:R-:W-:Y:S08]  /*483e0*/  HMMA.16816.F32 R24, R12.reuse, R20, R24 ;  /* 0x000000140c18723c */ /* 0x048ff00000001818 */
[C---:B----4-:R-:W-:Y:S11]  /*483f0*/  HMMA.16816.F32 R8, R12.reuse, R18, R8 ;  /* 0x000000120c08723c */ /* 0x050ff60000001808 */
[----:B------:R0:W-:Y:S04]  /*48400*/  STL.64 [R1+0x730], R24 ;  /* 0x0007301801007387 */ /* 0x0001e80000100a00 */
[----:B------:R1:W-:Y:S04]  /*48410*/  STL.64 [R1+0x738], R26 ;  /* 0x0007381a01007387 */ /* 0x0003e80000100a00 */
[----:B0-----:R-:W3:Y:S04]  /*48420*/  LDL.LU.64 R24, [R1+0x16d0] ;  /* 0x0016d00001187983 */ /* 0x001ee80000300a00 */
[----:B-1----:R-:W3:Y:S04]  /*48430*/  LDL.LU.64 R26, [R1+0x16d8] ;  /* 0x0016d800011a7983 */ /* 0x002ee80000300a00 */
[----:B------:R0:W-:Y:S04]  /*48440*/  STL.64 [R1+0x4138], R22 ;  /* 0x0041381601007387 */ /* 0x0001e80000100a00 */
[----:B0-----:R-:W4:Y:S04]  /*48450*/  LDL.LU R22, [R1+0x424] ;  /* 0x0004240001167983 */ /* 0x001f280000300800 */
[----:B------:R-:W4:Y:S04]  /*48460*/  LDL.LU R23, [R1+0x420] ;  /* 0x0004200001177983 */ /* 0x000f280000300800 */
[----:B------:R-:W-:Y:S04]  /*48470*/  STL.64 [R1+0x4130], R20 ;  /* 0x0041301401007387 */ /* 0x000fe80000100a00 */
        /* <DEDUP_REMOVED lines=41> */
[----:B------:R-:W-:Y:S01]  /*48710*/  STL.64 [R1+0x6d8], R10 ;  /* 0x0006d80a01007387 */ /* 0x000fe20000100a00 */
[----:B------:R-:W-:-:S04]  /*48720*/  IMAD.MOV.U32 R19, RZ, RZ, R0 ;  /* 0x000000ffff137224 */ /* 0x000fc800078e0000 */
[----:B------:R0:W-:Y:S04]  /*48730*/  STL.64 [R1+0x240], R4 ;  /* 0x0002400401007387 */ /* 0x0001e80000100a00 */
[----:B------:R1:W-:Y:S04]  /*48740*/  STL.64 [R1+0x248], R6 ;  /* 0x0002480601007387 */ /* 0x0003e80000100a00 */
[----:B------:R-:W3:Y:S04]  /*48750*/  LDL R18, [R1+0x18] ;  /* 0x0000180001127983 */ /* 0x000ee80000100800 */
[----:B------:R-:W3:Y:S04]  /*48760*/  LDL.LU R17, [R1+0x43c] ;  /* 0x00043c0001117983 */ /* 0x000ee80000300800 */
[----:B------:R-:W3:Y:S04]  /*48770*/  LDL.LU R0, [R1+0x438] ;  /* 0x0004380001007983 */ /* 0x000ee80000300800 */
[----:B0-----:R-:W3:Y:S04]  /*48780*/  LDL.LU.64 R4, [R1+0x16b0] ;  /* 0x0016b00001047983 */ /* 0x001ee80000300a00 */
[----:B-1----:R-:W3:Y:S01]  /*48790*/  LDL.LU.64 R6, [R1+0x16b8] ;  /* 0x0016b80001067983 */ /* 0x002ee20000300a00 */
[----:B--2---:R-:W-:-:S02]  /*487a0*/  IMAD R14, R27, 0x100, R26 ;  /* 0x000001001b0e7824 */ /* 0x004fc400078e021a */
[----:B----4-:R-:W-:Y:S02]  /*487b0*/  IMAD R13, R25, 0x100, R24 ;  /* 0x00000100190d7824 */ /* 0x010fe400078e0218 */
[----:B------:R-:W2:Y:S04]  /*487c0*/  LDL.LU.64 R24, [R1+0x1670] ;  /* 0x0016700001187983 */ /* 0x000ea80000300a00 */
[----:B------:R-:W4:Y:S04]  /*487d0*/  LDL.LU.64 R26, [R1+0x1678] ;  /* 0x00167800011a7983 */ /* 0x000f280000300a00 */
[----:B----4-:R0:W-:Y:S04]  /*487e0*/  STL.64 [R1+0x4158], R26 ;  /* 0x0041581a01007387 */ /* 0x0101e80000100a00 */
[----:B0-----:R-:W4:Y:S04]  /*487f0*/  LDL R26, [R1] ;  /* 0x00000000011a7983 */ /* 0x001f280000100800 */
[----:B------:R-:W4:Y:S04]  /*48800*/  LDL R27, [R1+0x4] ;  /* 0x00000400011b7983 */ /* 0x000f280000100800 */
[----:B--2---:R0:W-:Y:S04]  /*48810*/  STL.64 [R1+0x4150], R24 ;  /* 0x0041501801007387 */ /* 0x0041e80000100a00 */
[----:B0-----:R-:W2:Y:S04]  /*48820*/  LDL R24, [R1+0x8] ;  /* 0x0000080001187983 */ /* 0x001ea80000100800 */
[----:B------:R-:W2:Y:S01]  /*48830*/  LDL R25, [R1+0xc] ;  /* 0x00000c0001197983 */ /* 0x000ea20000100800 */
[----:B------:R-:W-:-:S03]  /*48840*/  IMAD R12, R23, 0x100, R22 ;  /* 0x00000100170c7824 */ /* 0x000fc600078e0216 */
[----:B----4-:R0:W-:Y:S04]  /*48850*/  STL.64 [R1+0x4170], R26 ;  /* 0x0041701a01007387 */ /* 0x0101e80000100a00 */
[----:B0-----:R-:W4:Y:S04]  /*48860*/  LDL R26, [R1+0x10] ;  /* 0x00001000011a7983 */ /* 0x001f280000100800 */
[----:B------:R-:W4:Y:S04]  /*48870*/  LDL R27, [R1+0x14] ;  /* 0x00001400011b7983 */ /* 0x000f280000100800 */
        /* <DEDUP_REMOVED lines=11> */
[----:B---3--:R-:W-:Y:S01]  /*48930*/  IMAD R15, R0, 0x100, R17 ;  /* 0x00000100000f7824 */ /* 0x008fe200078e0211 */
[----:B------:R-:W-:-:S02]  /*48940*/  F2FP.F16.E5M2.UNPACK_B R12, R12 ;  /* 0x0000000cff0c723e */ /* 0x000fc400020004ff */
[----:B------:R-:W-:Y:S02]  /*48950*/  F2FP.F16.E5M2.UNPACK_B R13, R13 ;  /* 0x0000000dff0d723e */ /* 0x000fe400020004ff */
[----:B------:R-:W-:Y:S02]  /*48960*/  F2FP.F16.E5M2.UNPACK_B R14, R14 ;  /* 0x0000000eff0e723e */ /* 0x000fe400020004ff */
[----:B------:R-:W-:Y:S01]  /*48970*/  F2FP.F16.E5M2.UNPACK_B R15, R15 ;  /* 0x0000000fff0f723e */ /* 0x000fe200020004ff */
[----:B--2---:R-:W-:Y:S04]  /*48980*/  STL.64 [R1+0x4198], R22 ;  /* 0x0041981601007387 */ /* 0x004fe80000100a00 */
[----:B------:R0:W-:Y:S04]  /*48990*/  STL.64 [R1+0x4190], R20 ;  /* 0x0041901401007387 */ /* 0x0001e80000100a00 */
[----:B0-----:R-:W4:Y:S04]  /*489a0*/  LDL.LU.64 R20, [R1+0x16a0] ;  /* 0x0016a00001147983 */ /* 0x001f280000300a00 */
[----:B------:R-:W4:Y:S01]  /*489b0*/  LDL.LU.64 R22, [R1+0x16a8] ;  /* 0x0016a80001167983 */ /* 0x000f220000300a00 */
[C---:B------:R-:W-:Y:S03]  /*489c0*/  HMMA.16816.F32 R4, R12.reuse, R18, R4 ;  /* 0x000000120c04723c */ /* 0x040fe60000001804 */
[----:B------:R-:W2:Y:S04]  /*489d0*/  LDL.LU.64 R8, [R1+0x1650] ;  /* 0x0016500001087983 */ /* 0x000ea80000300a00 */
[----:B------:R-:W2:Y:S04]  /*489e0*/  LDL.LU.64 R10, [R1+0x1658] ;  /* 0x00165800010a7983 */ /* 0x000ea80000300a00 */
[----:B------:R-:W3:Y:S04]  /*489f0*/  LDL.LU.64 R16, [R1+0x1640] ;  /* 0x0016400001107983 */ /* 0x000ee80000300a00 */
[----:B------:R-:W3:Y:S04]  /*48a00*/  LDL.LU.64 R18, [R1+0x1648] ;  /* 0x0016480001127983 */ /* 0x000ee80000300a00 */
[----:B------:R0:W-:Y:S04]  /*48a10*/  STL.64 [R1+0x6c0], R4 ;  /* 0x0006c00401007387 */ /* 0x0001e80000100a00 */
[----:B------:R1:W-:Y:S04]  /*48a20*/  STL.64 [R1+0x6c8], R6 ;  /* 0x0006c80601007387 */ /* 0x0003e80000100a00 */
[----:B0-----:R-:W2:Y:S04]  /*48a30*/  LDL.LU.64 R4, [R1+0x1630] ;  /* 0x0016300001047983 */ /* 0x001ea80000300a00 */
[----:B-1----:R-:W2:Y:S01]  /*48a40*/  LDL.LU.64 R6, [R1+0x1638] ;  /* 0x0016380001067983 */ /* 0x002ea20000300a00 */
[----:B----4-:R-:W-:Y:S03]  /*48a50*/  HMMA.16816.F32 R24, R12, R26, R20 ;  /* 0x0000001a0c18723c */ /* 0x010fe60000001814 */
[----:B------:R-:W4:Y:S04]  /*48a60*/  LDL.LU.64 R22, [R1+0x4198] ;  /* 0x0041980001167983 */ /* 0x000f280000300a00 */
[----:B------:R-:W4:-:S12]  /*48a70*/  LDL.LU.64 R20, [R1+0x4190] ;  /* 0x0041900001147983 */ /* 0x000f180000300a00 */
[----:B------:R0:W-:Y:S04]  /*48a80*/  STL.64 [R1+0x6b0], R24 ;  /* 0x0006b01801007387 */ /* 0x0001e80000100a00 */
[----:B------:R4:W-:Y:S04]  /*48a90*/  STL.64 [R1+0x6b8], R26 ;  /* 0x0006b81a01007387 */ /* 0x0009e80000100a00 */
[----:B0-----:R-:W4:Y:S02]  /*48aa0*/  LDL.LU.64 R24, [R1+0x4188] ;  /* 0x0041880001187983 */ /* 0x001f240000300a00 */
[----:B----4-:R-:W-:Y:S02]  /*48ab0*/  HMMA.16816.F32 R24, R12, R24, R20 ;  /* 0x000000180c18723c */ /* 0x010fe40000001814 */
[----:B------:R-:W4:Y:S04]  /*48ac0*/  LDL.LU.64 R22, [R1+0x4180] ;  /* 0x0041800001167983 */ /* 0x000f280000300a00 */
[----:B------:R-:W4:-:S13]  /*48ad0*/  LDL.LU.64 R20, [R1+0x4178] ;  /* 0x0041780001147983 */ /* 0x000f1a0000300a00 */
[----:B------:R-:W-:Y:S04]  /*48ae0*/  STL.64 [R1+0x6a0], R24 ;  /* 0x0006a01801007387 */ /* 0x000fe80000100a00 */
[----:B------:R0:W-:Y:S04]  /*48af0*/  STL.64 [R1+0x6a8], R26 ;  /* 0x0006a81a01007387 */ /* 0x0001e80000100a00 */
[----:B0-----:R-:W4:Y:S02]  /*48b00*/  LDL.LU.64 R26, [R1+0x4170] ;  /* 0x00417000011a7983 */ /* 0x001f240000300a00 */
[----:B----4-:R-:W-:Y:S02]  /*48b10*/  HMMA.16816.F32 R24, R12, R26, R20 ;  /* 0x0000001a0c18723c */ /* 0x010fe40000001814 */
[----:B------:R-:W4:Y:S04]  /*48b20*/  LDL.LU.64 R22, [R1+0x4168] ;  /* 0x0041680001167983 */ /* 0x000f280000300a00 */
[----:B------:R-:W4:-:S13]  /*48b30*/  LDL.LU.64 R20, [R1+0x4160] ;  /* 0x0041600001147983 */ /* 0x000f1a0000300a00 */
        /* <DEDUP_REMOVED lines=14> */
[----:B------:R0:W-:Y:S04]  /*48c20*/  STL.64 [R1+0x678], R22 ;  /* 0x0006781601007387 */ /* 0x0001e80000100a00 */
[----:B0-----:R-:W3:Y:S04]  /*48c30*/  LDL.LU.64 R22, [R1+0x4138] ;  /* 0x0041380001167983 */ /* 0x001ee80000300a00 */
[----:B------:R-:W4:Y:S01]  /*48c40*/  LDL.LU.64 R20, [R1+0x4130] ;  /* 0x0041300001147983 */ /* 0x000f220000300a00 */
[----:B--2---:R-:W-:-:S15]  /*48c50*/  HMMA.16816.F32 R8, R12, R24, R8 ;  /* 0x000000180c08723c */ /* 0x004fde0000001808 */
[----:B------:R-:W-:-:S04]  /*48c60*/  NOP ;  /* 0x0000000000007918 */ /* 0x000fc80000000000 */
[----:B------:R0:W-:Y:S04]  /*48c70*/  STL.64 [R1+0x660], R8 ;  /* 0x0006600801007387 */ /* 0x0001e80000100a00 */
[----:B------:R1:W-:Y:S04]  /*48c80*/  STL.64 [R1+0x668], R10 ;  /* 0x0006680a01007387 */ /* 0x0003e80000100a00 */
[----:B0-----:R-:W2:Y:S04]  /*48c90*/  LDL.LU.64 R8, [R1+0x1620] ;  /* 0x0016200001087983 */ /* 0x001ea80000300a00 */
[----:B-1----:R-:W2:Y:S04]  /*48ca0*/  LDL.LU.64 R10, [R1+0x1628] ;  /* 0x00162800010a7983 */ /* 0x002ea80000300a00 */
[----:B------:R-:W2:Y:S04]  /*48cb0*/  LDL.LU R28, [R1+0x454] ;  /* 0x00045400011c7983 */ /* 0x000ea80000300800 */
[----:B------:R-:W2:Y:S04]  /*48cc0*/  LDL.LU R29, [R1+0x450] ;  /* 0x00045000011d7983 */ /* 0x000ea80000300800 */
[----:B------:R-:W2:Y:S04]  /*48cd0*/  LDL.LU R0, [R1+0x458] ;  /* 0x0004580001007983 */ /* 0x000ea80000300800 */
[----:B------:R-:W-:Y:S04]  /*48ce0*/  STL.64 [R1+0x40c0], R26 ;  /* 0x0040c01a01007387 */ /* 0x000fe80000100a00 */
[----:B------:R0:W-:Y:S04]  /*48cf0*/  STL.64 [R1+0x40b8], R24 ;  /* 0x0040b81801007387 */ /* 0x0001e80000100a00 */
[----:B0-----:R-:W2:Y:S01]  /*48d00*/  LDL.64 R24, [R1+0x18] ;  /* 0x0000180001187983 */ /* 0x001ea20000100a00 */
[C---:B---3--:R-:W-:Y:S08]  /*48d10*/  HMMA.16816.F32 R16, R12.reuse, R22, R16 ;  /* 0x000000160c10723c */ /* 0x048ff00000001810 */
[C---:B----4-:R-:W-:Y:S11]  /*48d20*/  HMMA.16816.F32 R4, R12.reuse, R20, R4 ;  /* 0x000000140c04723c */ /* 0x050ff60000001804 */
[----:B------:R-:W-:Y:S04]  /*48d30*/  STL.64 [R1+0x650], R16 ;  /* 0x0006501001007387 */ /* 0x000fe80000100a00 */
[----:B------:R0:W-:Y:S04]  /*48d40*/  STL.64 [R1+0x658], R18 ;  /* 0x0006581201007387 */ /* 0x0001e80000100a00 */
[----:B0-----:R-:W3:Y:S04]  /*48d50*/  LDL.LU.64 R18, [R1+0x4128] ;  /* 0x0041280001127983 */ /* 0x001ee80000300a00 */
[----:B------:R-:W4:Y:S04]  /*48d60*/  LDL.LU.64 R16, [R1+0x4120] ;  /* 0x0041200001107983 */ /* 0x000f280000300a00 */
[----:B------:R0:W-:Y:S04]  /*48d70*/  STL.64 [R1+0x640], R4 ;  /* 0x0006400401007387 */ /* 0x0001e80000100a00 */
[----:B------:R1:W-:Y:S04]  /*48d80*/  STL.64 [R1+0x648], R6 ;  /* 0x0006480601007387 */ /* 0x0003e80000100a00 */
[----:B0-----:R-:W2:Y:S04]  /*48d90*/  LDL.LU.64 R4, [R1+0x1600] ;  /* 0x0016000001047983 */ /* 0x001ea80000300a00 */
[----:B-1----:R-:W2:Y:S04]  /*48da0*/  LDL.LU.64 R6, [R1+0x1608] ;  /* 0x0016080001067983 */ /* 0x002ea80000300a00 */
[----:B------:R-:W2:Y:S04]  /*48db0*/  LDL.64 R26, [R1+0x10] ;  /* 0x00001000011a7983 */ /* 0x000ea80000100a00 */
[----:B--2---:R-:W-:Y:S04]  /*48dc0*/  STL.64 [R1+0x40e8], R26 ;  /* 0x0040e81a01007387 */ /* 0x004fe80000100a00 */
[----:B------:R0:W-:Y:S04]  /*48dd0*/  STL.64 [R1+0x40e0], R24 ;  /* 0x0040e01801007387 */ /* 0x0001e80000100a00 */
[----:B0-----:R-:W4:Y:S04]  /*48de0*/  LDL.LU.64 R24, [R1+0x1610] ;  /* 0x0016100001187983 */ /* 0x001f280000300a00 */
[----:B------:R-:W4:Y:S01]  /*48df0*/  LDL.LU.64 R26, [R1+0x1618] ;  /* 0x00161800011a7983 */ /* 0x000f220000300a00 */
[C---:B---3--:R-:W-:Y:S03]  /*48e00*/  HMMA.16816.F32 R8, R12.reuse, R18, R8 ;  /* 0x000000120c08723c */ /* 0x048fe60000001808 */
[----:B------:R-:W-:Y:S04]  /*48e10*/  STL.64 [R1+0x40a0], R22 ;  /* 0x0040a01601007387 */ /* 0x000fe80000100a00 */
[----:B------:R0:W-:Y:S04]  /*48e20*/  STL.64 [R1+0x4098], R20 ;  /* 0x0040981401007387 */ /* 0x0001e80000100a00 */
[----:B0-----:R-:W2:Y:S04]  /*48e30*/  LDL.LU.64 R20, [R1+0x15f0] ;  /* 0x0015f00001147983 */ /* 0x001ea80000300a00 */
[----:B------:R-:W2:Y:S04]  /*48e40*/  LDL.LU.64 R22, [R1+0x15f8] ;  /* 0x0015f80001167983 */ /* 0x000ea80000300a00 */
[----:B------:R-:W-:Y:S04]  /*48e50*/  STL.64 [R1+0x630], R8 ;  /* 0x0006300801007387 */ /* 0x000fe80000100a00 */
[----:B------:R0:W-:Y:S04]  /*48e60*/  STL.64 [R1+0x638], R10 ;  /* 0x0006380a01007387 */ /* 0x0001e80000100a00 */
[----:B0-----:R-:W3:Y:S04]  /*48e70*/  LDL.LU.64 R10, [R1+0x4118] ;  /* 0x00411800010a7983 */ /* 0x001ee80000300a00 */
[----:B------:R-:W2:Y:S01]  /*48e80*/  LDL.LU.64 R8, [R1+0x4110] ;  /* 0x0041100001087983 */ /* 0x000ea20000300a00 */
[----:B----4-:R-:W-:-:S15]  /*48e90*/  HMMA.16816.F32 R24, R12, R16, R24 ;  /* 0x000000100c18723c */ /* 0x010fde0000001818 */
[----:B------:R-:W-:-:S04]  /*48ea0*/  NOP ;  /* 0x0000000000007918 */ /* 0x000fc80000000000 */
[----:B------:R0:W-:Y:S04]  /*48eb0*/  STL.64 [R1+0x620], R24 ;  /* 0x0006201801007387 */ /* 0x0001e80000100a00 */
[----:B------:R1:W-:Y:S04]  /*48ec0*/  STL.64 [R1+0x628], R26 ;  /* 0x0006281a01007387 */ /* 0x0003e80000100a00 */
[----:B0-----:R-:W4:Y:S04]  /*48ed0*/  LDL.LU.64 R24, [R1+0x12f0] ;  /* 0x0012f00001187983 */ /* 0x001f280000300a00 */
[----:B-1----:R-:W2:Y:S01]  /*48ee0*/  LDL.LU.64 R26, [R1+0x12f8] ;  /* 0x0012f800011a7983 */ /* 0x002ea20000300a00 */
[C---:B---3--:R-:W-:Y:S03]  /*48ef0*/  HMMA.16816.F32 R4, R12.reuse, R10, R4 ;  /* 0x0000000a0c04723c */ /* 0x048fe60000001804 */
[----:B--2---:R-:W-:Y:S04]  /*48f00*/  STL.64 [R1+0x40f8], R26 ;  /* 0x0040f81a01007387 */ /* 0x004fe80000100a00 */
[----:B----4-:R0:W-:Y:S04]  /*48f10*/  STL.64 [R1+0x40f0], R24 ;  /* 0x0040f01801007387 */ /* 0x0101e80000100a00 */
[----:B0-----:R-:W2:Y:S04]  /*48f20*/  LDL.LU.64 R24, [R1+0x15e0] ;  /* 0x0015e00001187983 */ /* 0x001ea80000300a00 */
[----:B------:R-:W2:Y:S04]  /*48f30*/  LDL.LU.64 R26, [R1+0x15e8] ;  /* 0x0015e800011a7983 */ /* 0x000ea80000300a00 */
[----:B------:R-:W-:Y:S04]  /*48f40*/  STL.64 [R1+0x4090], R18 ;  /* 0x0040901201007387 */ /* 0x000fe80000100a00 */
[----:B------:R0:W-:Y:S04]  /*48f50*/  STL.64 [R1+0x4088], R16 ;  /* 0x0040881001007387 */ /* 0x0001e80000100a00 */
[----:B0-----:R-:W3:Y:S04]  /*48f60*/  LDL.LU R16, [R1+0x448] ;  /* 0x0004480001107983 */ /* 0x001ee80000300800 */
[----:B------:R-:W4:Y:S04]  /*48f70*/  LDL.LU R17, [R1+0x45c] ;  /* 0x00045c0001117983 */ /* 0x000f280000300800 */
[----:B------:R-:W-:Y:S04]  /*48f80*/  STL.64 [R1+0x610], R4 ;  /* 0x0006100401007387 */ /* 0x000fe80000100a00 */
[----:B------:R0:W-:Y:S04]  /*48f90*/  STL.64 [R1+0x618], R6 ;  /* 0x0006180601007387 */ /* 0x0001e80000100a00 */
[----:B0-----:R-:W2:Y:S01]  /*48fa0*/  LDL.LU.64 R6, [R1+0x4108] ;  /* 0x0041080001067983 */ /* 0x001ea20000300a00 */
[C---:B------:R-:W-:Y:S03]  /*48fb0*/  HMMA.16816.F32 R20, R12.reuse, R8, R20 ;  /* 0x000000080c14723c */ /* 0x040fe60000001814 */
[----:B------:R-:W3:Y:S04]  /*48fc0*/  LDL.LU.64 R4, [R1+0x4100] ;  /* 0x0041000001047983 */ /* 0x000ee80000300a00 */
[----:B------:R-:W-:Y:S04]  /*48fd0*/  STL [R1+0x4074], R10 ;  /* 0x0040740a01007387 */ /* 0x000fe80000100800 */
[----:B------:R-:W-:Y:S08]  /*48fe0*/  STL [R1+0x4070], R11 ;  /* 0x0040700b01007387 */ /* 0x000ff00000100800 */
[----:B------:R0:W-:Y:S04]  /*48ff0*/  STL.64 [R1+0x600], R20 ;  /* 0x0006001401007387 */ /* 0x0001e80000100a00 */
[----:B------:R1:W-:Y:S04]  /*49000*/  STL.64 [R1+0x608], R22 ;  /* 0x0006081601007387 */ /* 0x0003e80000100a00 */
[----:B0-----:R-:W3:Y:S04]  /*49010*/  LDL.LU.64 R20, [R1+0x15c0] ;  /* 0x0015c00001147983 */ /* 0x001ee80000300a00 */
[----:B-1----:R-:W3:Y:S04]  /*49020*/  LDL.LU.64 R22, [R1+0x15c8] ;  /* 0x0015c80001167983 */ /* 0x002ee80000300a00 */
        /* <DEDUP_REMOVED lines=8> */
[----:B------:R-:W2:Y:S04]  /*490b0*/  LDL.LU.64 R24, [R1+0x40f0] ;  /* 0x0040f00001187983 */ /* 0x000ea80000300a00 */
[----:B------:R-:W4:Y:S01]  /*490c0*/  LDL.64 R18, [R1+0x8] ;  /* 0x0000080001127983 */ /* 0x000f220000100a00 */
[----:B---3--:R-:W-:-:S15]  /*490d0*/  HMMA.16816.F32 R8, R12, R4, R8 ;  /* 0x000000040c08723c */ /* 0x008fde0000001808 */
[----:B------:R-:W-:-:S04]  /*490e0*/  NOP ;  /* 0x0000000000007918 */ /* 0x000fc80000000000 */
[----:B------:R0:W-:Y:S04]  /*490f0*/  STL.64 [R1+0x5e0], R8 ;  /* 0x0005e00801007387 */ /* 0x0001e80000100a00 */
[----:B------:R1:W-:Y:S04]  /*49100*/  STL.64 [R1+0x5e8], R10 ;  /* 0x0005e80a01007387 */ /* 0x0003e80000100a00 */
[----:B0-----:R-:W3:Y:S04]  /*49110*/  LDL.LU.64 R8, [R1+0x15b0] ;  /* 0x0015b00001087983 */ /* 0x001ee80000300a00 */
[----:B-1----:R-:W3:Y:S04]  /*49120*/  LDL.LU.64 R10, [R1+0x15b8] ;  /* 0x0015b800010a7983 */ /* 0x002ee80000300a00 */
[----:B------:R0:W-:Y:S04]  /*49130*/  STL [R1+0x4058], R5 ;  /* 0x0040580501007387 */ /* 0x0001e80000100800 */
[----:B0-----:R-:W3:Y:S01]  /*49140*/  LDL.LU R5, [R1+0x44c] ;  /* 0x00044c0001057983 */ /* 0x001ee20000300800 */
[----:B--2---:R-:W-:Y:S03]  /*49150*/  HMMA.16816.F32 R12, R12, R2, R24 ;  /* 0x000000020c0c723c */ /* 0x004fe60000001818 */
[----:B------:R-:W2:Y:S04]  /*49160*/  LDL.LU.64 R26, [R1+0x40e8] ;  /* 0x0040e800011a7983 */ /* 0x000ea80000300a00 */
[----:B------:R-:W2:-:S12]  /*49170*/  LDL.LU.64 R24, [R1+0x40e0] ;  /* 0x0040e00001187983 */ /* 0x000e980000300a00 */
[----:B------:R-:W-:Y:S04]  /*49180*/  STL.64 [R1+0x230], R12 ;  /* 0x0002300c01007387 */ /* 0x000fe80000100a00 */
[----:B------:R0:W-:Y:S04]  /*49190*/  STL.64 [R1+0x238], R14 ;  /* 0x0002380e01007387 */ /* 0x0001e80000100a00 */
[----:B0-----:R-:W4:Y:S04]  /*491a0*/  LDL.LU R14, [R1+0x444] ;  /* 0x00044400010e7983 */ /* 0x001f280000300800 */
[----:B------:R-:W4:Y:S01]  /*491b0*/  LDL.LU R15, [R1+0x440] ;  /* 0x00044000010f7983 */ /* 0x000f220000300800 */
[----:B---3--:R-:W-:-:S05]  /*491c0*/  IMAD R13, R16, 0x100, R5 ;  /* 0x00000100100d7824 */ /* 0x008fca00078e0205 */
[----:B------:R-:W-:Y:S01]  /*491d0*/  F2FP.F16.E5M2.UNPACK_B R13, R13 ;  /* 0x0000000dff0d723e */ /* 0x000fe200020004ff */
[----:B--2---:R-:W-:Y:S02]  /*491e0*/  IMAD.MOV.U32 R5, RZ, RZ, R24 ;  /* 0x000000ffff057224 */ /* 0x004fe400078e0018 */
[----:B----4-:R-:W-:Y:S02]  /*491f0*/  IMAD R12, R15, 0x100, R14 ;  /* 0x000001000f0c7824 */ /* 0x010fe400078e020e */
[----:B------:R-:W-:Y:S02]  /*49200*/  IMAD R14, R29, 0x100, R28 ;  /* 0x000001001d0e7824 */ /* 0x000fe400078e021c */
[----:B------:R-:W-:Y:S01]  /*49210*/  IMAD R15, R0, 0x100, R17 ;  /* 0x00000100000f7824 */ /* 0x000fe200078e0211 */
[----:B------:R-:W2:Y:S01]  /*49220*/  LDL.64 R28, [R1] ;  /* 0x00000000011c7983 */ /* 0x000ea20000100a00 */
[----:B------:R-:W-:Y:S02]  /*49230*/  F2FP.F16.E5M2.UNPACK_B R12, R12 ;  /* 0x0000000cff0c723e */ /* 0x000fe400020004ff */
[----:B------:R-:W-:-:S02]  /*49240*/  F2FP.F16.E5M2.UNPACK_B R14, R14 ;  /* 0x0000000eff0e723e */ /* 0x000fc400020004ff */
[----:B------:R-:W-:-:S07]  /*49250*/  F2FP.F16.E5M2.UNPACK_B R15, R15 ;  /* 0x0000000fff0f723e */ /* 0x000fce00020004ff */
[C---:B------:R-:W-:Y:S08]  /*49260*/  HMMA.16816.F32 R20, R12.reuse, R24, R20 ;  /* 0x000000180c14723c */ /* 0x040ff00000001814 */
[----:B------:R-:W-:Y:S11]  /*49270*/  HMMA.16816.F32 R8, R12, R26, R8 ;  /* 0x0000001a0c08723c */ /* 0x000ff60000001808 */
[----:B------:R-:W-:Y:S04]  /*49280*/  STL.64 [R1+0x5d0], R20 ;  /* 0x0005d01401007387 */ /* 0x000fe80000100a00 */
[----:B------:R-:W-:Y:S04]  /*49290*/  STL.64 [R1+0x5d8], R22 ;  /* 0x0005d81601007387 */ /* 0x000fe80000100a00 */
[----:B------:R-:W-:Y:S04]  /*492a0*/  STL.64 [R1+0x4068], R6 ;  /* 0x0040680601007387 */ /* 0x000fe80000100a00 */
[----:B------:R0:W-:Y:S04]  /*492b0*/  STL.64 [R1+0x4060], R4 ;  /* 0x0040600401007387 */ /* 0x0001e80000100a00 */
[----:B------:R-:W-:Y:S04]  /*492c0*/  STL.64 [R1+0x5c0], R8 ;  /* 0x0005c00801007387 */ /* 0x000fe80000100a00 */
[----:B------:R-:W-:Y:S01]  /*492d0*/  STL.64 [R1+0x5c8], R10 ;  /* 0x0005c80a01007387 */ /* 0x000fe20000100a00 */
[----:B0-----:R-:W-:-:S02]  /*492e0*/  IMAD.MOV.U32 R5, RZ, RZ, R26 ;  /* 0x000000ffff057224 */ /* 0x001fc400078e001a */
[----:B------:R-:W-:-:S05]  /*492f0*/  IMAD.MOV.U32 R4, RZ, RZ, R27 ;  /* 0x000000ffff047224 */ /* 0x000fca00078e001b */
[----:B------:R0:W-:Y:S04]  /*49300*/  STL.64 [R1+0x40d8], R4 ;  /* 0x0040d80401007387 */ /* 0x0001e80000100a00 */
[----:B0-----:R-:W3:Y:S04]  /*49310*/  LDL.LU.64 R4, [R1+0x15a0] ;  /* 0x0015a00001047983 */ /* 0x001ee80000300a00 */
[----:B------:R-:W3:Y:S04]  /*49320*/  LDL.LU.64 R6, [R1+0x15a8] ;  /* 0x0015a80001067983 */ /* 0x000ee80000300a00 */
[----:B------:R-:W2:Y:S01]  /*49330*/  LDL.LU.64 R8, [R1+0x1590] ;  /* 0x0015900001087983 */ /* 0x000ea20000300a00 */
[----:B------:R-:W-:-:S03]  /*49340*/  IMAD.MOV.U32 R0, RZ, RZ, R25 ;  /* 0x000000ffff007224 */ /* 0x000fc600078e0019 */
[----:B------:R-:W2:Y:S04]  /*49350*/  LDL.LU.64 R10, [R1+0x1598] ;  /* 0x00159800010a7983 */ /* 0x000ea80000300a00 */
[----:B------:R-:W4:Y:S04]  /*49360*/  LDL.LU.64 R24, [R1+0x1580] ;  /* 0x0015800001187983 */ /* 0x000f280000300a00 */
[----:B------:R-:W4:Y:S04]  /*49370*/  LDL.LU.64 R26, [R1+0x1588] ;  /* 0x00158800011a7983 */ /* 0x000f280000300a00 */
[----:B------:R-:W2:Y:S04]  /*49380*/  LDL.LU.64 R20, [R1+0x1560] ;  /* 0x0015600001147983 */ /* 0x000ea80000300a00 */
[----:B------:R-:W2:Y:S01]  /*49390*/  LDL.LU.64 R22, [R1+0x1568] ;  /* 0x0015680001167983 */ /* 0x000ea20000300a00 */
[C---:B---3--:R-:W-:Y:S03]  /*493a0*/  HMMA.16816.F32 R4, R12.reuse, R18, R4 ;  /* 0x000000120c04723c */ /* 0x048fe60000001804 */
[----:B--2---:R-:W-:Y:S04]  /*493b0*/  STL.64 [R1+0x40b0], R22 ;  /* 0x0040b01601007387 */ /* 0x004fe80000100a00 */
[----:B------:R0:W-:Y:S04]  /*493c0*/  STL.64 [R1+0x40a8], R20 ;  /* 0x0040a81401007387 */ /* 0x0001e80000100a00 */
[----:B0-----:R-:W2:Y:S04]  /*493d0*/  LDL.LU.64 R20, [R1+0x1570] ;  /* 0x0015700001147983 */ /* 0x001ea80000300a00 */
[----:B------:R-:W2:Y:S04]  /*493e0*/  LDL.LU.64 R22, [R1+0x1578] ;  /* 0x0015780001167983 */ /* 0x000ea80000300a00 */
[----:B------:R0:W-:Y:S04]  /*493f0*/  STL.64 [R1+0x5b0], R4 ;  /* 0x0005b00401007387 */ /* 0x0001e80000100a00 */
[----:B------:R1:W-:Y:S04]  /*49400*/  STL.64 [R1+0x5b8], R6 ;  /* 0x0005b80601007387 */ /* 0x0003e80000100a00 */
[----:B0-----:R-:W3:Y:S01]  /*49410*/  LDL.LU.64 R4, [R1+0x40d8] ;  /* 0x0040d80001047983 */ /* 0x001ee20000300a00 */
[----:B------:R-:W-:Y:S01]  /*49420*/  HMMA.16816.F32 R8, R12, R28, R8 ;  /* 0x0000001c0c08723c */ /* 0x000fe20000001808 */
[----:B-1----:R-:W-:-:S02]  /*49430*/  IMAD.MOV.U32 R7, RZ, RZ, R18 ;  /* 0x000000ffff077224 */ /* 0x002fc400078e0012 */
[----:B------:R-:W-:Y:S01]  /*49440*/  IMAD.MOV.U32 R6, RZ, RZ, R19 ;  /* 0x000000ffff067224 */ /* 0x000fe200078e0013 */
[----:B------:R-:W2:Y:S04]  /*49450*/  LDL.LU.64 R16, [R1+0x1550] ;  /* 0x0015500001107983 */ /* 0x000ea80000300a00 */
[----:B------:R-:W2:Y:S04]  /*49460*/  LDL.LU.64 R18, [R1+0x1558] ;  /* 0x0015580001127983 */ /* 0x000ea80000300a00 */
[----:B------:R-:W-:Y:S04]  /*49470*/  STL.64 [R1+0x4080], R6 ;  /* 0x0040800601007387 */ /* 0x000fe80000100a00 */
[----:B---3--:R0:W-:Y:S04]  /*49480*/  STL.64 [R1+0x4078], R4 ;  /* 0x0040780401007387 */ /* 0x0081e80000100a00 */
[----:B0-----:R-:W3:Y:S04]  /*49490*/  LDL.LU.64 R4, [R1+0x1530] ;  /* 0x0015300001047983 */ /* 0x001ee80000300a00 */
[----:B------:R-:W3:Y:S04]  /*494a0*/  LDL.LU.64 R6, [R1+0x1538] ;  /* 0x0015380001067983 */ /* 0x000ee80000300a00 */
[----:B------:R0:W-:Y:S04]  /*494b0*/  STL.64 [R1+0x5a0], R8 ;  /* 0x0005a00801007387 */ /* 0x0001e80000100a00 */
[----:B------:R1:W-:Y:S04]  /*494c0*/  STL.64 [R1+0x5a8], R10 ;  /* 0x0005a80a01007387 */ /* 0x0003e80000100a00 */
[----:B0-----:R-:W2:Y:S01]  /*494d0*/  LDL.LU.64 R8, [R1+0x40d0] ;  /* 0x0040d00001087983 */ /* 0x001ea20000300a00 */
[----:B-1----:R-:W-:-:S02]  /*494e0*/  IMAD.MOV.U32 R10, RZ, RZ, R28 ;  /* 0x000000ffff0a7224 */ /* 0x002fc400078e001c */
[----:B------:R-:W-:Y:S02]  /*494f0*/  IMAD.MOV.U32 R11, RZ, RZ, R29 ;  /* 0x000000ffff0b7224 */ /* 0x000fe400078e001d */
[----:B------:R-:W4:Y:S02]  /*49500*/  LDL.LU.64 R28, [R1+0x40c8] ;  /* 0x0040c800011c7983 */ /* 0x000f240000300a00 */
[----:B----4-:R-:W-:-:S15]  /*49510*/  HMMA.16816.F32 R24, R12, R28, R24 ;  /* 0x0000001c0c18723c */ /* 0x010fde0000001818 */
[----:B------:R-:W-:-:S04]  /*49520*/  NOP ;  /* 0x0000000000007918 */ /* 0x000fc80000000000 */
[----:B------:R-:W-:Y:S04]  /*49530*/  STL.64 [R1+0x590], R24 ;  /* 0x0005901801007387 */ /* 0x000fe80000100a00 */
[----:B------:R0:W-:Y:S04]  /*49540*/  STL.64 [R1+0x598], R26 ;  /* 0x0005981a01007387 */ /* 0x0001e80000100a00 */
[----:B0-----:R-:W2:Y:S04]  /*49550*/  LDL.LU.64 R26, [R1+0x40c0] ;  /* 0x0040c000011a7983 */ /* 0x001ea80000300a00 */
[----:B------:R-:W4:Y:S01]  /*49560*/  LDL.LU.64 R24, [R1+0x40b8] ;  /* 0x0040b80001187983 */ /* 0x000f220000300a00 */
        /* <DEDUP_REMOVED lines=14> */
[----:B0-----:R-:W4:Y:S04]  /*49650*/  LDL.LU.64 R24, [R1+0x1540] ;  /* 0x0015400001187983 */ /* 0x001f280000300a00 */
[----:B------:R-:W4:Y:S01]  /*49660*/  LDL.LU.64 R26, [R1+0x1548] ;  /* 0x00154800011a7983 */ /* 0x000f220000300a00 */
[C---:B--2---:R-:W-:Y:S08]  /*49670*/  HMMA.16816.F32 R16, R12.reuse, R22, R16 ;  /* 0x000000160c10723c */ /* 0x044ff00000001810 */
[C---:B----4-:R-:W-:Y:S11]  /*49680*/  HMMA.16816.F32 R24, R12.reuse, R20, R24 ;  /* 0x000000140c18723c */ /* 0x050ff60000001818 */
[----:B------:R-:W-:Y:S04]  /*49690*/  STL.64 [R1+0x560], R16 ;  /* 0x0005601001007387 */ /* 0x000fe80000100a00 */
[----:B------:R0:W-:Y:S04]  /*496a0*/  STL.64 [R1+0x568], R18 ;  /* 0x0005681201007387 */ /* 0x0001e80000100a00 */
[----:B0-----:R-:W3:Y:S04]  /*496b0*/  LDL.LU.64 R18, [R1+0x4090] ;  /* 0x0040900001127983 */ /* 0x001ee80000300a00 */
[----:B------:R-:W2:Y:S04]  /*496c0*/  LDL.LU.64 R16, [R1+0x4088] ;  /* 0x0040880001107983 */ /* 0x000ea80000300a00 */
[----:B------:R0:W-:Y:S04]  /*496d0*/  STL.64 [R1+0x550], R24 ;  /* 0x0005501801007387 */ /* 0x0001e80000100a00 */
[----:B------:R1:W-:Y:S04]  /*496e0*/  STL.64 [R1+0x558], R26 ;  /* 0x0005581a01007387 */ /* 0x0003e80000100a00 */
[----:B0-----:R-:W4:Y:S04]  /*496f0*/  LDL.LU.64 R24, [R1+0x1510] ;  /* 0x0015100001187983 */ /* 0x001f280000300a00 */
[----:B-1----:R-:W4:Y:S04]  /*49700*/  LDL.LU.64 R26, [R1+0x1518] ;  /* 0x00151800011a7983 */ /* 0x002f280000300a00 */
[----:B------:R-:W-:Y:S04]  /*49710*/  STL.64 [R1+0x3fc8], R22 ;  /* 0x003fc81601007387 */ /* 0x000fe80000100a00 */
[----:B------:R0:W-:Y:S04]  /*49720*/  STL.64 [R1+0x3fc0], R20 ;  /* 0x003fc01401007387 */ /* 0x0001e80000100a00 */
[----:B0-----:R-:W2:Y:S04]  /*49730*/  LDL.LU.64 R20, [R1+0x1520] ;  /* 0x0015200001147983 */ /* 0x001ea80000300a00 */
[----:B------:R-:W2:Y:S01]  /*49740*/  LDL.LU.64 R22, [R1+0x1528] ;  /* 0x0015280001167983 */ /* 0x000ea20000300a00 */
[C---:B---3--:R-:W-:Y:S08]  /*49750*/  HMMA.16816.F32 R4, R12.reuse, R18, R4 ;  /* 0x000000120c04723c */ /* 0x048ff00000001804 */
[----:B--2---:R-:W-:Y:S11]  /*49760*/  HMMA.16816.F32 R20, R12, R16, R20 ;  /* 0x000000100c14723c */ /* 0x004ff60000001814 */
[----:B------:R-:W-:Y:S04]  /*49770*/  STL.64 [R1+0x540], R4 ;  /* 0x0005400401007387 */ /* 0x000fe80000100a00 */
[----:B------:R0:W-:Y:S04]  /*49780*/  STL.64 [R1+0x548], R6 ;  /* 0x0005480601007387 */ /* 0x0001e80000100a00 */
[----:B0-----:R-:W2:Y:S04]  /*49790*/  LDL.LU.64 R6, [R1+0x4080] ;  /* 0x0040800001067983 */ /* 0x001ea80000300a00 */
[----:B------:R-:W3:Y:S04]  /*497a0*/  LDL.LU.64 R4, [R1+0x4078] ;  /* 0x0040780001047983 */ /* 0x000ee80000300a00 */
[----:B------:R0:W-:Y:S04]  /*497b0*/  STL.64 [R1+0x3fb8], R18 ;  /* 0x003fb81201007387 */ /* 0x0001e80000100a00 */
[----:B------:R-:W-:Y:S04]  /*497c0*/  STL.64 [R1+0x530], R20 ;  /* 0x0005301401007387 */ /* 0x000fe80000100a00 */
[----:B------:R-:W-:Y:S01]  /*497d0*/  STL.64 [R1+0x538], R22 ;  /* 0x0005381601007387 */ /* 0x000fe20000100a00 */
[----:B0-----:R-:W-:-:S02]  /*497e0*/  IMAD.MOV.U32 R18, RZ, RZ, R10 ;  /* 0x000000ffff127224 */ /* 0x001fc400078e000a */
[----:B------:R-:W-:Y:S01]  /*497f0*/  IMAD.MOV.U32 R19, RZ, RZ, R11 ;  /* 0x000000ffff137224 */ /* 0x000fe200078e000b */
[----:B------:R-:W4:Y:S04]  /*49800*/  LDL.LU R10, [R1+0x4074] ;  /* 0x00407400010a7983 */ /* 0x000f280000300800 */
[----:B------:R-:W4:Y:S04]  /*49810*/  LDL.LU R11, [R1+0x4070] ;  /* 0x00407000010b7983 */ /* 0x000f280000300800 */
[----:B------:R2:W-:Y:S04]  /*49820*/  STL.64 [R1+0x3fb0], R16 ;  /* 0x003fb01001007387 */ /* 0x0005e80000100a00 */
[----:B------:R3:W-:Y:S01]  /*49830*/  STL.64 [R1+0x3ff0], R18 ;  /* 0x003ff01201007387 */ /* 0x0007e20000100a00 */
[----:B--2---:R-:W-:-:S02]  /*49840*/  IMAD.MOV.U32 R16, RZ, RZ, R7 ;  /* 0x000000ffff107224 */ /* 0x004fc400078e0007 */
[----:B------:R-:W-:Y:S02]  /*49850*/  IMAD.MOV.U32 R17, RZ, RZ, R6 ;  /* 0x000000ffff117224 */ /* 0x000fe400078e0006 */
[----:B---3--:R-:W-:Y:S02]  /*49860*/  IMAD.MOV.U32 R18, RZ, RZ, R5 ;  /* 0x000000ffff127224 */ /* 0x008fe400078e0005 */
[----:B------:R-:W-:Y:S02]  /*49870*/  IMAD.MOV.U32 R19, RZ, RZ, R4 ;  /* 0x000000ffff137224 */ /* 0x000fe400078e0004 */
[----:B------:R-:W2:Y:S04]  /*49880*/  LDL.LU.64 R4, [R1+0x1500] ;  /* 0x0015000001047983 */ /* 0x000ea80000300a00 */
[----:B------:R-:W2:Y:S04]  /*49890*/  LDL.LU.64 R6, [R1+0x1508] ;  /* 0x0015080001067983 */ /* 0x000ea80000300a00 */
[----:B------:R-:W-:Y:S04]  /*498a0*/  STL.64 [R1+0x4008], R16 ;  /* 0x0040081001007387 */ /* 0x000fe80000100a00 */
[----:B------:R4:W-:Y:S02]  /*498b0*/  STL.64 [R1+0x4020], R18 ;  /* 0x0040201201007387 */ /* 0x0009e40000100a00 */
[----:B----4-:R-:W-:Y:S02]  /*498c0*/  HMMA.16816.F32 R16, R12, R10, R24 ;  /* 0x0000000a0c10723c */ /* 0x010fe40000001818 */
[----:B------:R-:W3:Y:S04]  /*498d0*/  LDL.LU.64 R24, [R1+0x12e0] ;  /* 0x0012e00001187983 */ /* 0x000ee80000300a00 */
[----:B------:R-:W4:-:S13]  /*498e0*/  LDL.LU.64 R26, [R1+0x12e8] ;  /* 0x0012e800011a7983 */ /* 0x000f1a0000300a00 */
[----:B------:R-:W-:Y:S04]  /*498f0*/  STL.64 [R1+0x520], R16 ;  /* 0x0005201001007387 */ /* 0x000fe80000100a00 */
[----:B------:R-:W-:Y:S04]  /*49900*/  STL.64 [R1+0x528], R18 ;  /* 0x0005281201007387 */ /* 0x000fe80000100a00 */
[----:B----4-:R-:W-:Y:S04]  /*49910*/  STL.64 [R1+0x4040], R26 ;  /* 0x0040401a01007387 */ /* 0x010fe80000100a00 */
[----:B---3--:R0:W-:Y:S04]  /*49920*/  STL.64 [R1+0x4038], R24 ;  /* 0x0040381801007387 */ /* 0x0081e80000100a00 */
[----:B0-----:R-:W3:Y:S04]  /*49930*/  LDL.LU.64 R24, [R1+0x14e0] ;  /* 0x0014e00001187983 */ /* 0x001ee80000300a00 */
[----:B------:R-:W4:Y:S01]  /*49940*/  LDL.LU.64 R26, [R1+0x14e8] ;  /* 0x0014e800011a7983 */ /* 0x000f220000300a00 */
[C---:B--2---:R-:W-:Y:S03]  /*49950*/  HMMA.16816.F32 R4, R12.reuse, R8, R4 ;  /* 0x000000080c04723c */ /* 0x044fe60000001804 */
[----:B----4-:R-:W-:Y:S04]  /*49960*/  STL.64 [R1+0x4050], R26 ;  /* 0x0040501a01007387 */ /* 0x010fe80000100a00 */
[----:B---3--:R0:W-:Y:S04]  /*49970*/  STL.64 [R1+0x4048], R24 ;  /* 0x0040481801007387 */ /* 0x0081e80000100a00 */
[----:B0-----:R-:W2:Y:S04]  /*49980*/  LDL.LU.64 R24, [R1+0x14f0] ;  /* 0x0014f00001187983 */ /* 0x001ea80000300a00 */
[----:B------:R-:W2:Y:S04]  /*49990*/  LDL.LU.64 R26, [R1+0x14f8] ;  /* 0x0014f800011a7983 */ /* 0x000ea80000300a00 */
[----:B------:R-:W3:Y:S04]  /*499a0*/  LDL.LU R18, [R1+0x460] ;  /* 0x0004600001127983 */ /* 0x000ee80000300800 */
[----:B------:R-:W4:Y:S04]  /*499b0*/  LDL.LU R20, [R1+0x46c] ;  /* 0x00046c0001147983 */ /* 0x000f280000300800 */
[----:B------:R-:W4:Y:S04]  /*499c0*/  LDL.LU R21, [R1+0x468] ;  /* 0x0004680001157983 */ /* 0x000f280000300800 */
[----:B------:R-:W2:Y:S04]  /*499d0*/  LDL.LU R22, [R1+0x474] ;  /* 0x0004740001167983 */ /* 0x000ea80000300800 */
[----:B------:R-:W2:Y:S04]  /*499e0*/  LDL.LU R23, [R1+0x470] ;  /* 0x0004700001177983 */ /* 0x000ea80000300800 */
[----:B------:R-:W-:Y:S04]  /*499f0*/  STL.64 [R1+0x510], R4 ;  /* 0x0005100401007387 */ /* 0x000fe80000100a00 */
[----:B------:R0:W-:Y:S04]  /*49a00*/  STL.64 [R1+0x518], R6 ;  /* 0x0005180601007387 */ /* 0x0001e80000100a00 */
[----:B0-----:R-:W2:Y:S04]  /*49a10*/  LDL.LU.64 R6, [R1+0x4068] ;  /* 0x0040680001067983 */ /* 0x001ea80000300a00 */
[----:B------:R-:W3:Y:S01]  /*49a20*/  LDL.LU.64 R4, [R1+0x4060] ;  /* 0x0040600001047983 */ /* 0x000ee20000300a00 */
[----:B------:R-:W-:Y:S01]  /*49a30*/  IMAD.MOV.U32 R17, RZ, RZ, R0 ;  /* 0x000000ffff117224 */ /* 0x000fe200078e0000 */
[----:B--2---:R-:W-:Y:S01]  /*49a40*/  HMMA.16816.F32 R24, R12, R6, R24 ;  /* 0x000000060c18723c */ /* 0x004fe20000001818 */
[----:B---3--:R-:W-:-:S02]  /*49a50*/  IMAD.MOV.U32 R16, RZ, RZ, R5 ;  /* 0x000000ffff107224 */ /* 0x008fc400078e0005 */
[----:B------:R-:W2:Y:S04]  /*49a60*/  LDL.LU R5, [R1+0x4058] ;  /* 0x0040580001057983 */ /* 0x000ea80000300800 */
[----:B------:R-:W3:Y:S04]  /*49a70*/  LDL.LU R19, [R1+0x47c] ;  /* 0x00047c0001137983 */ /* 0x000ee80000300800 */
[----:B------:R-:W3:Y:S04]  /*49a80*/  LDL.LU R0, [R1+0x478] ;  /* 0x0004780001007983 */ /* 0x000ee80000300800 */
[----:B------:R0:W-:Y:S04]  /*49a90*/  STL.64 [R1+0x3fd8], R10 ;  /* 0x003fd80a01007387 */ /* 0x0001e80000100a00 */
[----:B0-----:R-:W2:Y:S04]  /*49aa0*/  LDL.LU R11, [R1+0x464] ;  /* 0x00046400010b7983 */ /* 0x001ea80000300800 */
        /* <DEDUP_REMOVED lines=10> */
[----:B------:R-:W2:Y:S04]  /*49b50*/  LDL.LU.64 R24, [R1+0x4038] ;  /* 0x0040380001187983 */ /* 0x000ea80000300a00 */
[----:B------:R-:W-:Y:S04]  /*49b60*/  STL.64 [R1+0x3f98], R6 ;  /* 0x003f980601007387 */ /* 0x000fe80000100a00 */
[----:B------:R2:W-:Y:S02]  /*49b70*/  STL.64 [R1+0x3f90], R4 ;  /* 0x003f900401007387 */ /* 0x0005e40000100a00 */
[----:B--2---:R-:W-:Y:S02]  /*49b80*/  HMMA.16816.F32 R4, R12, R2, R24 ;  /* 0x000000020c04723c */ /* 0x004fe40000001818 */
[----:B------:R-:W2:Y:S04]  /*49b90*/  LDL.LU.64 R24, [R1+0x14a0] ;  /* 0x0014a00001187983 */ /* 0x000ea80000300a00 */
[----:B------:R-:W2:-:S13]  /*49ba0*/  LDL.LU.64 R26, [R1+0x14a8] ;  /* 0x0014a800011a7983 */ /* 0x000e9a0000300a00 */
[----:B------:R-:W-:Y:S04]  /*49bb0*/  STL.64 [R1+0x220], R4 ;  /* 0x0002200401007387 */ /* 0x000fe80000100a00 */
[----:B------:R-:W-:Y:S04]  /*49bc0*/  STL.64 [R1+0x228], R6 ;  /* 0x0002280601007387 */ /* 0x000fe80000100a00 */
        /* <DEDUP_REMOVED lines=8> */
[----:B------:R-:W-:-:S02]  /*49c50*/  IMAD R12, R18, 0x100, R11 ;  /* 0x00000100120c7824 */ /* 0x000fc400078e020b */
[----:B----4-:R-:W-:Y:S02]  /*49c60*/  IMAD R13, R21, 0x100, R20 ;  /* 0x00000100150d7824 */ /* 0x010fe400078e0214 */
[----:B------:R-:W-:Y:S02]  /*49c70*/  IMAD R14, R23, 0x100, R22 ;  /* 0x00000100170e7824 */ /* 0x000fe400078e0216 */
[----:B---3--:R-:W-:Y:S01]  /*49c80*/  IMAD R15, R0, 0x100, R19 ;  /* 0x00000100000f7824 */ /* 0x008fe200078e0213 */
        /* <DEDUP_REMOVED lines=31> */
[----:B0-----:R-:W2:Y:S01]  /*49e80*/  LDL.LU.64 R18, [R1+0x3ff0] ;  /* 0x003ff00001127983 */ /* 0x001ea20000300a00 */
[C---:B---3--:R-:W-:Y:S08]  /*49e90*/  HMMA.16816.F32 R4, R12.reuse, R28, R4 ;  /* 0x0000001c0c04723c */ /* 0x048ff00000001804 */
[----:B--2---:R-:W-:Y:S01]  /*49ea0*/  HMMA.16816.F32 R16, R12, R18, R24 ;  /* 0x000000120c10723c */ /* 0x004fe20000001818 */
[----:B------:R-:W4:Y:S04]  /*49eb0*/  LDL.LU.64 R26, [R1+0x3fe8] ;  /* 0x003fe800011a7983 */ /* 0x000f280000300a00 */
[----:B------:R-:W2:-:S14]  /*49ec0*/  LDL.LU.64 R24, [R1+0x3fe0] ;  /* 0x003fe00001187983 */ /* 0x000e9c0000300a00 */
[----:B------:R0:W-:Y:S04]  /*49ed0*/  STL.64 [R1+0x4b0], R16 ;  /* 0x0004b01001007387 */ /* 0x0001e80000100a00 */
[----:B------:R1:W-:Y:S04]  /*49ee0*/  STL.64 [R1+0x4b8], R18 ;  /* 0x0004b81201007387 */ /* 0x0003e80000100a00 */
[----:B0-----:R-:W3:Y:S04]  /*49ef0*/  LDL.LU.64 R16, [R1+0x1450] ;  /* 0x0014500001107983 */ /* 0x001ee80000300a00 */
[----:B-1----:R-:W3:Y:S04]  /*49f00*/  LDL.LU.64 R18, [R1+0x1458] ;  /* 0x0014580001127983 */ /* 0x002ee80000300a00 */
[----:B------:R0:W-:Y:S04]  /*49f10*/  STL.64 [R1+0x4a0], R4 ;  /* 0x0004a00401007387 */ /* 0x0001e80000100a00 */
[----:B------:R1:W-:Y:S04]  /*49f20*/  STL.64 [R1+0x4a8], R6 ;  /* 0x0004a80601007387 */ /* 0x0003e80000100a00 */
[----:B0-----:R-:W3:Y:S04]  /*49f30*/  LDL.LU.64 R4, [R1+0x1440] ;  /* 0x0014400001047983 */ /* 0x001ee80000300a00 */
[----:B-1----:R-:W3:Y:S04]  /*49f40*/  LDL.LU.64 R6, [R1+0x1448] ;  /* 0x0014480001067983 */ /* 0x002ee80000300a00 */
[----:B------:R-:W-:Y:S01]  /*49f50*/  STL.64 [R1+0x3f48], R28 ;  /* 0x003f481c01007387 */ /* 0x000fe20000100a00 */
[C---:B----4-:R-:W-:Y:S08]  /*49f60*/  HMMA.16816.F32 R8, R12.reuse, R26, R8 ;  /* 0x0000001a0c08723c */ /* 0x050ff00000001808 */
[C---:B--2---:R-:W-:Y:S11]  /*49f70*/  HMMA.16816.F32 R20, R12.reuse, R24, R20 ;  /* 0x000000180c14723c */ /* 0x044ff60000001814 */
[----:B------:R-:W-:Y:S04]  /*49f80*/  STL.64 [R1+0x490], R8 ;  /* 0x0004900801007387 */ /* 0x000fe80000100a00 */
[----:B------:R0:W-:Y:S04]  /*49f90*/  STL.64 [R1+0x498], R10 ;  /* 0x0004980a01007387 */ /* 0x0001e80000100a00 */
[----:B0-----:R-:W2:Y:S04]  /*49fa0*/  LDL.LU.64 R10, [R1+0x3fd8] ;  /* 0x003fd800010a7983 */ /* 0x001ea80000300a00 */
[----:B------:R-:W4:Y:S04]  /*49fb0*/  LDL.LU.64 R8, [R1+0x3fd0] ;  /* 0x003fd00001087983 */ /* 0x000f280000300a00 */
[----:B------:R-:W-:Y:S04]  /*49fc0*/  STL.64 [R1+0x480], R20 ;  /* 0x0004801401007387 */ /* 0x000fe80000100a00 */
[----:B------:R0:W-:Y:S04]  /*49fd0*/  STL.64 [R1+0x488], R22 ;  /* 0x0004881601007387 */ /* 0x0001e80000100a00 */
[----:B0-----:R-:W2:Y:S04]  /*49fe0*/  LDL.LU.64 R22, [R1+0x3fc8] ;  /* 0x003fc80001167983 */ /* 0x001ea80000300a00 */
[----:B------:R-:W3:Y:S04]  /*49ff0*/  LDL.LU.64 R20, [R1+0x3fc0] ;  /* 0x003fc00001147983 */ /* 0x000ee80000300a00 */
[----:B------:R-:W2:Y:S04]  /*4a000*/  LDL.LU R0, [R1+0x20e0] ;  /* 0x0020e00001007983 */ /* 0x000ea80000300800 */
[----:B------:R0:W-:Y:S04]  /*4a010*/  STL.64 [R1+0x3f40], R26 ;  /* 0x003f401a01007387 */ /* 0x0001e80000100a00 */
[----:B0-----:R-:W2:Y:S04]  /*4a020*/  LDL.LU.64 R26, [R1+0x18] ;  /* 0x00001800011a7983 */ /* 0x001ea80000300a00 */
[----:B------:R0:W-:Y:S04]  /*4a030*/  STL.64 [R1+0x3f38], R24 ;  /* 0x003f381801007387 */ /* 0x0001e80000100a00 */
[----:B0-----:R-:W3:Y:S04]  /*4a040*/  LDL.LU R24, [R1+0x20d8] ;  /* 0x0020d80001187983 */ /* 0x001ee80000300800 */
[----:B------:R-:W3:Y:S04]  /*4a050*/  LDL.LU R25, [R1+0x20e4] ;  /* 0x0020e40001197983 */ /* 0x000ee80000300800 */
[----:B--2---:R-:W-:Y:S04]  /*4a060*/  STL.64 [R1+0x3f78], R26 ;  /* 0x003f781a01007387 */ /* 0x004fe80000100a00 */
[----:B---3--:R0:W-:Y:S04]  /*4a070*/  STL.64 [R1+0x3f70], R24 ;  /* 0x003f701801007387 */ /* 0x0081e80000100a00 */
[----:B0-----:R-:W2:Y:S04]  /*4a080*/  LDL.LU.64 R24, [R1+0x1460] ;  /* 0x0014600001187983 */ /* 0x001ea80000300a00 */
[----:B------:R-:W2:Y:S01]  /*4a090*/  LDL.LU.64 R26, [R1+0x1468] ;  /* 0x00146800011a7983 */ /* 0x000ea20000300a00 */
[C---:B------:R-:W-:Y:S08]  /*4a0a0*/  HMMA.16816.F32 R16, R12.reuse, R20, R16 ;  /* 0x000000140c10723c */ /* 0x040ff00000001810 */
[----:B--2---:R-:W-:-:S15]  /*4a0b0*/  HMMA.16816.F32 R24, R12, R22, R24 ;  /* 0x000000160c18723c */ /* 0x004fde0000001818 */
[----:B------:R-:W-:-:S04]  /*4a0c0*/  NOP ;  /* 0x0000000000007918 */ /* 0x000fc80000000000 */
[----:B------:R0:W-:Y:S04]  /*4a0d0*/  STL.64 [R1+0x470], R24 ;  /* 0x0004701801007387 */ /* 0x0001e80000100a00 */
[----:B------:R1:W-:Y:S04]  /*4a0e0*/  STL.64 [R1+0x478], R26 ;  /* 0x0004781a01007387 */ /* 0x0003e80000100a00 */
[----:B0-----:R-:W2:Y:S04]  /*4a0f0*/  LDL.LU.64 R24, [R1+0x1430] ;  /* 0x0014300001187983 */ /* 0x001ea80000300a00 */
[----:B-1----:R-:W2:Y:S04]  /*4a100*/  LDL.LU.64 R26, [R1+0x1438] ;  /* 0x00143800011a7983 */ /* 0x002ea80000300a00 */
[----:B------:R-:W-:Y:S04]  /*4a110*/  STL.64 [R1+0x460], R16 ;  /* 0x0004601001007387 */ /* 0x000fe80000100a00 */
[----:B------:R0:W-:Y:S04]  /*4a120*/  STL.64 [R1+0x468], R18 ;  /* 0x0004681201007387 */ /* 0x0001e80000100a00 */
[----:B0-----:R-:W3:Y:S04]  /*4a130*/  LDL.LU.64 R18, [R1+0x3fb8] ;  /* 0x003fb80001127983 */ /* 0x001ee80000300a00 */
[----:B------:R-:W2:Y:S04]  /*4a140*/  LDL.LU.64 R16, [R1+0x3fb0] ;  /* 0x003fb00001107983 */ /* 0x000ea80000300a00 */
[----:B------:R-:W-:Y:S04]  /*4a150*/  STL.64 [R1+0x3f20], R22 ;  /* 0x003f201601007387 */ /* 0x000fe80000100a00 */
[----:B------:R3:W-:Y:S02]  /*4a160*/  STL.64 [R1+0x3f18], R20 ;  /* 0x003f181401007387 */ /* 0x0007e40000100a00 */
[C---:B---3--:R-:W-:Y:S02]  /*4a170*/  HMMA.16816.F32 R20, R12.reuse, R18, R4 ;  /* 0x000000120c14723c */ /* 0x048fe40000001804 */
[----:B------:R-:W3:Y:S04]  /*4a180*/  LDL.LU.64 R4, [R1+0x1410] ;  /* 0x0014100001047983 */ /* 0x000ee80000300a00 */
[----:B------:R-:W3:Y:S02]  /*4a190*/  LDL.LU.64 R6, [R1+0x1418] ;  /* 0x0014180001067983 */ /* 0x000ee40000300a00 */
[C---:B--2---:R-:W-:Y:S11]  /*4a1a0*/  HMMA.16816.F32 R24, R12.reuse, R16, R24 ;  /* 0x000000100c18723c */ /* 0x044ff60000001818 */
[----:B------:R-:W-:Y:S04]  /*4a1b0*/  STL.64 [R1+0x450], R20 ;  /* 0x0004501401007387 */ /* 0x000fe80000100a00 */
[----:B------:R-:W-:Y:S04]  /*4a1c0*/  STL.64 [R1+0x458], R22 ;  /* 0x0004581601007387 */ /* 0x000fe80000100a00 */
[----:B---3--:R-:W-:Y:S04]  /*4a1d0*/  STL.64 [R1+0x3fa8], R6 ;  /* 0x003fa80601007387 */ /* 0x008fe80000100a00 */
[----:B------:R0:W-:Y:S04]  /*4a1e0*/  STL.64 [R1+0x3fa0], R4 ;  /* 0x003fa00401007387 */ /* 0x0001e80000100a00 */
[----:B0-----:R-:W2:Y:S04]  /*4a1f0*/  LDL.LU.64 R4, [R1+0x1420] ;  /* 0x0014200001047983 */ /* 0x001ea80000300a00 */
[----:B------:R-:W2:Y:S04]  /*4a200*/  LDL.LU.64 R6, [R1+0x1428] ;  /* 0x0014280001067983 */ /* 0x000ea80000300a00 */
[----:B------:R-:W3:Y:S04]  /*4a210*/  LDL.LU.64 R20, [R1+0x1400] ;  /* 0x0014000001147983 */ /* 0x000ee80000300a00 */
[----:B------:R-:W3:Y:S04]  /*4a220*/  LDL.LU.64 R22, [R1+0x1408] ;  /* 0x0014080001167983 */ /* 0x000ee80000300a00 */
[----:B------:R0:W-:Y:S04]  /*4a230*/  STL [R1+0x3f0c], R18 ;  /* 0x003f0c1201007387 */ /* 0x0001e80000100800 */
[----:B0-----:R-:W3:Y:S04]  /*4a240*/  LDL.LU R18, [R1+0x20dc] ;  /* 0x0020dc0001127983 */ /* 0x001ee80000300800 */
[----:B------:R0:W-:Y:S04]  /*4a250*/  STL [R1+0x3f08], R19 ;  /* 0x003f081301007387 */ /* 0x0001e80000100800 */
[----:B0-----:R-:W3:Y:S04]  /*4a260*/  LDL.LU R19, [R1+0x20d0] ;  /* 0x0020d00001137983 */ /* 0x001ee80000300800 */
[----:B------:R0:W-:Y:S04]  /*4a270*/  STL.64 [R1+0x440], R24 ;  /* 0x0004401801007387 */ /* 0x0001e80000100a00 */
[----:B------:R1:W-:Y:S04]  /*4a280*/  STL.64 [R1+0x448], R26 ;  /* 0x0004481a01007387 */ /* 0x0003e80000100a00 */
[----:B0-----:R-:W3:Y:S04]  /*4a290*/  LDL.LU.64 R24, [R1+0x12d0] ;  /* 0x0012d00001187983 */ /* 0x001ee80000300a00 */
[----:B-1----:R-:W3:Y:S01]  /*4a2a0*/  LDL.LU.64 R26, [R1+0x12d8] ;  /* 0x0012d800011a7983 */ /* 0x002ee20000300a00 */
[C---:B--2---:R-:W-:Y:S03]  /*4a2b0*/  HMMA.16816.F32 R4, R12.reuse, R10, R4 ;  /* 0x0000000a0c04723c */ /* 0x044fe60000001804 */
[----:B---3--:R-:W-:Y:S04]  /*4a2c0*/  STL.64 [R1+0x3f88], R26 ;  /* 0x003f881a01007387 */ /* 0x008fe80000100a00 */
[----:B------:R0:W-:Y:S04]  /*4a2d0*/  STL.64 [R1+0x3f80], R24 ;  /* 0x003f801801007387 */ /* 0x0001e80000100a00 */
[----:B0-----:R-:W2:Y:S04]  /*4a2e0*/  LDL.LU.64 R24, [R1+0x13f0] ;  /* 0x0013f00001187983 */ /* 0x001ea80000300a00 */
[----:B------:R-:W2:Y:S04]  /*4a2f0*/  LDL.LU.64 R26, [R1+0x13f8] ;  /* 0x0013f800011a7983 */ /* 0x000ea80000300a00 */
[----:B------:R0:W-:Y:S04]  /*4a300*/  STL [R1+0x3f10], R17 ;  /* 0x003f101101007387 */ /* 0x0001e80000100800 */
[----:B0-----:R-:W3:Y:S04]  /*4a310*/  LDL.LU R17, [R1+0x20d4] ;  /* 0x0020d40001117983 */ /* 0x001ee80000300800 */
        /* <DEDUP_REMOVED lines=12> */
[----:B0-----:R-:W3:Y:S04]  /*4a3e0*/  LDL.LU R8, [R1+0x20cc] ;  /* 0x0020cc0001087983 */ /* 0x001ee80000300800 */
[----:B------:R-:W3:Y:S01]  /*4a3f0*/  LDL.LU R9, [R1+0x20c8] ;  /* 0x0020c80001097983 */ /* 0x000ee20000300800 */
[C---:B----4-:R-:W-:Y:S08]  /*4a400*/  HMMA.16816.F32 R20, R12.reuse, R6, R20 ;  /* 0x000000060c14723c */ /* 0x050ff00000001814 */
[C---:B--2---:R-:W-:Y:S11]  /*4a410*/  HMMA.16816.F32 R24, R12.reuse, R4, R24 ;  /* 0x000000040c18723c */ /* 0x044ff60000001818 */
[----:B------:R0:W-:Y:S04]  /*4a420*/  STL.64 [R1+0x410], R20 ;  /* 0x0004101401007387 */ /* 0x0001e80000100a00 */
[----:B------:R1:W-:Y:S04]  /*4a430*/  STL.64 [R1+0x418], R22 ;  /* 0x0004181601007387 */ /* 0x0003e80000100a00 */
[----:B0-----:R-:W2:Y:S04]  /*4a440*/  LDL.LU.64 R20, [R1+0x13e0] ;  /* 0x0013e00001147983 */ /* 0x001ea80000300a00 */
[----:B-1----:R-:W2:Y:S04]  /*4a450*/  LDL.LU.64 R22, [R1+0x13e8] ;  /* 0x0013e80001167983 */ /* 0x002ea80000300a00 */
[----:B------:R-:W-:Y:S04]  /*4a460*/  STL.64 [R1+0x400], R24 ;  /* 0x0004001801007387 */ /* 0x000fe80000100a00 */
[----:B------:R0:W-:Y:S04]  /*4a470*/  STL.64 [R1+0x408], R26 ;  /* 0x0004081a01007387 */ /* 0x0001e80000100a00 */
[----:B0-----:R-:W4:Y:S04]  /*4a480*/  LDL.LU.64 R26, [R1+0x3f88] ;  /* 0x003f8800011a7983 */ /* 0x001f280000300a00 */
[----:B------:R-:W4:Y:S04]  /*4a490*/  LDL.LU.64 R24, [R1+0x3f80] ;  /* 0x003f800001187983 */ /* 0x000f280000300a00 */
[----:B------:R-:W2:Y:S04]  /*4a4a0*/  LDL.LU.64 R10, [R1+0x8] ;  /* 0x00000800010a7983 */ /* 0x000ea80000300a00 */
[----:B--2---:R-:W-:Y:S04]  /*4a4b0*/  STL.64 [R1+0x3f68], R10 ;  /* 0x003f680a01007387 */ /* 0x004fe80000100a00 */
[----:B------:R-:W2:Y:S04]  /*4a4c0*/  LDL.LU.64 R28, [R1] ;  /* 0x00000000011c7983 */ /* 0x000ea80000300a00 */
[----:B------:R0:W-:Y:S01]  /*4a4d0*/  STL.64 [R1+0x3f00], R6 ;  /* 0x003f000601007387 */ /* 0x0001e20000100a00 */
[----:B----4-:R-:W-:Y:S03]  /*4a4e0*/  HMMA.16816.F32 R12, R12, R2, R24 ;  /* 0x000000020c0c723c */ /* 0x010fe60000001818 */
[----:B0-----:R-:W4:Y:S04]  /*4a4f0*/  LDL.LU.64 R6, [R1+0x10] ;  /* 0x0000100001067983 */ /* 0x001f280000300a00 */
[----:B------:R-:W-:Y:S04]  /*4a500*/  STL.64 [R1+0x3ef8], R4 ;  /* 0x003ef80401007387 */ /* 0x000fe80000100a00 */
[----:B------:R-:W2:Y:S04]  /*4a510*/  LDL.LU.64 R26, [R1+0x3f78] ;  /* 0x003f7800011a7983 */ /* 0x000ea80000300a00 */
[----:B------:R-:W2:Y:S04]  /*4a520*/  LDL.LU.64 R24, [R1+0x3f70] ;  /* 0x003f700001187983 */ /* 0x000ea80000300a00 */
[----:B------:R3:W-:Y:S04]  /*4a530*/  STL.64 [R1+0x210], R12 ;  /* 0x0002100c01007387 */ /* 0x0007e80000100a00 */
[----:B------:R2:W-:Y:S01]  /*4a540*/  STL.64 [R1+0x218], R14 ;  /* 0x0002180e01007387 */ /* 0x0005e20000100a00 */
[----:B---3--:R-:W-:-:S02]  /*4a550*/  IMAD R12, R9, 0x100, R8 ;  /* 0x00000100090c7824 */ /* 0x008fc400078e0208 */
[----:B------:R-:W-:-:S03]  /*4a560*/  IMAD R13, R19, 0x100, R17 ;  /* 0x00000100130d7824 */ /* 0x000fc600078e0211 */
[----:B------:R-:W-:Y:S02]  /*4a570*/  F2FP.F16.E5M2.UNPACK_B R12, R12 ;  /* 0x0000000cff0c723e */ /* 0x000fe400020004ff */
[----:B------:R-:W-:Y:S01]  /*4a580*/  F2FP.F16.E5M2.UNPACK_B R13, R13 ;  /* 0x0000000dff0d723e */ /* 0x000fe200020004ff */
[----:B--2---:R-:W-:Y:S02]  /*4a590*/  IMAD R14, R24, 0x100, R18 ;  /* 0x00000100180e7824 */ /* 0x004fe400078e0212 */
[----:B------:R-:W-:-:S03]  /*4a5a0*/  IMAD R15, R0, 0x100, R25 ;  /* 0x00000100000f7824 */ /* 0x000fc600078e0219 */
[----:B------:R-:W-:Y:S02]  /*4a5b0*/  F2FP.F16.E5M2.UNPACK_B R14, R14 ;  /* 0x0000000eff0e723e */ /* 0x000fe400020004ff */
[----:B------:R-:W-:-:S07]  /*4a5c0*/  F2FP.F16.E5M2.UNPACK_B R15, R15 ;  /* 0x0000000fff0f723e */ /* 0x000fce00020004ff */
[----:B------:R-:W-:Y:S01]  /*4a5d0*/  HMMA.16816.F32 R8, R12, R26, R20 ;  /* 0x0000001a0c08723c */ /* 0x000fe20000001814 */
[----:B------:R-:W-:Y:S02]  /*4a5e0*/  IMAD.MOV.U32 R19, RZ, RZ, R26 ;  /* 0x000000ffff137224 */ /* 0x000fe400078e001a */
[----:B------:R-:W-:-:S15]  /*4a5f0*/  IMAD.MOV.U32 R0, RZ, RZ, R27 ;  /* 0x000000ffff007224 */ /* 0x000fde00078e001b */
[----:B------:R-:W-:Y:S01]  /*4a600*/  NOP ;  /* 0x0000000000007918 */ /* 0x000fe20000000000 */
[----:B------:R0:W-:Y:S04]  /*4a610*/  STL.64 [R1+0x3f0], R8 ;  /* 0x0003f00801007387 */ /* 0x0001e80000100a00 */
[----:B------:R1:W-:Y:S04]  /*4a620*/  STL.64 [R1+0x3f8], R10 ;  /* 0x0003f80a01007387 */ /* 0x0003e80000100a00 */
[----:B0-----:R-:W4:Y:S04]  /*4a630*/  LDL.LU.64 R8, [R1+0x13d0] ;  /* 0x0013d00001087983 */ /* 0x001f280000300a00 */
[----:B-1----:R-:W4:Y:S04]  /*4a640*/  LDL.LU.64 R10, [R1+0x13d8] ;  /* 0x0013d800010a7983 */ /* 0x002f280000300a00 */
[----:B------:R-:W-:Y:S04]  /*4a650*/  STL [R1+0x3f64], R19 ;  /* 0x003f641301007387 */ /* 0x000fe80000100800 */
[----:B------:R0:W-:Y:S04]  /*4a660*/  STL [R1+0x3f60], R16 ;  /* 0x003f601001007387 */ /* 0x0001e80000100800 */
        /* <DEDUP_REMOVED lines=10> */
[C---:B----4-:R-:W-:Y:S03]  /*4a710*/  HMMA.16816.F32 R8, R12.reuse, R6, R8 ;  /* 0x000000060c08723c */ /* 0x050fe60000001808 */
[----:B--2---:R-:W-:Y:S04]  /*4a720*/  STL.64 [R1+0x3f30], R22 ;  /* 0x003f301601007387 */ /* 0x004fe80000100a00 */
[----:B---3--:R0:W-:Y:S04]  /*4a730*/  STL.64 [R1+0x3f28], R20 ;  /* 0x003f281401007387 */ /* 0x0081e80000100a00 */
[----:B0-----:R-:W2:Y:S04]  /*4a740*/  LDL.LU.64 R20, [R1+0x1fe0] ;  /* 0x001fe00001147983 */ /* 0x001ea80000300a00 */
[----:B------:R-:W2:Y:S04]  /*4a750*/  LDL.LU.64 R22, [R1+0x1fe8] ;  /* 0x001fe80001167983 */ /* 0x000ea80000300a00 */
[----:B------:R-:W-:Y:S04]  /*4a760*/  STL.64 [R1+0x3e0], R8 ;  /* 0x0003e00801007387 */ /* 0x000fe80000100a00 */
[----:B------:R0:W-:Y:S04]  /*4a770*/  STL.64 [R1+0x3e8], R10 ;  /* 0x0003e80a01007387 */ /* 0x0001e80000100a00 */
[----:B0-----:R-:W3:Y:S01]  /*4a780*/  LDL.LU.64 R10, [R1+0x3f68] ;  /* 0x003f6800010a7983 */ /* 0x001ee20000300a00 */
[----:B------:R-:W-:Y:S01]  /*4a790*/  HMMA.16816.F32 R24, R12, R28, R24 ;  /* 0x0000001c0c18723c */ /* 0x000fe20000001818 */
[----:B------:R-:W-:-:S02]  /*4a7a0*/  IMAD.MOV.U32 R9, RZ, RZ, R6 ;  /* 0x000000ffff097224 */ /* 0x000fc400078e0006 */
[----:B------:R-:W-:Y:S01]  /*4a7b0*/  IMAD.MOV.U32 R8, RZ, RZ, R7 ;  /* 0x000000ffff087224 */ /* 0x000fe200078e0007 */
[----:B------:R-:W4:Y:S04]  /*4a7c0*/  LDL.LU.64 R4, [R1+0x1fb0] ;  /* 0x001fb00001047983 */ /* 0x000f280000300a00 */
[----:B------:R-:W4:Y:S01]  /*4a7d0*/  LDL.LU.64 R6, [R1+0x1fb8] ;  /* 0x001fb80001067983 */ /* 0x000f220000300a00 */
[----:B---3--:R-:W-:-:S15]  /*4a7e0*/  HMMA.16816.F32 R16, R12, R10, R16 ;  /* 0x0000000a0c10723c */ /* 0x008fde0000001810 */
[----:B------:R-:W-:-:S04]  /*4a7f0*/  NOP ;  /* 0x0000000000007918 */ /* 0x000fc80000000000 */
[----:B------:R-:W-:Y:S04]  /*4a800*/  STL.64 [R1+0x3d0], R16 ;  /* 0x0003d01001007387 */ /* 0x000fe80000100a00 */
[----:B------:R0:W-:Y:S04]  /*4a810*/  STL.64 [R1+0x3d8], R18 ;  /* 0x0003d81201007387 */ /* 0x0001e80000100a00 */
[----:B0-----:R-:W3:Y:S04]  /*4a820*/  LDL.LU R19, [R1+0x3f64] ;  /* 0x003f640001137983 */ /* 0x001ee80000300800 */
[----:B------:R-:W2:Y:S04]  /*4a830*/  LDL.LU R16, [R1+0x3f60] ;  /* 0x003f600001107983 */ /* 0x000ea80000300800 */
[----:B------:R-:W-:Y:S04]  /*4a840*/  STL.64 [R1+0x3c0], R24 ;  /* 0x0003c01801007387 */ /* 0x000fe80000100a00 */
[----:B------:R0:W-:Y:S01]  /*4a850*/  STL.64 [R1+0x3c8], R26 ;  /* 0x0003c81a01007387 */ /* 0x0001e20000100a00 */
[----:B------:R-:W-:-:S02]  /*4a860*/  IMAD.MOV.U32 R17, RZ, RZ, R10 ;  /* 0x000000ffff117224 */ /* 0x000fc400078e000a */
[----:B------:R-:W-:Y:S02]  /*4a870*/  IMAD.MOV.U32 R18, RZ, RZ, R11 ;  /* 0x000000ffff127224 */ /* 0x000fe400078e000b */
[----:B------:R-:W-:Y:S02]  /*4a880*/  IMAD.MOV.U32 R11, RZ, RZ, R28 ;  /* 0x000000ffff0b7224 */ /* 0x000fe400078e001c */
[----:B------:R-:W-:Y:S01]  /*4a890*/  IMAD.MOV.U32 R10, RZ, RZ, R29 ;  /* 0x000000ffff0a7224 */ /* 0x000fe200078e001d */
        /* <DEDUP_REMOVED lines=30> */
[----:B------:R4:W-:Y:S02]  /*4aa80*/  STL.64 [R1+0x388], R26 ;  /* 0x0003881a01007387 */ /* 0x0009e40000100a00 */
[----:B----4-:R-:W-:Y:S02]  /*4aa90*/  HMMA.16816.F32 R24, R12, R20, R4 ;  /* 0x000000140c18723c */ /* 0x010fe40000001804 */
[----:B------:R-:W2:Y:S04]  /*4aaa0*/  LDL.LU.64 R4, [R1+0x1fa0] ;  /* 0x001fa00001047983 */ /* 0x000ea80000300a00 */
[----:B------:R-:W2:-:S13]  /*4aab0*/  LDL.LU.64 R6, [R1+0x1fa8] ;  /* 0x001fa80001067983 */ /* 0x000e9a0000300a00 */
[----:B------:R-:W-:Y:S04]  /*4aac0*/  STL.64 [R1+0x370], R24 ;  /* 0x0003701801007387 */ /* 0x000fe80000100a00 */
[----:B------:R0:W-:Y:S04]  /*4aad0*/  STL.64 [R1+0x378], R26 ;  /* 0x0003781a01007387 */ /* 0x0001e80000100a00 */
[----:B------:R1:W-:Y:S01]  /*4aae0*/  STL.64 [R1+0x3e70], R22 ;  /* 0x003e701601007387 */ /* 0x0003e20000100a00 */
[----:B0-----:R-:W-:Y:S02]  /*4aaf0*/  IMAD.MOV.U32 R26, RZ, RZ, R9 ;  /* 0x000000ffff1a7224 */ /* 0x001fe400078e0009 */
[----:B------:R-:W-:-:S02]  /*4ab00*/  IMAD.MOV.U32 R27, RZ, RZ, R8 ;  /* 0x000000ffff1b7224 */ /* 0x000fc400078e0008 */
[----:B-1----:R-:W-:Y:S02]  /*4ab10*/  IMAD.MOV.U32 R22, RZ, RZ, R11 ;  /* 0x000000ffff167224 */ /* 0x002fe400078e000b */
[----:B------:R-:W-:Y:S01]  /*4ab20*/  IMAD.MOV.U32 R23, RZ, RZ, R10 ;  /* 0x000000ffff177224 */ /* 0x000fe200078e000a */
[----:B------:R-:W3:Y:S04]  /*4ab30*/  LDL.LU.64 R8, [R1+0x1f90] ;  /* 0x001f900001087983 */ /* 0x000ee80000300a00 */
[----:B------:R-:W3:Y:S04]  /*4ab40*/  LDL.LU.64 R10, [R1+0x1f98] ;  /* 0x001f9800010a7983 */ /* 0x000ee80000300a00 */
[----:B------:R-:W-:Y:S04]  /*4ab50*/  STL.64 [R1+0x3ea8], R26 ;  /* 0x003ea81a01007387 */ /* 0x000fe80000100a00 */
[----:B------:R0:W-:Y:S01]  /*4ab60*/  STL.64 [R1+0x3e68], R20 ;  /* 0x003e681401007387 */ /* 0x0001e20000100a00 */
[----:B------:R-:W-:-:S02]  /*4ab70*/  IMAD.MOV.U32 R24, RZ, RZ, R19 ;  /* 0x000000ffff187224 */ /* 0x000fc400078e0013 */
[----:B0-----:R-:W-:Y:S02]  /*4ab80*/  IMAD.MOV.U32 R20, RZ, RZ, R17 ;  /* 0x000000ffff147224 */ /* 0x001fe400078e0011 */
[----:B------:R-:W-:Y:S01]  /*4ab90*/  IMAD.MOV.U32 R21, RZ, RZ, R18 ;  /* 0x000000ffff157224 */ /* 0x000fe200078e0012 */
[----:B------:R-:W3:Y:S04]  /*4aba0*/  LDL.LU R17, [R1+0x3f10] ;  /* 0x003f100001117983 */ /* 0x000ee80000300800 */
[----:B------:R-:W2:Y:S04]  /*4abb0*/  LDL.LU R18, [R1+0x3f0c] ;  /* 0x003f0c0001127983 */ /* 0x000ea80000300800 */
[----:B------:R-:W2:Y:S04]  /*4abc0*/  LDL.LU R19, [R1+0x3f08] ;  /* 0x003f080001137983 */ /* 0x000ea80000300800 */
[----:B------:R-:W4:Y:S04]  /*4abd0*/  LDL.LU R28, [R1+0x20ec] ;  /* 0x0020ec00011c7983 */ /* 0x000f280000300800 */
[----:B------:R-:W3:Y:S04]  /*4abe0*/  LDL.LU R29, [R1+0x20f4] ;  /* 0x0020f400011d7983 */ /* 0x000ee80000300800 */
[----:B------:R-:W4:Y:S04]  /*4abf0*/  LDL.LU R26, [R1+0x2104] ;  /* 0x00210400011a7983 */ /* 0x000f280000300800 */
[----:B------:R-:W4:Y:S01]  /*4ac00*/  LDL.LU R27, [R1+0x2100] ;  /* 0x00210000011b7983 */ /* 0x000f220000300800 */
[----:B------:R-:W-:Y:S01]  /*4ac10*/  IMAD.MOV.U32 R25, RZ, RZ, R0 ;  /* 0x000000ffff197224 */ /* 0x000fe200078e0000 */
[C---:B--2---:R-:W-:Y:S08]  /*4ac20*/  HMMA.16816.F32 R4, R12.reuse, R18, R4 ;  /* 0x000000120c04723c */ /* 0x044ff00000001804 */
[C---:B---3--:R-:W-:Y:S01]  /*4ac30*/  HMMA.16816.F32 R8, R12.reuse, R16, R8 ;  /* 0x000000100c08723c */ /* 0x048fe20000001808 */
[----:B----4-:R-:W-:Y:S04]  /*4ac40*/  STL.64 [R1+0x3ed0], R26 ;  /* 0x003ed01a01007387 */ /* 0x010fe80000100a00 */
[----:B------:R0:W-:Y:S04]  /*4ac50*/  STL.64 [R1+0x3ec8], R24 ;  /* 0x003ec81801007387 */ /* 0x0001e80000100a00 */
[----:B0-----:R-:W2:Y:S04]  /*4ac60*/  LDL.LU.64 R24, [R1+0x2020] ;  /* 0x0020200001187983 */ /* 0x001ea80000300a00 */
[----:B------:R-:W2:Y:S04]  /*4ac70*/  LDL.LU.64 R26, [R1+0x2028] ;  /* 0x00202800011a7983 */ /* 0x000ea80000300a00 */
[----:B------:R-:W-:Y:S04]  /*4ac80*/  STL.64 [R1+0x3ea0], R22 ;  /* 0x003ea01601007387 */ /* 0x000fe80000100a00 */
[----:B------:R0:W-:Y:S04]  /*4ac90*/  STL.64 [R1+0x3e98], R20 ;  /* 0x003e981401007387 */ /* 0x0001e80000100a00 */
[----:B0-----:R-:W3:Y:S04]  /*4aca0*/  LDL.LU.64 R20, [R1+0x2010] ;  /* 0x0020100001147983 */ /* 0x001ee80000300a00 */
[----:B------:R-:W3:Y:S04]  /*4acb0*/  LDL.LU.64 R22, [R1+0x2018] ;  /* 0x0020180001167983 */ /* 0x000ee80000300a00 */
        /* <DEDUP_REMOVED lines=8> */
[----:B------:R-:W-:Y:S04]  /*4ad40*/  STL.64 [R1+0x3e50], R18 ;  /* 0x003e501201007387 */ /* 0x000fe80000100a00 */
[----:B------:R0:W-:Y:S04]  /*4ad50*/  STL.64 [R1+0x3e48], R16 ;  /* 0x003e481001007387 */ /* 0x0001e80000100a00 */
[----:B0-----:R-:W2:Y:S04]  /*4ad60*/  LDL.LU.64 R16, [R1+0x2030] ;  /* 0x0020300001107983 */ /* 0x001ea80000300a00 */
[----:B------:R-:W2:Y:S04]  /*4ad70*/  LDL.LU.64 R18, [R1+0x2038] ;  /* 0x0020380001127983 */ /* 0x000ea80000300a00 */
[----:B------:R-:W3:Y:S01]  /*4ad80*/  LDL.LU R0, [R1+0x2118] ;  /* 0x0021180001007983 */ /* 0x000ee20000300800 */
[----:B--2---:R-:W-:-:S15]  /*4ad90*/  HMMA.16816.F32 R16, R12, R10, R16 ;  /* 0x0000000a0c10723c */ /* 0x004fde0000001810 */
[----:B------:R-:W-:-:S04]  /*4ada0*/  NOP ;  /* 0x0000000000007918 */ /* 0x000fc80000000000 */
[----:B------:R-:W-:Y:S04]  /*4adb0*/  STL.64 [R1+0x340], R16 ;  /* 0x0003401001007387 */ /* 0x000fe80000100a00 */
[----:B------:R0:W-:Y:S02]  /*4adc0*/  STL.64 [R1+0x348], R18 ;  /* 0x0003481201007387 */ /* 0x0001e40000100a00 */
[----:B0-----:R-:W-:Y:S02]  /*4add0*/  HMMA.16816.F32 R16, R12, R8, R24 ;  /* 0x000000080c10723c */ /* 0x001fe40000001818 */
[----:B------:R-:W2:Y:S04]  /*4ade0*/  LDL.LU.64 R24, [R1+0x1f80] ;  /* 0x001f800001187983 */ /* 0x000ea80000300a00 */
[----:B------:R-:W2:-:S13]  /*4adf0*/  LDL.LU.64 R26, [R1+0x1f88] ;  /* 0x001f8800011a7983 */ /* 0x000e9a0000300a00 */
[----:B------:R-:W-:Y:S04]  /*4ae00*/  STL.64 [R1+0x330], R16 ;  /* 0x0003301001007387 */ /* 0x000fe80000100a00 */
[----:B------:R-:W-:Y:S04]  /*4ae10*/  STL.64 [R1+0x338], R18 ;  /* 0x0003381201007387 */ /* 0x000fe80000100a00 */
[----:B--2---:R-:W-:Y:S04]  /*4ae20*/  STL.64 [R1+0x3ee0], R26 ;  /* 0x003ee01a01007387 */ /* 0x004fe80000100a00 */
[----:B------:R0:W-:Y:S04]  /*4ae30*/  STL.64 [R1+0x3ed8], R24 ;  /* 0x003ed81801007387 */ /* 0x0001e80000100a00 */
[----:B0-----:R-:W4:Y:S04]  /*4ae40*/  LDL.LU.64 R24, [R1+0x2000] ;  /* 0x0020000001187983 */ /* 0x001f280000300a00 */
[----:B------:R-:W4:Y:S04]  /*4ae50*/  LDL.LU.64 R26, [R1+0x2008] ;  /* 0x00200800011a7983 */ /* 0x000f280000300a00 */
[----:B------:R-:W-:Y:S04]  /*4ae60*/  STL.64 [R1+0x3e30], R10 ;  /* 0x003e300a01007387 */ /* 0x000fe80000100a00 */
[----:B------:R3:W-:Y:S02]  /*4ae70*/  STL.64 [R1+0x3e28], R8 ;  /* 0x003e280801007387 */ /* 0x0007e40000100a00 */
[----:B---3--:R-:W-:Y:S02]  /*4ae80*/  HMMA.16816.F32 R8, R12, R6, R20 ;  /* 0x000000060c08723c */ /* 0x008fe40000001814 */
[----:B------:R-:W2:Y:S04]  /*4ae90*/  LDL.LU.64 R20, [R1+0x13a0] ;  /* 0x0013a00001147983 */ /* 0x000ea80000300a00 */
[----:B------:R-:W3:-:S13]  /*4aea0*/  LDL.LU.64 R22, [R1+0x13a8] ;  /* 0x0013a80001167983 */ /* 0x000eda0000300a00 */
[----:B------:R-:W-:Y:S04]  /*4aeb0*/  STL.64 [R1+0x320], R8 ;  /* 0x0003200801007387 */ /* 0x000fe80000100a00 */
[----:B------:R-:W-:Y:S01]  /*4aec0*/  STL.64 [R1+0x328], R10 ;  /* 0x0003280a01007387 */ /* 0x000fe20000100a00 */
[C---:B----4-:R-:W-:Y:S03]  /*4aed0*/  HMMA.16816.F32 R24, R12.reuse, R4, R24 ;  /* 0x000000040c18723c */ /* 0x050fe60000001818 */
        /* <DEDUP_REMOVED lines=12> */
[----:B------:R-:W-:Y:S04]  /*4afa0*/  STL.64 [R1+0x3e10], R6 ;  /* 0x003e100601007387 */ /* 0x000fe80000100a00 */
[----:B------:R0:W-:Y:S04]  /*4afb0*/  STL.64 [R1+0x3e08], R4 ;  /* 0x003e080401007387 */ /* 0x0001e80000100a00 */
[----:B0-----:R-:W3:Y:S04]  /*4afc0*/  LDL.LU.64 R4, [R1+0x12c0] ;  /* 0x0012c00001047983 */ /* 0x001ee80000300a00 */
[----:B------:R-:W3:Y:S01]  /*4afd0*/  LDL.LU.64 R6, [R1+0x12c8] ;  /* 0x0012c80001067983 */ /* 0x000ee20000300a00 */
[----:B--2---:R-:W-:Y:S03]  /*4afe0*/  HMMA.16816.F32 R12, R12, R2, R24 ;  /* 0x000000020c0c723c */ /* 0x004fe60000001818 */
[----:B------:R-:W2:Y:S04]  /*4aff0*/  LDL.LU.64 R26, [R1+0x3ed0] ;  /* 0x003ed000011a7983 */ /* 0x000ea80000300a00 */
[----:B------:R-:W2:-:S12]  /*4b000*/  LDL.LU.64 R24, [R1+0x3ec8] ;  /* 0x003ec80001187983 */ /* 0x000e980000300a00 */
[----:B------:R0:W-:Y:S04]  /*4b010*/  STL.64 [R1+0x200], R12 ;  /* 0x0002000c01007387 */ /* 0x0001e80000100a00 */
[----:B------:R1:W-:Y:S04]  /*4b020*/  STL.64 [R1+0x208], R14 ;  /* 0x0002080e01007387 */ /* 0x0003e80000100a00 */
[----:B0-----:R-:W2:Y:S04]  /*4b030*/  LDL.LU R12, [R1+0x20e8] ;  /* 0x0020e800010c7983 */ /* 0x001ea80000300800 */
[----:B------:R-:W3:Y:S04]  /*4b040*/  LDL.LU R13, [R1+0x20f0] ;  /* 0x0020f000010d7983 */ /* 0x000ee80000300800 */
[----:B-1----:R-:W4:Y:S04]  /*4b050*/  LDL.LU R14, [R1+0x20fc] ;  /* 0x0020fc00010e7983 */ /* 0x002f280000300800 */
[----:B------:R-:W4:Y:S01]  /*4b060*/  LDL.LU R15, [R1+0x20f8] ;  /* 0x0020f800010f7983 */ /* 0x000f220000300800 */
[----:B--2---:R-:W-:-:S02]  /*4b070*/  IMAD R12, R12, 0x100, R28 ;  /* 0x000001000c0c7824 */ /* 0x004fc400078e021c */
[----:B---3--:R-:W-:Y:S01]  /*4b080*/  IMAD R13, R13, 0x100, R29 ;  /* 0x000001000d0d7824 */ /* 0x008fe200078e021d */
[----:B------:R-:W2:Y:S01]  /*4b090*/  LDL.LU R28, [R1+0x3ec4] ;  /* 0x003ec400011c7983 */ /* 0x000ea20000300800 */
[----:B----4-:R-:W-:Y:S02]  /*4b0a0*/  IMAD R14, R15, 0x100, R14 ;  /* 0x000001000f0e7824 */ /* 0x010fe400078e020e */
[----:B------:R-:W-:Y:S01]  /*4b0b0*/  IMAD R15, R27, 0x100, R26 ;  /* 0x000001001b0f7824 */ /* 0x000fe200078e021a */
[----:B------:R-:W-:Y:S02]  /*4b0c0*/  F2FP.F16.E5M2.UNPACK_B R12, R12 ;  /* 0x0000000cff0c723e */ /* 0x000fe400020004ff */
[----:B------:R-:W-:Y:S01]  /*4b0d0*/  F2FP.F16.E5M2.UNPACK_B R13, R13 ;  /* 0x0000000dff0d723e */ /* 0x000fe200020004ff */
[----:B------:R-:W2:Y:S01]  /*4b0e0*/  LDL.LU R29, [R1+0x3ec0] ;  /* 0x003ec000011d7983 */ /* 0x000ea20000300800 */
[----:B------:R-:W-:Y:S02]  /*4b0f0*/  F2FP.F16.E5M2.UNPACK_B R14, R14 ;  /* 0x0000000eff0e723e */ /* 0x000fe400020004ff */
[----:B------:R-:W-:-:S07]  /*4b100*/  F2FP.F16.E5M2.UNPACK_B R15, R15 ;  /* 0x0000000fff0f723e */ /* 0x000fce00020004ff */
[----:B------:R-:W-:Y:S01]  /*4b110*/  HMMA.16816.F32 R24, R12, R24, R20 ;  /* 0x000000180c18723c */ /* 0x000fe20000001814 */
[----:B------:R-:W3:Y:S04]  /*4b120*/  LDL.LU.64 R22, [R1+0x3eb8] ;  /* 0x003eb80001167983 */ /* 0x000ee80000300a00 */
[----:B------:R-:W3:-:S14]  /*4b130*/  LDL.LU.64 R20, [R1+0x3eb0] ;  /* 0x003eb00001147983 */ /* 0x000edc0000300a00 */
[----:B------:R-:W-:Y:S04]  /*4b140*/  STL.64 [R1+0x1f0], R24 ;  /* 0x0001f01801007387 */ /* 0x000fe80000100a00 */
[----:B------:R0:W-:Y:S04]  /*4b150*/  STL.64 [R1+0x1f8], R26 ;  /* 0x0001f81a01007387 */ /* 0x0001e80000100a00 */
[----:B0-----:R-:W3:Y:S02]  /*4b160*/  LDL.LU.64 R26, [R1+0x3ea8] ;  /* 0x003ea800011a7983 */ /* 0x001ee40000300a00 */
[----:B---3--:R-:W-:Y:S02]  /*4b170*/  HMMA.16816.F32 R24, R12, R26, R20 ;  /* 0x0000001a0c18723c */ /* 0x008fe40000001814 */
[----:B------:R-:W3:Y:S04]  /*4b180*/  LDL.LU.64 R22, [R1+0x3ea0] ;  /* 0x003ea00001167983 */ /* 0x000ee80000300a00 */
[----:B------:R-:W4:-:S13]  /*4b190*/  LDL.LU.64 R20, [R1+0x3e98] ;  /* 0x003e980001147983 */ /* 0x000f1a0000300a00 */
[----:B------:R-:W-:Y:S04]  /*4b1a0*/  STL.64 [R1+0x1d0], R24 ;  /* 0x0001d01801007387 */ /* 0x000fe80000100a00 */
[----:B------:R0:W-:Y:S04]  /*4b1b0*/  STL.64 [R1+0x1d8], R26 ;  /* 0x0001d81a01007387 */ /* 0x0001e80000100a00 */
[----:B0-----:R-:W2:Y:S04]  /*4b1c0*/  LDL.LU.64 R26, [R1+0x3e90] ;  /* 0x003e9000011a7983 */ /* 0x001ea80000300a00 */
[----:B------:R-:W2:Y:S01]  /*4b1d0*/  LDL.LU.64 R24, [R1+0x3e88] ;  /* 0x003e880001187983 */ /* 0x000ea20000300a00 */
[C---:B----4-:R-:W-:Y:S08]  /*4b1e0*/  HMMA.16816.F32 R4, R12.reuse, R20, R4 ;  /* 0x000000140c04723c */ /* 0x050ff00000001804 */
[C---:B---3--:R-:W-:Y:S11]  /*4b1f0*/  HMMA.16816.F32 R16, R12.reuse, R22, R16 ;  /* 0x000000160c10723c */ /* 0x048ff60000001810 */
[----:B------:R-:W-:Y:S04]  /*4b200*/  STL.64 [R1+0x1b0], R4 ;  /* 0x0001b00401007387 */ /* 0x000fe80000100a00 */
[----:B------:R2:W-:Y:S04]  /*4b210*/  STL.64 [R1+0x1b8], R6 ;  /* 0x0001b80601007387 */ /* 0x0005e80000100a00 */
[----:B------:R-:W3:Y:S04]  /*4b220*/  LDL.LU.64 R20, [R1+0x1280] ;  /* 0x0012800001147983 */ /* 0x000ee80000300a00 */
[----:B------:R-:W-:Y:S04]  /*4b230*/  STL.64 [R1+0x180], R16 ;  /* 0x0001801001007387 */ /* 0x000fe80000100a00 */
[----:B------:R-:W-:Y:S04]  /*4b240*/  STL.64 [R1+0x188], R18 ;  /* 0x0001881201007387 */ /* 0x000fe80000100a00 */
[----:B------:R-:W4:Y:S01]  /*4b250*/  LDL.LU.64 R22, [R1+0x1288] ;  /* 0x0012880001167983 */ /* 0x000f220000300a00 */
[----:B--2---:R-:W-:-:S15]  /*4b260*/  HMMA.16816.F32 R4, R12, R28, R8 ;  /* 0x0000001c0c04723c */ /* 0x004fde0000001808 */
[----:B------:R-:W-:-:S04]  /*4b270*/  NOP ;  /* 0x0000000000007918 */ /* 0x000fc80000000000 */
[----:B------:R-:W-:Y:S04]  /*4b280*/  STL.64 [R1+0x160], R4 ;  /* 0x0001600401007387 */ /* 0x000fe80000100a00 */
[----:B------:R-:W-:Y:S04]  /*4b290*/  STL.64 [R1+0x168], R6 ;  /* 0x0001680601007387 */ /* 0x000fe80000100a00 */
[----:B----4-:R-:W-:Y:S04]  /*4b2a0*/  STL.64 [R1+0x3e80], R22 ;  /* 0x003e801601007387 */ /* 0x010fe80000100a00 */
[----:B---3--:R0:W-:Y:S04]  /*4b2b0*/  STL.64 [R1+0x3e78], R20 ;  /* 0x003e781401007387 */ /* 0x0081e80000100a00 */
        /* <DEDUP_REMOVED lines=21> */
[----:B------:R-:W4:Y:S04]  /*4b410*/  LDL.LU R28, [R1+0x2110] ;  /* 0x00211000011c7983 */ /* 0x000f280000300800 */
[----:B------:R-:W2:Y:S04]  /*4b420*/  LDL.LU R29, [R1+0x211c] ;  /* 0x00211c00011d7983 */ /* 0x000ea80000300800 */
[----:B------:R-:W-:Y:S04]  /*4b430*/  STL.64 [R1+0x140], R20 ;  /* 0x0001401401007387 */ /* 0x000fe80000100a00 */
[----:B------:R0:W-:Y:S04]  /*4b440*/  STL.64 [R1+0x148], R22 ;  /* 0x0001481601007387 */ /* 0x0001e80000100a00 */
[----:B0-----:R-:W2:Y:S04]  /*4b450*/  LDL.LU.64 R22, [R1+0x3e80] ;  /* 0x003e800001167983 */ /* 0x001ea80000300a00 */
[----:B------:R-:W2:Y:S04]  /*4b460*/  LDL.LU.64 R20, [R1+0x3e78] ;  /* 0x003e780001147983 */ /* 0x000ea80000300a00 */
[----:B------:R-:W3:Y:S04]  /*4b470*/  LDL.LU R26, [R1+0x2108] ;  /* 0x00210800011a7983 */ /* 0x000ee80000300800 */
[----:B------:R-:W4:Y:S01]  /*4b480*/  LDL.LU R27, [R1+0x2114] ;  /* 0x00211400011b7983 */ /* 0x000f220000300800 */
[----:B--2---:R-:W-:-:S15]  /*4b490*/  HMMA.16816.F32 R20, R12, R24, R20 ;  /* 0x000000180c14723c */ /* 0x004fde0000001814 */
[----:B------:R-:W-:-:S04]  /*4b4a0*/  NOP ;  /* 0x0000000000007918 */ /* 0x000fc80000000000 */
[----:B------:R-:W-:Y:S04]  /*4b4b0*/  STL.64 [R1+0x120], R20 ;  /* 0x0001201401007387 */ /* 0x000fe80000100a00 */
[----:B------:R0:W-:Y:S04]  /*4b4c0*/  STL.64 [R1+0x128], R22 ;  /* 0x0001281601007387 */ /* 0x0001e80000100a00 */
[----:B0-----:R-:W2:Y:S04]  /*4b4d0*/  LDL.LU.64 R22, [R1+0x3e70] ;  /* 0x003e700001167983 */ /* 0x001ea80000300a00 */
[----:B------:R-:W3:Y:S04]  /*4b4e0*/  LDL.LU.64 R20, [R1+0x3e68] ;  /* 0x003e680001147983 */ /* 0x000ee80000300a00 */
[----:B------:R-:W3:Y:S01]  /*4b4f0*/  LDL.LU R25, [R1+0x210c] ;  /* 0x00210c0001197983 */ /* 0x000ee20000300800 */
[----:B--2---:R-:W-:-:S15]  /*4b500*/  HMMA.16816.F32 R16, R12, R22, R16 ;  /* 0x000000160c10723c */ /* 0x004fde0000001810 */
[----:B------:R-:W-:-:S04]  /*4b510*/  NOP ;  /* 0x0000000000007918 */ /* 0x000fc80000000000 */
[----:B------:R-:W-:Y:S04]  /*4b520*/  STL.64 [R1+0x100], R16 ;  /* 0x0001001001007387 */ /* 0x000fe80000100a00 */
[----:B------:R0:W-:Y:S04]  /*4b530*/  STL.64 [R1+0x108], R18 ;  /* 0x0001081201007387 */ /* 0x0001e80000100a00 */
[----:B0-----:R-:W3:Y:S04]  /*4b540*/  LDL.LU.64 R18, [R1+0x3e60] ;  /* 0x003e600001127983 */ /* 0x001ee80000300a00 */
[----:B------:R-:W3:Y:S02]  /*4b550*/  LDL.LU.64 R16, [R1+0x3e58] ;  /* 0x003e580001107983 */ /* 0x000ee40000300a00 */
[----:B---3--:R-:W-:Y:S02]  /*4b560*/  HMMA.16816.F32 R20, R12, R20, R16 ;  /* 0x000000140c14723c */ /* 0x008fe40000001810 */
[----:B------:R-:W2:Y:S04]  /*4b570*/  LDL.LU.64 R18, [R1+0x3e50] ;  /* 0x003e500001127983 */ /* 0x000ea80000300a00 */
[----:B------:R-:W3:-:S13]  /*4b580*/  LDL.LU.64 R16, [R1+0x3e48] ;  /* 0x003e480001107983 */ /* 0x000eda0000300a00 */
[----:B------:R0:W-:Y:S04]  /*4b590*/  STL.64 [R1+0xe0], R20 ;  /* 0x0000e01401007387 */ /* 0x0001e80000100a00 */
[----:B------:R1:W-:Y:S04]  /*4b5a0*/  STL.64 [R1+0xe8], R22 ;  /* 0x0000e81601007387 */ /* 0x0003e80000100a00 */
[----:B0-----:R-:W3:Y:S04]  /*4b5b0*/  LDL.LU.64 R20, [R1+0x1040] ;  /* 0x0010400001147983 */ /* 0x001ee80000300a00 */
[----:B-1----:R-:W3:Y:S01]  /*4b5c0*/  LDL.LU.64 R22, [R1+0x1048] ;  /* 0x0010480001167983 */ /* 0x002ee20000300a00 */
        /* <DEDUP_REMOVED lines=22> */
[----:B------:R-:W-:Y:S04]  /*4b730*/  STL.64 [R1+0x50], R8 ;  /* 0x0000500801007387 */ /* 0x000fe80000100a00 */
[----:B------:R3:W-:Y:S01]  /*4b740*/  STL.64 [R1+0x58], R10 ;  /* 0x0000580a01007387 */ /* 0x0007e20000100a00 */
[C---:B--2---:R-:W-:Y:S08]  /*4b750*/  HMMA.16816.F32 R16, R12.reuse, R6, R16 ;  /* 0x000000060c10723c */ /* 0x044ff00000001810 */
[----:B---3--:R-:W-:Y:S11]  /*4b760*/  HMMA.16816.F32 R8, R12, R4, R20 ;  /* 0x000000040c08723c */ /* 0x008ff60000001814 */
[----:B------:R-:W-:Y:S04]  /*4b770*/  STL.64 [R1+0x40], R16 ;  /* 0x0000401001007387 */ /* 0x000fe80000100a00 */
[----:B------:R-:W-:Y:S04]  /*4b780*/  STL.64 [R1+0x48], R18 ;  /* 0x0000481201007387 */ /* 0x000fe80000100a00 */
[----:B------:R0:W-:Y:S04]  /*4b790*/  STL.64 [R1+0x30], R8 ;  /* 0x0000300801007387 */ /* 0x0001e80000100a00 */
[----:B------:R1:W-:Y:S04]  /*4b7a0*/  STL.64 [R1+0x38], R10 ;  /* 0x0000380a01007387 */ /* 0x0003e80000100a00 */
[----:B0-----:R-:W2:Y:S04]  /*4b7b0*/  LDL.LU R8, [R1+0xf0] ;  /* 0x0000f00001087983 */ /* 0x001ea80000300800 */
[----:B------:R-:W2:Y:S04]  /*4b7c0*/  LDL.LU R9, [R1+0xf4] ;  /* 0x0000f40001097983 */ /* 0x000ea80000300800 */
[----:B-1----:R-:W3:Y:S04]  /*4b7d0*/  LDL.LU R10, [R1+0xf8] ;  /* 0x0000f800010a7983 */ /* 0x002ee80000300800 */
[----:B------:R-:W3:Y:S04]  /*4b7e0*/  LDL.LU R11, [R1+0xfc] ;  /* 0x0000fc00010b7983 */ /* 0x000ee80000300800 */
[----:B---3--:R-:W-:Y:S04]  /*4b7f0*/  STL.64 [R1+0x3da8], R10 ;  /* 0x003da80a01007387 */ /* 0x008fe80000100a00 */
[----:B--2---:R0:W-:Y:S04]  /*4b800*/  STL.64 [R1+0x3da0], R8 ;  /* 0x003da00801007387 */ /* 0x0041e80000100a00 */
[----:B0-----:R-:W2:Y:S04]  /*4b810*/  LDL.LU R8, [R1+0xa0] ;  /* 0x0000a00001087983 */ /* 0x001ea80000300800 */
[----:B------:R-:W2:Y:S04]  /*4b820*/  LDL.LU R9, [R1+0xa4] ;  /* 0x0000a40001097983 */ /* 0x000ea80000300800 */
[----:B------:R-:W3:Y:S04]  /*4b830*/  LDL.LU R10, [R1+0xa8] ;  /* 0x0000a800010a7983 */ /* 0x000ee80000300800 */
[----:B------:R-:W3:Y:S01]  /*4b840*/  LDL.LU R11, [R1+0xac] ;  /* 0x0000ac00010b7983 */ /* 0x000ee20000300800 */
[----:B------:R-:W-:-:S03]  /*4b850*/  IMAD R6, R0, 0x100, R29 ;  /* 0x0000010000067824 */ /* 0x000fc600078e021d */
[----:B------:R-:W2:Y:S04]  /*4b860*/  LDL.LU R7, [R1+0x2124] ;  /* 0x0021240001077983 */ /* 0x000ea80000300800 */
[----:B------:R-:W2:Y:S04]  /*4b870*/  LDL.LU R0, [R1+0x2120] ;  /* 0x0021200001007983 */ /* 0x000ea80000300800 */
[----:B------:R-:W2:Y:S04]  /*4b880*/  LDL.LU R20, [R1+0x1114] ;  /* 0x0011140001147983 */ /* 0x000ea80000300800 */
[----:B------:R-:W2:Y:S04]  /*4b890*/  LDL.LU R21, [R1+0x1120] ;  /* 0x0011200001157983 */ /* 0x000ea80000300800 */
[----:B---3--:R0:W-:Y:S04]  /*4b8a0*/  STL.64 [R1+0x3db8], R10 ;  /* 0x003db80a01007387 */ /* 0x0081e80000100a00 */
[----:B0-----:R-:W3:Y:S04]  /*4b8b0*/  LDL.LU R10, [R1+0x1104] ;  /* 0x00110400010a7983 */ /* 0x001ee80000300800 */
[----:B------:R-:W3:Y:S04]  /*4b8c0*/  LDL.LU R11, [R1+0x1110] ;  /* 0x00111000010b7983 */ /* 0x000ee80000300800 */
[----:B--2---:R-:W-:Y:S01]  /*4b8d0*/  STL.64 [R1+0x3db0], R8 ;  /* 0x003db00801007387 */ /* 0x004fe20000100a00 */
[----:B----4-:R-:W-:-:S02]  /*4b8e0*/  IMAD R5, R28, 0x100, R27 ;  /* 0x000001001c057824 */ /* 0x010fc400078e021b */
[----:B------:R-:W-:Y:S01]  /*4b8f0*/  IMAD R4, R26, 0x100, R25 ;  /* 0x000001001a047824 */ /* 0x000fe200078e0219 */
[----:B---3--:R-:W-:Y:S04]  /*4b900*/  STL.64 [R1+0x3de0], R10 ;  /* 0x003de00a01007387 */ /* 0x008fe80000100a00 */
[----:B------:R-:W2:Y:S04]  /*4b910*/  LDL.LU R22, [R1+0x1124] ;  /* 0x0011240001167983 */ /* 0x000ea80000300800 */
[----:B------:R-:W3:Y:S04]  /*4b920*/  LDL.LU R28, [R1+0x1130] ;  /* 0x00113000011c7983 */ /* 0x000ee80000300800 */
[----:B------:R-:W4:Y:S04]  /*4b930*/  LDL.LU R29, [R1+0x1134] ;  /* 0x00113400011d7983 */ /* 0x000f280000300800 */
[----:B------:R-:W2:Y:S04]  /*4b940*/  LDL.LU R26, [R1+0x1140] ;  /* 0x00114000011a7983 */ /* 0x000ea80000300800 */
[----:B------:R-:W2:Y:S04]  /*4b950*/  LDL.LU R27, [R1+0x1144] ;  /* 0x00114400011b7983 */ /* 0x000ea80000300800 */
[----:B------:R-:W3:Y:S04]  /*4b960*/  LDL.LU R24, [R1+0x1150] ;  /* 0x0011500001187983 */ /* 0x000ee80000300800 */
[----:B------:R-:W3:Y:S04]  /*4b970*/  LDL.LU R25, [R1+0x1154] ;  /* 0x0011540001197983 */ /* 0x000ee80000300800 */
[----:B--2---:R-:W-:Y:S04]  /*4b980*/  STL.64 [R1+0x3dc8], R26 ;  /* 0x003dc81a01007387 */ /* 0x004fe80000100a00 */
[----:B---3--:R0:W-:Y:S04]  /*4b990*/  STL.64 [R1+0x3dc0], R24 ;  /* 0x003dc01801007387 */ /* 0x0081e80000100a00 */
[----:B0-----:R-:W2:Y:S04]  /*4b9a0*/  LDL.LU R24, [R1+0xb0] ;  /* 0x0000b00001187983 */ /* 0x001ea80000300800 */
[----:B------:R-:W2:Y:S04]  /*4b9b0*/  LDL.LU R25, [R1+0xb4] ;  /* 0x0000b40001197983 */ /* 0x000ea80000300800 */
[----:B------:R-:W3:Y:S04]  /*4b9c0*/  LDL.LU R26, [R1+0xb8] ;  /* 0x0000b800011a7983 */ /* 0x000ee80000300800 */
[----:B------:R-:W3:Y:S04]  /*4b9d0*/  LDL.LU R27, [R1+0xbc] ;  /* 0x0000bc00011b7983 */ /* 0x000ee80000300800 */
[----:B------:R-:W2:Y:S04]  /*4b9e0*/  LDL.LU R8, [R1+0x10f0] ;  /* 0x0010f00001087983 */ /* 0x000ea80000300800 */
[----:B------:R-:W2:Y:S04]  /*4b9f0*/  LDL.LU R9, [R1+0x10f4] ;  /* 0x0010f40001097983 */ /* 0x000ea80000300800 */
[----:B------:R-:W2:Y:S04]  /*4ba00*/  LDL.LU R11, [R1+0x1100] ;  /* 0x00110000010b7983 */ /* 0x000ea80000300800 */
[----:B--2---:R-:W-:Y:S04]  /*4ba10*/  STL [R1+0x3e00], R11 ;  /* 0x003e000b01007387 */ /* 0x004fe80000100800 */
[----:B------:R0:W-:Y:S04]  /*4ba20*/  STL.64 [R1+0x3df8], R8 ;  /* 0x003df80801007387 */ /* 0x0001e80000100a00 */
[----:B0-----:R-:W2:Y:S04]  /*4ba30*/  LDL.LU.64 R8, [R1+0x300] ;  /* 0x0003000001087983 */ /* 0x001ea80000300a00 */
[----:B------:R-:W2:Y:S04]  /*4ba40*/  LDL.LU.64 R10, [R1+0x308] ;  /* 0x00030800010a7983 */ /* 0x000ea80000300a00 */
[----:B---3--:R-:W-:Y:S04]  /*4ba50*/  STL.64 [R1+0x3dd8], R26 ;  /* 0x003dd81a01007387 */ /* 0x008fe80000100a00 */
[----:B------:R0:W-:Y:S04]  /*4ba60*/  STL.64 [R1+0x3dd0], R24 ;  /* 0x003dd01801007387 */ /* 0x0001e80000100a00 */
[----:B0-----:R-:W3:Y:S04]  /*4ba70*/  LDL.LU R24, [R1+0xc0] ;  /* 0x0000c00001187983 */ /* 0x001ee80000300800 */
[----:B------:R-:W3:Y:S04]  /*4ba80*/  LDL.LU R25, [R1+0xc4] ;  /* 0x0000c40001197983 */ /* 0x000ee80000300800 */
[----:B------:R-:W3:Y:S04]  /*4ba90*/  LDL.LU R26, [R1+0xc8] ;  /* 0x0000c800011a7983 */ /* 0x000ee80000300800 */
[----:B------:R-:W3:Y:S01]  /*4baa0*/  LDL.LU R27, [R1+0xcc] ;  /* 0x0000cc00011b7983 */ /* 0x000ee20000300800 */
[----:B--2---:R-:W-:Y:S03]  /*4bab0*/  HMMA.16816.F32 R12, R12, R2, R8 ;  /* 0x000000020c0c723c */ /* 0x004fe60000001808 */
[----:B---3--:R-:W-:Y:S04]  /*4bac0*/  STL.64 [R1+0x3df0], R26 ;  /* 0x003df01a01007387 */ /* 0x008fe80000100a00 */
[----:B------:R0:W-:Y:S04]  /*4bad0*/  STL.64 [R1+0x3de8], R24 ;  /* 0x003de81801007387 */ /* 0x0001e80000100a00 */
[----:B0-----:R-:W2:Y:S04]  /*4bae0*/  LDL.LU R24, [R1+0xd0] ;  /* 0x0000d00001187983 */ /* 0x001ea80000300800 */
[----:B------:R-:W2:Y:S04]  /*4baf0*/  LDL.LU R25, [R1+0xd4] ;  /* 0x0000d40001197983 */ /* 0x000ea80000300800 */
[----:B------:R-:W2:Y:S04]  /*4bb00*/  LDL.LU R26, [R1+0xd8] ;  /* 0x0000d800011a7983 */ /* 0x000ea80000300800 */
[----:B------:R-:W2:Y:S04]  /*4bb10*/  LDL.LU R27, [R1+0xdc] ;  /* 0x0000dc00011b7983 */ /* 0x000ea80000300800 */
[----:B------:R-:W3:Y:S04]  /*4bb20*/  LDL.LU R23, [R1+0x1160] ;  /* 0x0011600001177983 */ /* 0x000ee80000300800 */
[----:B------:R-:W2:Y:S04]  /*4bb30*/  LDL.LU R16, [R1+0x110] ;  /* 0x0001100001107983 */ /* 0x000ea80000300800 */
[----:B------:R-:W2:Y:S04]  /*4bb40*/  LDL.LU R17, [R1+0x114] ;  /* 0x0001140001117983 */ /* 0x000ea80000300800 */
[----:B------:R-:W2:Y:S04]  /*4bb50*/  LDL.LU R18, [R1+0x118] ;  /* 0x0001180001127983 */ /* 0x000ea80000300800 */
[----:B------:R-:W2:Y:S04]  /*4bb60*/  LDL.LU R19, [R1+0x11c] ;  /* 0x00011c0001137983 */ /* 0x000ea80000300800 */
[----:B------:R-:W2:Y:S04]  /*4bb70*/  LDL.LU R11, [R1+0x3e00] ;  /* 0x003e0000010b7983 */ /* 0x000ea80000300800 */
[----:B------:R-:W2:Y:S01]  /*4bb80*/  LDL.LU.64 R8, [R1+0x3df8] ;  /* 0x003df80001087983 */ /* 0x000ea20000300a00 */
[----:B------:R-:W-:-:S03]  /*4bb90*/  IMAD R7, R0, 0x100, R7 ;  /* 0x0000010000077824 */ /* 0x000fc600078e0207 */
[----:B------:R-:W3:Y:S04]  /*4bba0*/  LDL.LU R0, [R1+0x1164] ;  /* 0x0011640001007983 */ /* 0x000ee80000300800 */
[----:B------:R0:W-:Y:S04]  /*4bbb0*/  STL.64 [R1+0x20], R12 ;  /* 0x0000200c01007387 */ /* 0x0001e80000100a00 */
[----:B------:R1:W-:Y:S01]  /*4bbc0*/  STL.64 [R1+0x28], R14 ;  /* 0x0000280e01007387 */ /* 0x0003e20000100a00 */
[----:B0-----:R-:W-:Y:S02]  /*4bbd0*/  F2FP.F16.E5M2.UNPACK_B R12, R4 ;  /* 0x00000004ff0c723e */ /* 0x001fe400020004ff */
[----:B------:R-:W-:-:S02]  /*4bbe0*/  F2FP.F16.E5M2.UNPACK_B R13, R5 ;  /* 0x00000005ff0d723e */ /* 0x000fc400020004ff */
[----:B-1----:R-:W-:Y:S02]  /*4bbf0*/  F2FP.F16.E5M2.UNPACK_B R14, R6 ;  /* 0x00000006ff0e723e */ /* 0x002fe400020004ff */
[----:B------:R-:W-:Y:S01]  /*4bc00*/  F2FP.F16.E5M2.UNPACK_B R15, R7 ;  /* 0x00000007ff0f723e */ /* 0x000fe200020004ff */
[----:B------:R-:W3:Y:S04]  /*4bc10*/  LDL.LU R4, [R1+0x90] ;  /* 0x0000900001047983 */ /* 0x000ee80000300800 */
[----:B------:R-:W3:Y:S04]  /*4bc20*/  LDL.LU R5, [R1+0x94] ;  /* 0x0000940001057983 */ /* 0x000ee80000300800 */
[----:B------:R-:W3:Y:S04]  /*4bc30*/  LDL.LU R6, [R1+0x98] ;  /* 0x0000980001067983 */ /* 0x000ee80000300800 */
[----:B------:R-:W3:Y:S01]  /*4bc40*/  LDL.LU R7, [R1+0x9c] ;  /* 0x00009c0001077983 */ /* 0x000ee20000300800 */
[----:B--2---:R-:W-:-:S02]  /*4bc50*/  F2FP.F16.E5M2.UNPACK_B R8, R8.H1 ;  /* 0x00000008ff08723e */ /* 0x004fc400030004ff */
[----:B------:R-:W-:Y:S02]  /*4bc60*/  F2FP.F16.E5M2.UNPACK_B R9, R9.H1 ;  /* 0x00000009ff09723e */ /* 0x000fe400030004ff */
[----:B------:R-:W-:-:S03]  /*4bc70*/  F2FP.F16.E5M2.UNPACK_B R2, R11.H1 ;  /* 0x0000000bff02723e */ /* 0x000fc600030004ff */
[----:B------:R0:W-:Y:S02]  /*4bc80*/  STL.64 [R1+0x18], R8 ;  /* 0x0000180801007387 */ /* 0x0001e40000100a00 */
[----:B0-----:R-:W-:Y:S02]  /*4bc90*/  HMMA.16816.F32 R8, R12, R8, R24 ;  /* 0x000000080c08723c */ /* 0x001fe40000001818 */
[----:B------:R-:W2:Y:S04]  /*4bca0*/  LDL.LU.64 R26, [R1+0x3df0] ;  /* 0x003df000011a7983 */ /* 0x000ea80000300a00 */
[----:B------:R-:W2:-:S13]  /*4bcb0*/  LDL.LU.64 R24, [R1+0x3de8] ;  /* 0x003de80001187983 */ /* 0x000e9a0000300a00 */
[----:B------:R-:W-:Y:S04]  /*4bcc0*/  STL.64 [R1+0xd0], R8 ;  /* 0x0000d00801007387 */ /* 0x000fe80000100a00 */
[----:B------:R0:W-:Y:S04]  /*4bcd0*/  STL.64 [R1+0xd8], R10 ;  /* 0x0000d80a01007387 */ /* 0x0001e80000100a00 */
[----:B0-----:R-:W2:Y:S02]  /*4bce0*/  LDL.LU.64 R10, [R1+0x3de0] ;  /* 0x003de000010a7983 */ /* 0x001ea40000300a00 */
[----:B--2---:R-:W-:-:S07]  /*4bcf0*/  F2FP.F16.E5M2.UNPACK_B R3, R10.H1 ;  /* 0x0000000aff03723e */ /* 0x004fce00030004ff */
[----:B------:R-:W-:Y:S01]  /*4bd00*/  HMMA.16816.F32 R24, R12, R2, R24 ;  /* 0x000000020c18723c */ /* 0x000fe20000001818 */
[----:B------:R-:W-:-:S15]  /*4bd10*/  STL.64 [R1+0x10], R2 ;  /* 0x0000100201007387 */ /* 0x000fde0000100a00 */
[----:B------:R-:W-:-:S03]  /*4bd20*/  NOP ;  /* 0x0000000000007918 */ /* 0x000fc60000000000 */
[----:B------:R-:W-:Y:S04]  /*4bd30*/  STL.64 [R1+0x1a0], R24 ;  /* 0x0001a01801007387 */ /* 0x000fe80000100a00 */
[----:B------:R0:W-:Y:S04]  /*4bd40*/  STL.64 [R1+0x1a8], R26 ;  /* 0x0001a81a01007387 */ /* 0x0001e80000100a00 */
[----:B0-----:R-:W2:Y:S04]  /*4bd50*/  LDL.LU.64 R26, [R1+0x3dd8] ;  /* 0x003dd800011a7983 */ /* 0x001ea80000300a00 */
[----:B------:R-:W2:Y:S01]  /*4bd60*/  LDL.LU.64 R24, [R1+0x3dd0] ;  /* 0x003dd00001187983 */ /* 0x000ea20000300a00 */
[----:B------:R-:W-:-:S02]  /*4bd70*/  F2FP.F16.E5M2.UNPACK_B R8, R11.H1 ;  /* 0x0000000bff08723e */ /* 0x000fc400030004ff */
[----:B------:R-:W-:-:S05]  /*4bd80*/  F2FP.F16.E5M2.UNPACK_B R9, R20.H1 ;  /* 0x00000014ff09723e */ /* 0x000fca00030004ff */
[----:B------:R2:W-:Y:S02]  /*4bd90*/  STL.64 [R1+0x8], R8 ;  /* 0x0000080801007387 */ /* 0x0005e40000100a00 */
[----:B--2---:R-:W-:Y:S02]  /*4bda0*/  HMMA.16816.F32 R8, R12, R8, R24 ;  /* 0x000000080c08723c */ /* 0x004fe40000001818 */
[----:B------:R-:W2:Y:S04]  /*4bdb0*/  LDL.LU.64 R26, [R1+0x3dc8] ;  /* 0x003dc800011a7983 */ /* 0x000ea80000300a00 */
[----:B------:R-:W2:-:S13]  /*4bdc0*/  LDL.LU.64 R24, [R1+0x3dc0] ;  /* 0x003dc00001187983 */ /* 0x000e9a0000300a00 */
[----:B------:R-:W-:Y:S04]  /*4bdd0*/  STL.64 [R1+0xb0], R8 ;  /* 0x0000b00801007387 */ /* 0x000fe80000100a00 */
[----:B------:R0:W-:Y:S04]  /*4bde0*/  STL.64 [R1+0xb8], R10 ;  /* 0x0000b80a01007387 */ /* 0x0001e80000100a00 */
[----:B0-----:R-:W2:Y:S04]  /*4bdf0*/  LDL.LU.64 R10, [R1+0x3db8] ;  /* 0x003db800010a7983 */ /* 0x001ea80000300a00 */
[----:B------:R-:W2:Y:S01]  /*4be00*/  LDL.LU.64 R8, [R1+0x3db0] ;  /* 0x003db00001087983 */ /* 0x000ea20000300a00 */
[----:B------:R-:W-:-:S02]  /*4be10*/  F2FP.F16.E5M2.UNPACK_B R2, R21.H1 ;  /* 0x00000015ff02723e */ /* 0x000fc400030004ff */
[----:B------:R-:W-:-:S05]  /*4be20*/  F2FP.F16.E5M2.UNPACK_B R3, R22.H1 ;  /* 0x00000016ff03723e */ /* 0x000fca00030004ff */
[----:B------:R-:W-:Y:S02]  /*4be30*/  STL.64 [R1], R2 ;  /* 0x0000000201007387 */ /* 0x000fe40000100a00 */
[----:B--2---:R-:W-:-:S15]  /*4be40*/  HMMA.16816.F32 R8, R12, R2, R8 ;  /* 0x000000020c08723c */ /* 0x004fde0000001808 */
[----:B------:R-:W-:-:S04]  /*4be50*/  NOP ;  /* 0x0000000000007918 */ /* 0x000fc80000000000 */
[----:B------:R-:W-:Y:S04]  /*4be60*/  STL.64 [R1+0x300], R8 ;  /* 0x0003000801007387 */ /* 0x000fe80000100a00 */
[----:B------:R0:W-:Y:S04]  /*4be70*/  STL.64 [R1+0x308], R10 ;  /* 0x0003080a01007387 */ /* 0x0001e80000100a00 */
[----:B0-----:R-:W2:Y:S04]  /*4be80*/  LDL.LU.64 R10, [R1+0x3da8] ;  /* 0x003da800010a7983 */ /* 0x001ea80000300a00 */
[----:B------:R-:W2:Y:S01]  /*4be90*/  LDL.LU.64 R8, [R1+0x3da0] ;  /* 0x003da00001087983 */ /* 0x000ea20000300a00 */
[----:B------:R-:W-:-:S02]  /*4bea0*/  F2FP.F16.E5M2.UNPACK_B R28, R28.H1 ;  /* 0x0000001cff1c723e */ /* 0x000fc400030004ff */
[----:B----4-:R-:W-:-:S07]  /*4beb0*/  F2FP.F16.E5M2.UNPACK_B R29, R29.H1 ;  /* 0x0000001dff1d723e */ /* 0x010fce00030004ff */
[----:B---3--:R-:W-:Y:S01]  /*4bec0*/  HMMA.16816.F32 R4, R12, R28, R4 ;  /* 0x0000001c0c04723c */ /* 0x008fe20000001804 */
[----:B------:R-:W-:Y:S02]  /*4bed0*/  F2FP.F16.E5M2.UNPACK_B R26, R26.H1 ;  /* 0x0000001aff1a723e */ /* 0x000fe400030004ff */
[----:B------:R-:W-:Y:S01]  /*4bee0*/  F2FP.F16.E5M2.UNPACK_B R27, R27.H1 ;  /* 0x0000001bff1b723e */ /* 0x000fe200030004ff */
[----:B------:R-:W-:Y:S04]  /*4bef0*/  STL [R1+0x3d38], R28 ;  /* 0x003d381c01007387 */ /* 0x000fe80000100800 */
[----:B------:R-:W-:Y:S11]  /*4bf00*/  STL [R1+0x3d34], R29 ;  /* 0x003d341d01007387 */ /* 0x000ff60000100800 */
[----:B------:R-:W-:Y:S04]  /*4bf10*/  STL.64 [R1+0x1040], R4 ;  /* 0x0010400401007387 */ /* 0x000fe80000100a00 */
[----:B------:R2:W-:Y:S01]  /*4bf20*/  STL.64 [R1+0x1048], R6 ;  /* 0x0010480601007387 */ /* 0x0005e20000100a00 */
[----:B------:R-:W-:-:S02]  /*4bf30*/  F2FP.F16.E5M2.UNPACK_B R24, R24.H1 ;  /* 0x00000018ff18723e */ /* 0x000fc400030004ff */
[----:B------:R-:W-:Y:S01]  /*4bf40*/  F2FP.F16.E5M2.UNPACK_B R25, R25.H1 ;  /* 0x00000019ff19723e */ /* 0x000fe200030004ff */
[----:B--2---:R-:W-:-:S15]  /*4bf50*/  HMMA.16816.F32 R4, R12, R26, R8 ;  /* 0x0000001a0c04723c */ /* 0x004fde0000001808 */
[----:B------:R-:W-:-:S04]  /*4bf60*/  NOP ;  /* 0x0000000000007918 */ /* 0x000fc80000000000 */
[----:B------:R-:W-:Y:S04]  /*4bf70*/  STL.64 [R1+0x1050], R4 ;  /* 0x0010500401007387 */ /* 0x000fe80000100a00 */
[----:B------:R0:W-:Y:S02]  /*4bf80*/  STL.64 [R1+0x1058], R6 ;  /* 0x0010580601007387 */ /* 0x0001e40000100a00 */
[----:B0-----:R-:W-:Y:S02]  /*4bf90*/  HMMA.16816.F32 R4, R12, R24, R16 ;  /* 0x000000180c04723c */ /* 0x001fe40000001810 */
[----:B------:R-:W-:Y:S04]  /*4bfa0*/  STL.64 [R1+0x3ce8], R26 ;  /* 0x003ce81a01007387 */ /* 0x000fe80000100a00 */
[----:B------:R0:W-:-:S13]  /*4bfb0*/  STL.64 [R1+0x3ce0], R24 ;  /* 0x003ce01801007387 */ /* 0x0001da0000100a00 */
[----:B------:R-:W-:Y:S04]  /*4bfc0*/  STL.64 [R1+0x1060], R4 ;  /* 0x0010600401007387 */ /* 0x000fe80000100a00 */
[----:B------:R-:W-:Y:S04]  /*4bfd0*/  STL.64 [R1+0x1068], R6 ;  /* 0x0010680601007387 */ /* 0x000fe80000100a00 */
[----:B0-----:R-:W2:Y:S04]  /*4bfe0*/  LDL.LU R24, [R1+0x1030] ;  /* 0x0010300001187983 */ /* 0x001ea80000300800 */
[----:B------:R-:W2:Y:S04]  /*4bff0*/  LDL.LU R25, [R1+0x1034] ;  /* 0x0010340001197983 */ /* 0x000ea80000300800 */
[----:B------:R-:W3:Y:S04]  /*4c000*/  LDL.LU R26, [R1+0x1038] ;  /* 0x00103800011a7983 */ /* 0x000ee80000300800 */
[----:B------:R-:W3:Y:S01]  /*4c010*/  LDL.LU R27, [R1+0x103c] ;  /* 0x00103c00011b7983 */ /* 0x000ee20000300800 */
[----:B------:R-:W-:-:S02]  /*4c020*/  F2FP.F16.E5M2.UNPACK_B R22, R23.H1 ;  /* 0x00000017ff16723e */ /* 0x000fc400030004ff */
[----:B------:R-:W-:Y:S01]  /*4c030*/  F2FP.F16.E5M2.UNPACK_B R23, R0.H1 ;  /* 0x00000000ff17723e */ /* 0x000fe200030004ff */
[----:B---3--:R-:W-:Y:S04]  /*4c040*/  STL.64 [R1+0x3d58], R26 ;  /* 0x003d581a01007387 */ /* 0x008fe80000100a00 */
[----:B--2---:R0:W-:Y:S04]  /*4c050*/  STL.64 [R1+0x3d50], R24 ;  /* 0x003d501801007387 */ /* 0x0041e80000100a00 */
[----:B0-----:R-:W2:Y:S04]  /*4c060*/  LDL.LU R24, [R1+0x1c0] ;  /* 0x0001c00001187983 */ /* 0x001ea80000300800 */
[----:B------:R-:W2:Y:S04]  /*4c070*/  LDL.LU R25, [R1+0x1c4] ;  /* 0x0001c40001197983 */ /* 0x000ea80000300800 */
[----:B------:R-:W3:Y:S04]  /*4c080*/  LDL.LU R26, [R1+0x1c8] ;  /* 0x0001c800011a7983 */ /* 0x000ee80000300800 */
[----:B------:R-:W3:Y:S04]  /*4c090*/  LDL.LU R27, [R1+0x1cc] ;  /* 0x0001cc00011b7983 */ /* 0x000ee80000300800 */
[----:B------:R-:W4:Y:S04]  /*4c0a0*/  LDL.LU R0, [R1+0x1170] ;  /* 0x0011700001007983 */ /* 0x000f280000300800 */
[----:B------:R-:W2:Y:S04]  /*4c0b0*/  LDL.LU R21, [R1+0x1174] ;  /* 0x0011740001157983 */ /* 0x000ea80000300800 */
        /* <DEDUP_REMOVED lines=8> */
[----:B------:R-:W2:Y:S04]  /*4c140*/  LDL.LU R18, [R1+0x138] ;  /* 0x0001380001127983 */ /* 0x000ea80000300800 */
[----:B------:R-:W2:Y:S04]  /*4c150*/  LDL.LU R19, [R1+0x13c] ;  /* 0x00013c0001137983 */ /* 0x000ea80000300800 */
[----:B------:R-:W3:Y:S04]  /*4c160*/  LDL.LU R10, [R1+0x11a0] ;  /* 0x0011a000010a7983 */ /* 0x000ee80000300800 */
[----:B------:R-:W-:Y:S04]  /*4c170*/  STL.64 [R1+0x3d68], R26 ;  /* 0x003d681a01007387 */ /* 0x000fe80000100a00 */
[----:B------:R0:W-:Y:S04]  /*4c180*/  STL.64 [R1+0x3d60], R24 ;  /* 0x003d601801007387 */ /* 0x0001e80000100a00 */
[----:B0-----:R-:W2:Y:S04]  /*4c190*/  LDL.LU R24, [R1+0x190] ;  /* 0x0001900001187983 */ /* 0x001ea80000300800 */
[----:B------:R-:W2:Y:S04]  /*4c1a0*/  LDL.LU R25, [R1+0x194] ;  /* 0x0001940001197983 */ /* 0x000ea80000300800 */
[----:B------:R-:W2:Y:S04]  /*4c1b0*/  LDL.LU R26, [R1+0x198] ;  /* 0x00019800011a7983 */ /* 0x000ea80000300800 */
[----:B------:R-:W2:Y:S04]  /*4c1c0*/  LDL.LU R27, [R1+0x19c] ;  /* 0x00019c00011b7983 */ /* 0x000ea80000300800 */
[----:B--2---:R-:W-:Y:S04]  /*4c1d0*/  STL.64 [R1+0x3d78], R26 ;  /* 0x003d781a01007387 */ /* 0x004fe80000100a00 */
[----:B------:R0:W-:Y:S04]  /*4c1e0*/  STL.64 [R1+0x3d70], R24 ;  /* 0x003d701801007387 */ /* 0x0001e80000100a00 */
[----:B0-----:R-:W2:Y:S04]  /*4c1f0*/  LDL.LU R24, [R1+0x170] ;  /* 0x0001700001187983 */ /* 0x001ea80000300800 */
[----:B------:R-:W2:Y:S04]  /*4c200*/  LDL.LU R25, [R1+0x174] ;  /* 0x0001740001197983 */ /* 0x000ea80000300800 */
[----:B------:R-:W2:Y:S04]  /*4c210*/  LDL.LU R26, [R1+0x178] ;  /* 0x00017800011a7983 */ /* 0x000ea80000300800 */
[----:B------:R-:W2:Y:S01]  /*4c220*/  LDL.LU R27, [R1+0x17c] ;  /* 0x00017c00011b7983 */ /* 0x000ea20000300800 */
[----:B----4-:R-:W-:Y:S01]  /*4c230*/  F2FP.F16.E5M2.UNPACK_B R20, R0.H1 ;  /* 0x00000000ff14723e */ /* 0x010fe200030004ff */
[----:B------:R-:W-:Y:S02]  /*4c240*/  HMMA.16816.F32 R16, R12, R22, R16 ;  /* 0x000000160c10723c */ /* 0x000fe40000001810 */
[----:B--2---:R-:W-:Y:S04]  /*4c250*/  STL.64 [R1+0x3d88], R26 ;  /* 0x003d881a01007387 */ /* 0x004fe80000100a00 */
[----:B------:R0:W-:Y:S04]  /*4c260*/  STL.64 [R1+0x3d80], R24 ;  /* 0x003d801801007387 */ /* 0x0001e80000100a00 */
[----:B0-----:R-:W2:Y:S04]  /*4c270*/  LDL.LU R24, [R1+0x150] ;  /* 0x0001500001187983 */ /* 0x001ea80000300800 */
[----:B------:R-:W2:Y:S04]  /*4c280*/  LDL.LU R25, [R1+0x154] ;  /* 0x0001540001197983 */ /* 0x000ea80000300800 */
[----:B------:R-:W2:Y:S04]  /*4c290*/  LDL.LU R26, [R1+0x158] ;  /* 0x00015800011a7983 */ /* 0x000ea80000300800 */
[----:B------:R-:W2:Y:S01]  /*4c2a0*/  LDL.LU R27, [R1+0x15c] ;  /* 0x00015c00011b7983 */ /* 0x000ea20000300800 */
[----:B------:R-:W-:-:S03]  /*4c2b0*/  F2FP.F16.E5M2.UNPACK_B R21, R21.H1 ;  /* 0x00000015ff15723e */ /* 0x000fc600030004ff */
[----:B------:R-:W4:Y:S04]  /*4c2c0*/  LDL.LU R11, [R1+0x11a4] ;  /* 0x0011a400010b7983 */ /* 0x000f280000300800 */
[----:B------:R-:W3:Y:S04]  /*4c2d0*/  LDL.LU R8, [R1+0x11b0] ;  /* 0x0011b00001087983 */ /* 0x000ee80000300800 */
[----:B------:R-:W3:Y:S04]  /*4c2e0*/  LDL.LU R9, [R1+0x11b4] ;  /* 0x0011b40001097983 */ /* 0x000ee80000300800 */
[----:B------:R-:W3:Y:S04]  /*4c2f0*/  LDL.LU R6, [R1+0x11c0] ;  /* 0x0011c00001067983 */ /* 0x000ee80000300800 */
[----:B------:R-:W3:Y:S04]  /*4c300*/  LDL.LU R7, [R1+0x11c4] ;  /* 0x0011c40001077983 */ /* 0x000ee80000300800 */
[----:B------:R-:W3:Y:S04]  /*4c310*/  LDL.LU R4, [R1+0x11d0] ;  /* 0x0011d00001047983 */ /* 0x000ee80000300800 */
[----:B------:R-:W3:Y:S04]  /*4c320*/  LDL.LU R5, [R1+0x11d4] ;  /* 0x0011d40001057983 */ /* 0x000ee80000300800 */
[----:B------:R-:W3:Y:S04]  /*4c330*/  LDL.LU R2, [R1+0x11e0] ;  /* 0x0011e00001027983 */ /* 0x000ee80000300800 */
[----:B------:R-:W-:Y:S04]  /*4c340*/  STL.64 [R1+0x1070], R16 ;  /* 0x0010701001007387 */ /* 0x000fe80000100a00 */
[----:B------:R0:W-:Y:S04]  /*4c350*/  STL.64 [R1+0x1078], R18 ;  /* 0x0010781201007387 */ /* 0x0001e80000100a00 */
[----:B0-----:R-:W3:Y:S04]  /*4c360*/  LDL.LU.64 R18, [R1+0x3d98] ;  /* 0x003d980001127983 */ /* 0x001ee80000300a00 */
[----:B------:R-:W4:Y:S04]  /*4c370*/  LDL.LU.64 R16, [R1+0x3d90] ;  /* 0x003d900001107983 */ /* 0x000f280000300a00 */
[----:B------:R-:W4:Y:S04]  /*4c380*/  LDL.LU R3, [R1+0x11e4] ;  /* 0x0011e40001037983 */ /* 0x000f280000300800 */
[----:B------:R-:W4:Y:S04]  /*4c390*/  LDL.LU R28, [R1+0x212c] ;  /* 0x00212c00011c7983 */ /* 0x000f280000300800 */
[----:B------:R-:W4:Y:S01]  /*4c3a0*/  LDL.LU R0, [R1+0x2128] ;  /* 0x0021280001007983 */ /* 0x000f220000300800 */
[----:B--2---:R-:W-:-:S15]  /*4c3b0*/  HMMA.16816.F32 R24, R12, R20, R24 ;  /* 0x000000140c18723c */ /* 0x004fde0000001818 */
[----:B------:R-:W-:-:S04]  /*4c3c0*/  NOP ;  /* 0x0000000000007918 */ /* 0x000fc80000000000 */
[----:B------:R-:W-:Y:S04]  /*4c3d0*/  STL.64 [R1+0x1080], R24 ;  /* 0x0010801801007387 */ /* 0x000fe80000100a00 */
[----:B------:R0:W-:Y:S04]  /*4c3e0*/  STL.64 [R1+0x1088], R26 ;  /* 0x0010881a01007387 */ /* 0x0001e80000100a00 */
[----:B0-----:R-:W2:Y:S04]  /*4c3f0*/  LDL.LU.64 R26, [R1+0x3d88] ;  /* 0x003d8800011a7983 */ /* 0x001ea80000300a00 */
[----:B------:R-:W2:Y:S01]  /*4c400*/  LDL.LU.64 R24, [R1+0x3d80] ;  /* 0x003d800001187983 */ /* 0x000ea20000300a00 */
[----:B---3--:R-:W-:-:S02]  /*4c410*/  F2FP.F16.E5M2.UNPACK_B R18, R18.H1 ;  /* 0x00000012ff12723e */ /* 0x008fc400030004ff */
[----:B------:R-:W-:Y:S01]  /*4c420*/  F2FP.F16.E5M2.UNPACK_B R19, R19.H1 ;  /* 0x00000013ff13723e */ /* 0x000fe200030004ff */
[----:B------:R-:W-:Y:S04]  /*4c430*/  STL.64 [R1+0x3cc8], R22 ;  /* 0x003cc81601007387 */ /* 0x000fe80000100a00 */
[----:B------:R0:W-:Y:S04]  /*4c440*/  STL.64 [R1+0x3cc0], R20 ;  /* 0x003cc01401007387 */ /* 0x0001e80000100a00 */
[----:B0-----:R-:W3:Y:S04]  /*4c450*/  LDL.LU R20, [R1+0x2f0] ;  /* 0x0002f00001147983 */ /* 0x001ee80000300800 */
[----:B------:R-:W3:Y:S04]  /*4c460*/  LDL.LU R21, [R1+0x2f4] ;  /* 0x0002f40001157983 */ /* 0x000ee80000300800 */
[----:B------:R-:W3:Y:S04]  /*4c470*/  LDL.LU R22, [R1+0x2f8] ;  /* 0x0002f80001167983 */ /* 0x000ee80000300800 */
[----:B------:R-:W3:Y:S01]  /*4c480*/  LDL.LU R23, [R1+0x2fc] ;  /* 0x0002fc0001177983 */ /* 0x000ee20000300800 */
[----:B--2---:R-:W-:-:S15]  /*4c490*/  HMMA.16816.F32 R24, R12, R18, R24 ;  /* 0x000000120c18723c */ /* 0x004fde0000001818 */
[----:B------:R-:W-:-:S04]  /*4c4a0*/  NOP ;  /* 0x0000000000007918 */ /* 0x000fc80000000000 */
[----:B------:R-:W-:Y:S04]  /*4c4b0*/  STL.64 [R1+0x1090], R24 ;  /* 0x0010901801007387 */ /* 0x000fe80000100a00 */
[----:B------:R0:W-:Y:S04]  /*4c4c0*/  STL.64 [R1+0x1098], R26 ;  /* 0x0010981a01007387 */ /* 0x0001e80000100a00 */
[----:B0-----:R-:W2:Y:S04]  /*4c4d0*/  LDL.LU.64 R26, [R1+0x3d78] ;  /* 0x003d7800011a7983 */ /* 0x001ea80000300a00 */
[----:B------:R-:W2:Y:S01]  /*4c4e0*/  LDL.LU.64 R24, [R1+0x3d70] ;  /* 0x003d700001187983 */ /* 0x000ea20000300a00 */
[----:B----4-:R-:W-:-:S02]  /*4c4f0*/  F2FP.F16.E5M2.UNPACK_B R16, R16.H1 ;  /* 0x00000010ff10723e */ /* 0x010fc400030004ff */
[----:B------:R-:W-:-:S07]  /*4c500*/  F2FP.F16.E5M2.UNPACK_B R17, R17.H1 ;  /* 0x00000011ff11723e */ /* 0x000fce00030004ff */
[----:B--2---:R-:W-:-:S15]  /*4c510*/  HMMA.16816.F32 R24, R12, R16, R24 ;  /* 0x000000100c18723c */ /* 0x004fde0000001818 */
[----:B------:R-:W-:-:S04]  /*4c520*/  NOP ;  /* 0x0000000000007918 */ /* 0x000fc80000000000 */
[----:B------:R-:W-:Y:S04]  /*4c530*/  STL.64 [R1+0x10a0], R24 ;  /* 0x0010a01801007387 */ /* 0x000fe80000100a00 */
[----:B------:R0:W-:Y:S04]  /*4c540*/  STL.64 [R1+0x10a8], R26 ;  /* 0x0010a81a01007387 */ /* 0x0001e80000100a00 */
[----:B0-----:R-:W2:Y:S04]  /*4c550*/  LDL.LU.64 R26, [R1+0x3d68] ;  /* 0x003d6800011a7983 */ /* 0x001ea80000300a00 */
[----:B------:R-:W2:Y:S01]  /*4c560*/  LDL.LU.64 R24, [R1+0x3d60] ;  /* 0x003d600001187983 */ /* 0x000ea20000300a00 */
[----:B------:R-:W-:-:S02]  /*4c570*/  F2FP.F16.E5M2.UNPACK_B R10, R10.H1 ;  /* 0x0000000aff0a723e */ /* 0x000fc400030004ff */
[----:B------:R-:W-:Y:S01]  /*4c580*/  F2FP.F16.E5M2.UNPACK_B R11, R11.H1 ;  /* 0x0000000bff0b723e */ /* 0x000fe200030004ff */
[----:B------:R-:W-:Y:S04]  /*4c590*/  STL.64 [R1+0x3cb8], R18 ;  /* 0x003cb81201007387 */ /* 0x000fe80000100a00 */
[----:B------:R0:W-:Y:S04]  /*4c5a0*/  STL.64 [R1+0x3cb0], R16 ;  /* 0x003cb01001007387 */ /* 0x0001e80000100a00 */
[----:B0-----:R-:W4:Y:S04]  /*4c5b0*/  LDL.LU R16, [R1+0x1e0] ;  /* 0x0001e00001107983 */ /* 0x001f280000300800 */
        /* <DEDUP_REMOVED lines=9> */
[----:B------:R-:W-:-:S02]  /*4c650*/  F2FP.F16.E5M2.UNPACK_B R8, R8.H1 ;  /* 0x00000008ff08723e */ /* 0x000fc400030004ff */
[----:B------:R-:W-:Y:S02]  /*4c660*/  F2FP.F16.E5M2.UNPACK_B R9, R9.H1 ;  /* 0x00000009ff09723e */ /* 0x000fe400030004ff */
[----:B------:R-:W-:Y:S02]  /*4c670*/  F2FP.F16.E5M2.UNPACK_B R6, R6.H1 ;  /* 0x00000006ff06723e */ /* 0x000fe400030004ff */
[----:B------:R-:W-:Y:S01]  /*4c680*/  F2FP.F16.E5M2.UNPACK_B R7, R7.H1 ;  /* 0x00000007ff07723e */ /* 0x000fe200030004ff */
[----:B------:R-:W-:Y:S04]  /*4c690*/  STL.64 [R1+0x3c90], R10 ;  /* 0x003c900a01007387 */ /* 0x000fe80000100a00 */
[----:B------:R3:W-:Y:S01]  /*4c6a0*/  STL.64 [R1+0x3c88], R8 ;  /* 0x003c880801007387 */ /* 0x0007e20000100a00 */
[C---:B----4-:R-:W-:Y:S08]  /*4c6b0*/  HMMA.16816.F32 R16, R12.reuse, R8, R16 ;  /* 0x000000080c10723c */ /* 0x050ff00000001810 */
[----:B---3--:R-:W-:Y:S01]  /*4c6c0*/  HMMA.16816.F32 R8, R12, R6, R20 ;  /* 0x000000060c08723c */ /* 0x008fe20000001814 */
[----:B------:R-:W-:-:S02]  /*4c6d0*/  F2FP.F16.E5M2.UNPACK_B R4, R4.H1 ;  /* 0x00000004ff04723e */ /* 0x000fc400030004ff */
[----:B------:R-:W-:-:S08]  /*4c6e0*/  F2FP.F16.E5M2.UNPACK_B R5, R5.H1 ;  /* 0x00000005ff05723e */ /* 0x000fd000030004ff */
[----:B------:R-:W-:Y:S04]  /*4c6f0*/  STL.64 [R1+0x10c0], R16 ;  /* 0x0010c01001007387 */ /* 0x000fe80000100a00 */
[----:B------:R-:W-:Y:S04]  /*4c700*/  STL.64 [R1+0x10c8], R18 ;  /* 0x0010c81201007387 */ /* 0x000fe80000100a00 */
[----:B------:R-:W-:Y:S04]  /*4c710*/  STL.64 [R1+0x10d0], R8 ;  /* 0x0010d00801007387 */ /* 0x000fe80000100a00 */
[----:B------:R2:W-:Y:S04]  /*4c720*/  STL.64 [R1+0x10d8], R10 ;  /* 0x0010d80a01007387 */ /* 0x0005e80000100a00 */
[----:B------:R-:W-:Y:S01]  /*4c730*/  STL.64 [R1+0x3c70], R6 ;  /* 0x003c700601007387 */ /* 0x000fe20000100a00 */
[----:B------:R-:W-:-:S03]  /*4c740*/  IMAD R0, R0, 0x100, R28 ;  /* 0x0000010000007824 */ /* 0x000fc600078e021c */
[----:B------:R-:W-:Y:S01]  /*4c750*/  STL.64 [R1+0x3c68], R4 ;  /* 0x003c680401007387 */ /* 0x000fe20000100a00 */
[----:B--2---:R-:W-:-:S15]  /*4c760*/  HMMA.16816.F32 R8, R12, R4, R24 ;  /* 0x000000040c08723c */ /* 0x004fde0000001818 */
[----:B------:R-:W-:-:S04]  /*4c770*/  NOP ;  /* 0x0000000000007918 */ /* 0x000fc80000000000 */
[----:B------:R-:W-:Y:S04]  /*4c780*/  STL.64 [R1+0x10e0], R8 ;  /* 0x0010e00801007387 */ /* 0x000fe80000100a00 */
[----:B------:R0:W-:Y:S04]  /*4c790*/  STL.64 [R1+0x10e8], R10 ;  /* 0x0010e80a01007387 */ /* 0x0001e80000100a00 */
[----:B------:R-:W2:Y:S04]  /*4c7a0*/  LDL.LU R20, [R1+0xfc0] ;  /* 0x000fc00001147983 */ /* 0x000ea80000300800 */
[----:B------:R-:W-:Y:S04]  /*4c7b0*/  STL [R1+0x90], R0 ;  /* 0x0000900001007387 */ /* 0x000fe80000100800 */
[----:B------:R-:W2:Y:S04]  /*4c7c0*/  LDL.LU R21, [R1+0xfc4] ;  /* 0x000fc40001157983 */ /* 0x000ea80000300800 */
[----:B------:R-:W3:Y:S04]  /*4c7d0*/  LDL.LU R22, [R1+0xfc8] ;  /* 0x000fc80001167983 */ /* 0x000ee80000300800 */
[----:B------:R-:W3:Y:S04]  /*4c7e0*/  LDL.LU R23, [R1+0xfcc] ;  /* 0x000fcc0001177983 */ /* 0x000ee80000300800 */
[----:B0-----:R-:W4:Y:S04]  /*4c7f0*/  LDL.64 R10, [R1] ;  /* 0x00000000010a7983 */ /* 0x001f280000100a00 */
[----:B------:R-:W2:Y:S04]  /*4c800*/  LDL.LU R24, [R1+0xfe0] ;  /* 0x000fe00001187983 */ /* 0x000ea80000300800 */
[----:B------:R-:W2:Y:S04]  /*4c810*/  LDL.LU R25, [R1+0xfe4] ;  /* 0x000fe40001197983 */ /* 0x000ea80000300800 */
[----:B------:R-:W2:Y:S04]  /*4c820*/  LDL.LU R26, [R1+0xfe8] ;  /* 0x000fe800011a7983 */ /* 0x000ea80000300800 */
[----:B------:R-:W2:Y:S04]  /*4c830*/  LDL.LU R27, [R1+0xfec] ;  /* 0x000fec00011b7983 */ /* 0x000ea80000300800 */
[----:B------:R-:W2:Y:S04]  /*4c840*/  LDL.64 R8, [R1+0x8] ;  /* 0x0000080001087983 */ /* 0x000ea80000100a00 */
[----:B------:R-:W3:Y:S04]  /*4c850*/  LDL.64 R6, [R1+0x10] ;  /* 0x0000100001067983 */ /* 0x000ee80000100a00 */
[----:B----4-:R-:W-:Y:S04]  /*4c860*/  STL.64 [R1+0x3d18], R10 ;  /* 0x003d180a01007387 */ /* 0x010fe80000100a00 */
[----:B--2---:R0:W-:Y:S04]  /*4c870*/  STL.64 [R1+0x3d10], R8 ;  /* 0x003d100801007387 */ /* 0x0041e80000100a00 */
[----:B0-----:R-:W2:Y:S04]  /*4c880*/  LDL.LU R8, [R1+0x1010] ;  /* 0x0010100001087983 */ /* 0x001ea80000300800 */
[----:B------:R-:W2:Y:S04]  /*4c890*/  LDL.LU R9, [R1+0x1014] ;  /* 0x0010140001097983 */ /* 0x000ea80000300800 */
[----:B------:R-:W4:Y:S04]  /*4c8a0*/  LDL.LU R10, [R1+0x1018] ;  /* 0x00101800010a7983 */ /* 0x000f280000300800 */
[----:B------:R-:W4:Y:S04]  /*4c8b0*/  LDL.LU R11, [R1+0x101c] ;  /* 0x00101c00010b7983 */ /* 0x000f280000300800 */
[----:B------:R-:W2:Y:S04]  /*4c8c0*/  LDL.LU R17, [R1+0x2134] ;  /* 0x0021340001117983 */ /* 0x000ea80000300800 */
[----:B------:R-:W3:Y:S04]  /*4c8d0*/  LDL.LU R28, [R1+0x2130] ;  /* 0x00213000011c7983 */ /* 0x000ee80000300800 */
[----:B------:R-:W3:Y:S04]  /*4c8e0*/  LDL.LU R18, [R1+0x213c] ;  /* 0x00213c0001127983 */ /* 0x000ee80000300800 */
[----:B------:R-:W3:Y:S04]  /*4c8f0*/  LDL.LU R29, [R1+0x2138] ;  /* 0x00213800011d7983 */ /* 0x000ee80000300800 */
[----:B------:R-:W3:Y:S04]  /*4c900*/  LDL.LU R19, [R1+0x2144] ;  /* 0x0021440001137983 */ /* 0x000ee80000300800 */
[----:B------:R-:W3:Y:S04]  /*4c910*/  LDL.LU R0, [R1+0x2140] ;  /* 0x0021400001007983 */ /* 0x000ee80000300800 */
[----:B----4-:R-:W-:Y:S04]  /*4c920*/  STL.64 [R1+0x3d28], R10 ;  /* 0x003d280a01007387 */ /* 0x010fe80000100a00 */
[----:B--2---:R0:W-:Y:S04]  /*4c930*/  STL.64 [R1+0x3d20], R8 ;  /* 0x003d200801007387 */ /* 0x0041e80000100a00 */
[----:B0-----:R-:W2:Y:S04]  /*4c940*/  LDL.LU R8, [R1+0x1020] ;  /* 0x0010200001087983 */ /* 0x001ea80000300800 */
[----:B------:R-:W2:Y:S04]  /*4c950*/  LDL.LU R9, [R1+0x1024] ;  /* 0x0010240001097983 */ /* 0x000ea80000300800 */
[----:B------:R-:W4:Y:S04]  /*4c960*/  LDL.LU R10, [R1+0x1028] ;  /* 0x00102800010a7983 */ /* 0x000f280000300800 */
[----:B------:R-:W4:Y:S04]  /*4c970*/  LDL.LU R11, [R1+0x102c] ;  /* 0x00102c00010b7983 */ /* 0x000f280000300800 */
[----:B----4-:R-:W-:Y:S04]  /*4c980*/  STL.64 [R1+0x3d48], R10 ;  /* 0x003d480a01007387 */ /* 0x010fe80000100a00 */
[----:B--2---:R0:W-:Y:S04]  /*4c990*/  STL.64 [R1+0x3d40], R8 ;  /* 0x003d400801007387 */ /* 0x0041e80000100a00 */
[----:B0-----:R-:W2:Y:S04]  /*4c9a0*/  LDL.LU R8, [R1+0x2e0] ;  /* 0x0002e00001087983 */ /* 0x001ea80000300800 */
[----:B------:R-:W2:Y:S04]  /*4c9b0*/  LDL.LU R9, [R1+0x2e4] ;  /* 0x0002e40001097983 */ /* 0x000ea80000300800 */
[----:B------:R-:W2:Y:S04]  /*4c9c0*/  LDL.LU R10, [R1+0x2e8] ;  /* 0x0002e800010a7983 */ /* 0x000ea80000300800 */
[----:B------:R-:W2:Y:S04]  /*4c9d0*/  LDL.LU R11, [R1+0x2ec] ;  /* 0x0002ec00010b7983 */ /* 0x000ea80000300800 */
[----:B------:R-:W4:Y:S04]  /*4c9e0*/  LDL.64 R4, [R1+0x18] ;  /* 0x0000180001047983 */ /* 0x000f280000100a00 */
[----:B------:R-:W-:Y:S04]  /*4c9f0*/  STL.64 [R1+0x3cf8], R26 ;  /* 0x003cf81a01007387 */ /* 0x000fe80000100a00 */
[----:B------:R0:W-:Y:S04]  /*4ca00*/  STL.64 [R1+0x3cf0], R24 ;  /* 0x003cf01801007387 */ /* 0x0001e80000100a00 */
[----:B0-----:R-:W4:Y:S04]  /*4ca10*/  LDL.LU R24, [R1+0xff0] ;  /* 0x000ff00001187983 */ /* 0x001f280000300800 */
[----:B------:R-:W4:Y:S04]  /*4ca20*/  LDL.LU R25, [R1+0xff4] ;  /* 0x000ff40001197983 */ /* 0x000f280000300800 */
[----:B------:R-:W4:Y:S04]  /*4ca30*/  LDL.LU R26, [R1+0xff8] ;  /* 0x000ff800011a7983 */ /* 0x000f280000300800 */
[----:B------:R-:W4:Y:S01]  /*4ca40*/  LDL.LU R27, [R1+0xffc] ;  /* 0x000ffc00011b7983 */ /* 0x000f220000300800 */
[----:B------:R-:W-:-:S02]  /*4ca50*/  F2FP.F16.E5M2.UNPACK_B R2, R2.H1 ;  /* 0x00000002ff02723e */ /* 0x000fc400030004ff */
[----:B------:R-:W-:Y:S01]  /*4ca60*/  F2FP.F16.E5M2.UNPACK_B R3, R3.H1 ;  /* 0x00000003ff03723e */ /* 0x000fe200030004ff */
[----:B---3--:R-:W-:Y:S02]  /*4ca70*/  IMAD R28, R28, 0x100, R17 ;  /* 0x000001001c1c7824 */ /* 0x008fe400078e0211 */
[----:B------:R-:W-:Y:S02]  /*4ca80*/  IMAD R29, R29, 0x100, R18 ;  /* 0x000001001d1d7824 */ /* 0x000fe400078e0212 */
[----:B------:R-:W-:Y:S02]  /*4ca90*/  IMAD R0, R0, 0x100, R19 ;  /* 0x0000010000007824 */ /* 0x000fe400078e0213 */
[----:B--2---:R-:W-:Y:S01]  /*4caa0*/  HMMA.16816.F32 R12, R12, R2, R8 ;  /* 0x000000020c0c723c */ /* 0x004fe20000001808 */
[----:B----4-:R-:W-:Y:S04]  /*4cab0*/  STL.64 [R1+0x3d08], R26 ;  /* 0x003d081a01007387 */ /* 0x010fe80000100a00 */
[----:B------:R0:W-:Y:S04]  /*4cac0*/  STL.64 [R1+0x3d00], R24 ;  /* 0x003d001801007387 */ /* 0x0001e80000100a00 */
[----:B0-----:R-:W2:Y:S04]  /*4cad0*/  LDL.LU R24, [R1+0x1000] ;  /* 0x0010000001187983 */ /* 0x001ea80000300800 */
[----:B------:R-:W2:Y:S04]  /*4cae0*/  LDL.LU R25, [R1+0x1004] ;  /* 0x0010040001197983 */ /* 0x000ea80000300800 */
[----:B------:R-:W2:Y:S04]  /*4caf0*/  LDL.LU R26, [R1+0x1008] ;  /* 0x00100800011a7983 */ /* 0x000ea80000300800 */
[----:B------:R-:W2:Y:S04]  /*4cb00*/  LDL.LU R27, [R1+0x100c] ;  /* 0x00100c00011b7983 */ /* 0x000ea80000300800 */
[----:B------:R-:W-:Y:S04]  /*4cb10*/  STL.64 [R1+0x3cd8], R22 ;  /* 0x003cd81601007387 */ /* 0x000fe80000100a00 */
[----:B------:R0:W-:Y:S04]  /*4cb20*/  STL.64 [R1+0x3cd0], R20 ;  /* 0x003cd01401007387 */ /* 0x0001e80000100a00 */
[----:B0-----:R-:W3:Y:S04]  /*4cb30*/  LDL.LU R20, [R1+0xfd0] ;  /* 0x000fd00001147983 */ /* 0x001ee80000300800 */
[----:B------:R-:W3:Y:S04]  /*4cb40*/  LDL.LU R21, [R1+0xfd4] ;  /* 0x000fd40001157983 */ /* 0x000ee80000300800 */
[----:B------:R-:W3:Y:S04]  /*4cb50*/  LDL.LU R22, [R1+0xfd8] ;  /* 0x000fd80001167983 */ /* 0x000ee80000300800 */
[----:B------:R-:W3:Y:S04]  /*4cb60*/  LDL.LU R23, [R1+0xfdc] ;  /* 0x000fdc0001177983 */ /* 0x000ee80000300800 */
[----:B------:R-:W4:Y:S04]  /*4cb70*/  LDL.LU R16, [R1+0xfb0] ;  /* 0x000fb00001107983 */ /* 0x000f280000300800 */
[----:B------:R-:W4:Y:S04]  /*4cb80*/  LDL.LU R17, [R1+0xfb4] ;  /* 0x000fb40001117983 */ /* 0x000f280000300800 */
[----:B------:R-:W4:Y:S04]  /*4cb90*/  LDL.LU R18, [R1+0xfb8] ;  /* 0x000fb80001127983 */ /* 0x000f280000300800 */
[----:B------:R-:W4:Y:S04]  /*4cba0*/  LDL.LU R19, [R1+0xfbc] ;  /* 0x000fbc0001137983 */ /* 0x000f280000300800 */
[----:B------:R-:W2:Y:S04]  /*4cbb0*/  LDL.LU.64 R10, [R1+0x3d48] ;  /* 0x003d4800010a7983 */ /* 0x000ea80000300a00 */
[----:B------:R-:W2:Y:S04]  /*4cbc0*/  LDL.LU.64 R8, [R1+0x3d40] ;  /* 0x003d400001087983 */ /* 0x000ea80000300a00 */
[----:B------:R-:W-:Y:S04]  /*4cbd0*/  STL.64 [R1+0x2f0], R12 ;  /* 0x0002f00c01007387 */ /* 0x000fe80000100a00 */
[----:B------:R0:W-:Y:S04]  /*4cbe0*/  STL.64 [R1+0x2f8], R14 ;  /* 0x0002f80e01007387 */ /* 0x0001e80000100a00 */
[----:B0-----:R-:W2:Y:S01]  /*4cbf0*/  LDL.LU R15, [R1+0x90] ;  /* 0x00009000010f7983 */ /* 0x001ea20000300800 */
[----:B------:R-:W-:-:S02]  /*4cc00*/  F2FP.F16.E5M2.UNPACK_B R13, R28 ;  /* 0x0000001cff0d723e */ /* 0x000fc400020004ff */
[----:B------:R-:W-:Y:S01]  /*4cc10*/  F2FP.F16.E5M2.UNPACK_B R14, R29 ;  /* 0x0000001dff0e723e */ /* 0x000fe200020004ff */
[----:B------:R-:W-:Y:S04]  /*4cc20*/  STL [R1+0x3c3c], R2 ;  /* 0x003c3c0201007387 */ /* 0x000fe80000100800 */
[----:B------:R-:W-:Y:S04]  /*4cc30*/  STL [R1+0x3c38], R3 ;  /* 0x003c380301007387 */ /* 0x000fe80000100800 */
[----:B------:R-:W3:Y:S04]  /*4cc40*/  LDL.LU R28, [R1+0x3d38] ;  /* 0x003d3800011c7983 */ /* 0x000ee80000300800 */
[----:B------:R-:W3:Y:S01]  /*4cc50*/  LDL.LU R29, [R1+0x3d34] ;  /* 0x003d3400011d7983 */ /* 0x000ee20000300800 */
[----:B--2---:R-:W-:-:S02]  /*4cc60*/  F2FP.F16.E5M2.UNPACK_B R12, R15 ;  /* 0x0000000fff0c723e */ /* 0x004fc400020004ff */
[----:B------:R-:W-:Y:S02]  /*4cc70*/  F2FP.F16.E5M2.UNPACK_B R15, R0 ;  /* 0x00000000ff0f723e */ /* 0x000fe400020004ff */
[----:B------:R-:W2:Y:S05]  /*4cc80*/  LDL.LU R0, [R1+0x3d30] ;  /* 0x003d300001007983 */ /* 0x000eaa0000300800 */
[----:B------:R-:W-:-:S15]  /*4cc90*/  HMMA.16816.F32 R8, R12, R4, R8 ;  /* 0x000000040c08723c */ /* 0x000fde0000001808 */
        /* <DEDUP_REMOVED lines=41> */
[----:B0-----:R-:W4:Y:S04]  /*4cf30*/  LDL.LU.64 R22, [R1+0x3cc8] ;  /* 0x003cc80001167983 */ /* 0x001f280000300a00 */
[----:B------:R-:W2:Y:S04]  /*4cf40*/  LDL.LU.64 R20, [R1+0x3cc0] ;  /* 0x003cc00001147983 */ /* 0x000ea80000300a00 */
[----:B------:R-:W-:Y:S04]  /*4cf50*/  STL.64 [R1+0x3bb0], R26 ;  /* 0x003bb01a01007387 */ /* 0x000fe80000100a00 */
[----:B------:R0:W-:Y:S04]  /*4cf60*/  STL.64 [R1+0x3ba8], R24 ;  /* 0x003ba81801007387 */ /* 0x0001e80000100a00 */
[----:B0-----:R-:W2:Y:S04]  /*4cf70*/  LDL.LU R24, [R1+0xfa0] ;  /* 0x000fa00001187983 */ /* 0x001ea80000300800 */
[----:B------:R-:W2:Y:S04]  /*4cf80*/  LDL.LU R25, [R1+0xfa4] ;  /* 0x000fa40001197983 */ /* 0x000ea80000300800 */
[----:B------:R-:W2:Y:S04]  /*4cf90*/  LDL.LU R26, [R1+0xfa8] ;  /* 0x000fa800011a7983 */ /* 0x000ea80000300800 */
[----:B------:R-:W2:Y:S01]  /*4cfa0*/  LDL.LU R27, [R1+0xfac] ;  /* 0x000fac00011b7983 */ /* 0x000ea20000300800 */
[C---:B----4-:R-:W-:Y:S08]  /*4cfb0*/  HMMA.16816.F32 R16, R12.reuse, R22, R16 ;  /* 0x000000160c10723c */ /* 0x050ff00000001810 */
[----:B--2---:R-:W-:Y:S11]  /*4cfc0*/  HMMA.16816.F32 R24, R12, R20, R24 ;  /* 0x000000140c18723c */ /* 0x004ff60000001818 */
[----:B------:R-:W-:Y:S04]  /*4cfd0*/  STL.64 [R1+0xfc0], R16 ;  /* 0x000fc01001007387 */ /* 0x000fe80000100a00 */
[----:B------:R0:W-:Y:S04]  /*4cfe0*/  STL.64 [R1+0xfc8], R18 ;  /* 0x000fc81201007387 */ /* 0x0001e80000100a00 */
[----:B0-----:R-:W2:Y:S04]  /*4cff0*/  LDL.LU.64 R18, [R1+0x3cb8] ;  /* 0x003cb80001127983 */ /* 0x001ea80000300a00 */
[----:B------:R-:W3:Y:S04]  /*4d000*/  LDL.LU.64 R16, [R1+0x3cb0] ;  /* 0x003cb00001107983 */ /* 0x000ee80000300a00 */
[----:B------:R-:W-:Y:S04]  /*4d010*/  STL.64 [R1+0x3b90], R22 ;  /* 0x003b901601007387 */ /* 0x000fe80000100a00 */
[----:B------:R0:W-:Y:S04]  /*4d020*/  STL.64 [R1+0x3b88], R20 ;  /* 0x003b881401007387 */ /* 0x0001e80000100a00 */
[----:B------:R1:W-:Y:S04]  /*4d030*/  STL.64 [R1+0xfb0], R24 ;  /* 0x000fb01801007387 */ /* 0x0003e80000100a00 */
[----:B------:R4:W-:Y:S04]  /*4d040*/  STL.64 [R1+0xfb8], R26 ;  /* 0x000fb81a01007387 */ /* 0x0009e80000100a00 */
[----:B0-----:R-:W2:Y:S04]  /*4d050*/  LDL.LU R20, [R1+0xed0] ;  /* 0x000ed00001147983 */ /* 0x001ea80000300800 */
[----:B------:R-:W2:Y:S04]  /*4d060*/  LDL.LU R21, [R1+0xed4] ;  /* 0x000ed40001157983 */ /* 0x000ea80000300800 */
[----:B------:R-:W2:Y:S04]  /*4d070*/  LDL.LU R22, [R1+0xed8] ;  /* 0x000ed80001167983 */ /* 0x000ea80000300800 */
[----:B------:R-:W2:Y:S04]  /*4d080*/  LDL.LU R23, [R1+0xedc] ;  /* 0x000edc0001177983 */ /* 0x000ea80000300800 */
[----:B-1----:R-:W2:Y:S04]  /*4d090*/  LDL.LU R24, [R1+0xef0] ;  /* 0x000ef00001187983 */ /* 0x002ea80000300800 */
[----:B------:R-:W2:Y:S04]  /*4d0a0*/  LDL.LU R25, [R1+0xef4] ;  /* 0x000ef40001197983 */ /* 0x000ea80000300800 */
[----:B----4-:R-:W4:Y:S04]  /*4d0b0*/  LDL.LU R26, [R1+0xef8] ;  /* 0x000ef800011a7983 */ /* 0x010f280000300800 */
[----:B------:R-:W4:Y:S01]  /*4d0c0*/  LDL.LU R27, [R1+0xefc] ;  /* 0x000efc00011b7983 */ /* 0x000f220000300800 */
[----:B------:R-:W-:-:S02]  /*4d0d0*/  IMAD.MOV.U32 R3, RZ, RZ, R4 ;  /* 0x000000ffff037224 */ /* 0x000fc400078e0004 */
[----:B------:R-:W-:Y:S02]  /*4d0e0*/  IMAD.MOV.U32 R2, RZ, RZ, R5 ;  /* 0x000000ffff027224 */ /* 0x000fe400078e0005 */
[----:B------:R-:W-:Y:S02]  /*4d0f0*/  IMAD.MOV.U32 R5, RZ, RZ, R6 ;  /* 0x000000ffff057224 */ /* 0x000fe400078e0006 */
[----:B------:R-:W-:Y:S02]  /*4d100*/  IMAD.MOV.U32 R4, RZ, RZ, R7 ;  /* 0x000000ffff047224 */ /* 0x000fe400078e0007 */
[----:B------:R-:W-:Y:S02]  /*4d110*/  IMAD.MOV.U32 R7, RZ, RZ, R8 ;  /* 0x000000ffff077224 */ /* 0x000fe400078e0008 */
[----:B------:R-:W-:Y:S02]  /*4d120*/  IMAD.MOV.U32 R6, RZ, RZ, R9 ;  /* 0x000000ffff067224 */ /* 0x000fe400078e0009 */
[----:B------:R-:W-:-:S02]  /*4d130*/  IMAD.MOV.U32 R9, RZ, RZ, R10 ;  /* 0x000000ffff097224 */ /* 0x000fc400078e000a */
[----:B------:R-:W-:Y:S01]  /*4d140*/  IMAD.MOV.U32 R8, RZ, RZ, R11 ;  /* 0x000000ffff087224 */ /* 0x000fe200078e000b */
[----:B----4-:R0:W-:Y:S04]  /*4d150*/  STL.64 [R1+0x3bc0], R26 ;  /* 0x003bc01a01007387 */ /* 0x0101e80000100a00 */
[----:B--2---:R1:W-:Y:S01]  /*4d160*/  STL.64 [R1+0x3bb8], R24 ;  /* 0x003bb81801007387 */ /* 0x0043e20000100a00 */
[----:B0-----:R-:W-:Y:S02]  /*4d170*/  IMAD.MOV.U32 R26, RZ, RZ, R9 ;  /* 0x000000ffff1a7224 */ /* 0x001fe400078e0009 */
[----:B------:R-:W-:Y:S02]  /*4d180*/  IMAD.MOV.U32 R27, RZ, RZ, R8 ;  /* 0x000000ffff1b7224 */ /* 0x000fe400078e0008 */
[----:B-1----:R-:W-:-:S02]  /*4d190*/  IMAD.MOV.U32 R24, RZ, RZ, R7 ;  /* 0x000000ffff187224 */ /* 0x002fc400078e0007 */
[----:B------:R-:W-:Y:S01]  /*4d1a0*/  IMAD.MOV.U32 R25, RZ, RZ, R6 ;  /* 0x000000ffff197224 */ /* 0x000fe200078e0006 */
[----:B------:R-:W-:Y:S04]  /*4d1b0*/  STL.64 [R1+0x3bd8], R26 ;  /* 0x003bd81a01007387 */ /* 0x000fe80000100a00 */
[----:B------:R-:W-:Y:S04]  /*4d1c0*/  STL.64 [R1+0x3bf0], R24 ;  /* 0x003bf01801007387 */ /* 0x000fe80000100a00 */
[----:B------:R-:W-:Y:S04]  /*4d1d0*/  STL.64 [R1+0x3ba0], R22 ;  /* 0x003ba01601007387 */ /* 0x000fe80000100a00 */
[----:B------:R0:W-:Y:S04]  /*4d1e0*/  STL.64 [R1+0x3b98], R20 ;  /* 0x003b981401007387 */ /* 0x0001e80000100a00 */
[----:B0-----:R-:W2:Y:S04]  /*4d1f0*/  LDL.LU R20, [R1+0xee0] ;  /* 0x000ee00001147983 */ /* 0x001ea80000300800 */
[----:B------:R-:W2:Y:S04]  /*4d200*/  LDL.LU R21, [R1+0xee4] ;  /* 0x000ee40001157983 */ /* 0x000ea80000300800 */
[----:B------:R-:W4:Y:S01]  /*4d210*/  LDL.LU R22, [R1+0xee8] ;  /* 0x000ee80001167983 */ /* 0x000f220000300800 */
[----:B------:R-:W-:-:S02]  /*4d220*/  IMAD.MOV.U32 R26, RZ, RZ, R5 ;  /* 0x000000ffff1a7224 */ /* 0x000fc400078e0005 */
[----:B------:R-:W-:Y:S02]  /*4d230*/  IMAD.MOV.U32 R27, RZ, RZ, R4 ;  /* 0x000000ffff1b7224 */ /* 0x000fe400078e0004 */
[----:B------:R-:W-:Y:S02]  /*4d240*/  IMAD.MOV.U32 R23, RZ, RZ, R0 ;  /* 0x000000ffff177224 */ /* 0x000fe400078e0000 */
[----:B------:R-:W3:Y:S04]  /*4d250*/  LDL.LU R0, [R1+0x3ca8] ;  /* 0x003ca80001007983 */ /* 0x000ee80000300800 */
[----:B------:R-:W-:Y:S04]  /*4d260*/  STL.64 [R1+0x3c08], R26 ;  /* 0x003c081a01007387 */ /* 0x000fe80000100a00 */
[----:B----4-:R-:W-:Y:S04]  /*4d270*/  STL.64 [R1+0x3bd0], R22 ;  /* 0x003bd01601007387 */ /* 0x010fe80000100a00 */
[----:B--2---:R0:W-:Y:S04]  /*4d280*/  STL.64 [R1+0x3bc8], R20 ;  /* 0x003bc81401007387 */ /* 0x0041e80000100a00 */
[----:B0-----:R-:W2:Y:S04]  /*4d290*/  LDL.LU R20, [R1+0xf00] ;  /* 0x000f000001147983 */ /* 0x001ea80000300800 */
[----:B------:R-:W2:Y:S04]  /*4d2a0*/  LDL.LU R21, [R1+0xf04] ;  /* 0x000f040001157983 */ /* 0x000ea80000300800 */
[----:B------:R-:W4:Y:S04]  /*4d2b0*/  LDL.LU R22, [R1+0xf08] ;  /* 0x000f080001167983 */ /* 0x000f280000300800 */
[----:B------:R-:W4:Y:S01]  /*4d2c0*/  LDL.LU R23, [R1+0xf0c] ;  /* 0x000f0c0001177983 */ /* 0x000f220000300800 */
[----:B------:R-:W-:-:S02]  /*4d2d0*/  IMAD.MOV.U32 R25, RZ, RZ, R2 ;  /* 0x000000ffff197224 */ /* 0x000fc400078e0002 */
[----:B------:R-:W-:Y:S01]  /*4d2e0*/  IMAD.MOV.U32 R24, RZ, RZ, R3 ;  /* 0x000000ffff187224 */ /* 0x000fe200078e0003 */
[----:B----4-:R-:W-:Y:S04]  /*4d2f0*/  STL.64 [R1+0x3be8], R22 ;  /* 0x003be81601007387 */ /* 0x010fe80000100a00 */
[----:B--2---:R0:W-:Y:S04]  /*4d300*/  STL.64 [R1+0x3be0], R20 ;  /* 0x003be01401007387 */ /* 0x0041e80000100a00 */
[----:B0-----:R-:W2:Y:S04]  /*4d310*/  LDL.LU R20, [R1+0xf10] ;  /* 0x000f100001147983 */ /* 0x001ea80000300800 */
[----:B------:R-:W2:Y:S04]  /*4d320*/  LDL.LU R21, [R1+0xf14] ;  /* 0x000f140001157983 */ /* 0x000ea80000300800 */
[----:B------:R-:W4:Y:S01]  /*4d330*/  LDL.LU R22, [R1+0xf18] ;  /* 0x000f180001167983 */ /* 0x000f220000300800 */
[----:B---3--:R-:W-:-:S03]  /*4d340*/  IMAD.MOV.U32 R23, RZ, RZ, R0 ;  /* 0x000000ffff177224 */ /* 0x008fc600078e0000 */
[----:B------:R-:W3:Y:S04]  /*4d350*/  LDL.LU R0, [R1+0x214c] ;  /* 0x00214c0001007983 */ /* 0x000ee80000300800 */
[----:B------:R-:W3:Y:S04]  /*4d360*/  LDL.LU R29, [R1+0x2148] ;  /* 0x00214800011d7983 */ /* 0x000ee80000300800 */
[----:B------:R-:W2:Y:S04]  /*4d370*/  LDL.LU R28, [R1+0x2154] ;  /* 0x00215400011c7983 */ /* 0x000ea80000300800 */
[----:B------:R-:W2:Y:S04]  /*4d380*/  LDL.LU R2, [R1+0x215c] ;  /* 0x00215c0001027983 */ /* 0x000ea80000300800 */
        /* <DEDUP_REMOVED lines=23> */
[----:B------:R-:W-:Y:S04]  /*4d500*/  STL.64 [R1+0x3c80], R6 ;  /* 0x003c800601007387 */ /* 0x000fe80000100a00 */
        /* <DEDUP_REMOVED lines=11> */
[----:B----4-:R-:W-:Y:S04]  /*4d5c0*/  STL.64 [R1+0x3c00], R22 ;  /* 0x003c001601007387 */ /* 0x010fe80000100a00 */
[----:B------:R0:W-:Y:S04]  /*4d5d0*/  STL.64 [R1+0x3bf8], R20 ;  /* 0x003bf81401007387 */ /* 0x0001e80000100a00 */
[----:B0-----:R-:W4:Y:S04]  /*4d5e0*/  LDL.LU R20, [R1+0xf20] ;  /* 0x000f200001147983 */ /* 0x001f280000300800 */
[----:B------:R-:W4:Y:S04]  /*4d5f0*/  LDL.LU R21, [R1+0xf24] ;  /* 0x000f240001157983 */ /* 0x000f280000300800 */
[----:B------:R-:W2:Y:S04]  /*4d600*/  LDL.LU R22, [R1+0xf28] ;  /* 0x000f280001167983 */ /* 0x000ea80000300800 */
[----:B------:R-:W2:Y:S04]  /*4d610*/  LDL.LU R23, [R1+0xf2c] ;  /* 0x000f2c0001177983 */ /* 0x000ea80000300800 */
[----:B--2---:R-:W-:Y:S04]  /*4d620*/  STL.64 [R1+0x3c18], R22 ;  /* 0x003c181601007387 */ /* 0x004fe80000100a00 */
[----:B----4-:R0:W-:Y:S04]  /*4d630*/  STL.64 [R1+0x3c10], R20 ;  /* 0x003c101401007387 */ /* 0x0101e80000100a00 */
[----:B0-----:R-:W2:Y:S04]  /*4d640*/  LDL.LU R20, [R1+0xf30] ;  /* 0x000f300001147983 */ /* 0x001ea80000300800 */
[----:B------:R-:W2:Y:S04]  /*4d650*/  LDL.LU R21, [R1+0xf34] ;  /* 0x000f340001157983 */ /* 0x000ea80000300800 */
[----:B------:R-:W4:Y:S04]  /*4d660*/  LDL.LU R22, [R1+0xf38] ;  /* 0x000f380001167983 */ /* 0x000f280000300800 */
[----:B------:R-:W4:Y:S01]  /*4d670*/  LDL.LU R23, [R1+0xf3c] ;  /* 0x000f3c0001177983 */ /* 0x000f220000300800 */
[C---:B------:R-:W-:Y:S03]  /*4d680*/  HMMA.16816.F32 R8, R12.reuse, R18, R8 ;  /* 0x000000120c08723c */ /* 0x040fe60000001808 */
[----:B----4-:R-:W-:Y:S04]  /*4d690*/  STL.64 [R1+0x3c30], R22 ;  /* 0x003c301601007387 */ /* 0x010fe80000100a00 */
[----:B--2---:R0:W-:Y:S04]  /*4d6a0*/  STL.64 [R1+0x3c28], R20 ;  /* 0x003c281401007387 */ /* 0x0041e80000100a00 */
[----:B0-----:R-:W2:Y:S04]  /*4d6b0*/  LDL.LU R20, [R1+0x2d0] ;  /* 0x0002d00001147983 */ /* 0x001ea80000300800 */
[----:B------:R-:W2:Y:S04]  /*4d6c0*/  LDL.LU R21, [R1+0x2d4] ;  /* 0x0002d40001157983 */ /* 0x000ea80000300800 */
[----:B------:R-:W2:Y:S04]  /*4d6d0*/  LDL.LU R22, [R1+0x2d8] ;  /* 0x0002d80001167983 */ /* 0x000ea80000300800 */
        /* <DEDUP_REMOVED lines=34> */
[----:B------:R-:W4:Y:S01]  /*4d900*/  LDL.LU.64 R24, [R1+0x3c58] ;  /* 0x003c580001187983 */ /* 0x000f220000300a00 */
[----:B---3--:R-:W-:Y:S01]  /*4d910*/  IMAD R29, R29, 0x100, R0 ;  /* 0x000001001d1d7824 */ /* 0x008fe200078e0200 */
[----:B----4-:R-:W-:-:S15]  /*4d920*/  HMMA.16816.F32 R24, R12, R4, R24 ;  /* 0x000000040c18723c */ /* 0x010fde0000001818 */
[----:B------:R-:W-:-:S04]  /*4d930*/  NOP ;  /* 0x0000000000007918 */ /* 0x000fc80000000000 */
[----:B------:R-:W-:Y:S04]  /*4d940*/  STL.64 [R1+0xf50], R24 ;  /* 0x000f501801007387 */ /* 0x000fe80000100a00 */
[----:B------:R0:W-:Y:S04]  /*4d950*/  STL.64 [R1+0xf58], R26 ;  /* 0x000f581a01007387 */ /* 0x0001e80000100a00 */
[----:B0-----:R-:W2:Y:S04]  /*4d960*/  LDL.LU.64 R26, [R1+0x3c50] ;  /* 0x003c5000011a7983 */ /* 0x001ea80000300a00 */
[----:B------:R-:W3:Y:S04]  /*4d970*/  LDL.LU.64 R24, [R1+0x3c48] ;  /* 0x003c480001187983 */ /* 0x000ee80000300a00 */
[----:B------:R-:W4:Y:S01]  /*4d980*/  LDL.LU R0, [R1+0x3c44] ;  /* 0x003c440001007983 */ /* 0x000f220000300800 */
[----:B--2---:R-:W-:-:S02]  /*4d990*/  IMAD R27, R27, 0x100, R2 ;  /* 0x000001001b1b7824 */ /* 0x004fc400078e0202 */
[----:B----4-:R-:W-:Y:S02]  /*4d9a0*/  IMAD R0, R0, 0x100, R28 ;  /* 0x0000010000007824 */ /* 0x010fe400078e021c */
[----:B------:R-:W-:Y:S01]  /*4d9b0*/  IMAD R26, R26, 0x100, R3 ;  /* 0x000001001a1a7824 */ /* 0x000fe200078e0203 */
[----:B------:R-:W2:Y:S04]  /*4d9c0*/  LDL.LU R28, [R1+0x3c40] ;  /* 0x003c4000011c7983 */ /* 0x000ea80000300800 */
[----:B------:R-:W4:Y:S04]  /*4d9d0*/  LDL.LU R2, [R1+0x3c3c] ;  /* 0x003c3c0001027983 */ /* 0x000f280000300800 */
[----:B------:R-:W4:Y:S02]  /*4d9e0*/  LDL.LU R3, [R1+0x3c38] ;  /* 0x003c380001037983 */ /* 0x000f240000300800 */
[----:B----4-:R-:W-:Y:S02]  /*4d9f0*/  HMMA.16816.F32 R12, R12, R2, R20 ;  /* 0x000000020c0c723c */ /* 0x010fe40000001814 */
[----:B------:R-:W3:Y:S04]  /*4da00*/  LDL.LU.64 R22, [R1+0x3c30] ;  /* 0x003c300001167983 */ /* 0x000ee80000300a00 */
[----:B------:R-:W3:-:S13]  /*4da10*/  LDL.LU.64 R20, [R1+0x3c28] ;  /* 0x003c280001147983 */ /* 0x000eda0000300a00 */
[----:B------:R0:W-:Y:S04]  /*4da20*/  STL.64 [R1+0x2e0], R12 ;  /* 0x0002e00c01007387 */ /* 0x0001e80000100a00 */
[----:B------:R1:W-:Y:S01]  /*4da30*/  STL.64 [R1+0x2e8], R14 ;  /* 0x0002e80e01007387 */ /* 0x0003e20000100a00 */
[----:B0-----:R-:W-:Y:S02]  /*4da40*/  F2FP.F16.E5M2.UNPACK_B R12, R29 ;  /* 0x0000001dff0c723e */ /* 0x001fe400020004ff */
[----:B------:R-:W-:Y:S02]  /*4da50*/  F2FP.F16.E5M2.UNPACK_B R13, R0 ;  /* 0x00000000ff0d723e */ /* 0x000fe400020004ff */
[----:B-1----:R-:W-:Y:S02]  /*4da60*/  F2FP.F16.E5M2.UNPACK_B R14, R27 ;  /* 0x0000001bff0e723e */ /* 0x002fe400020004ff */
[----:B------:R-:W-:Y:S01]  /*4da70*/  F2FP.F16.E5M2.UNPACK_B R15, R26 ;  /* 0x0000001aff0f723e */ /* 0x000fe200020004ff */
[----:B------:R-:W2:Y:S04]  /*4da80*/  LDL.LU R29, [R1+0x3c24] ;  /* 0x003c2400011d7983 */ /* 0x000ea80000300800 */
[----:B------:R-:W4:Y:S02]  /*4da90*/  LDL.LU R0, [R1+0x3c20] ;  /* 0x003c200001007983 */ /* 0x000f240000300800 */
        /* <DEDUP_REMOVED lines=43> */
[----:B--2---:R-:W-:-:S15]  /*4dd50*/  HMMA.16816.F32 R16, R12, R22, R16 ;  /* 0x000000160c10723c */ /* 0x004fde0000001810 */
[----:B------:R-:W-:-:S04]  /*4dd60*/  NOP ;  /* 0x0000000000007918 */ /* 0x000fc80000000000 */
[----:B------:R-:W-:Y:S04]  /*4dd70*/  STL.64 [R1+0xed0], R16 ;  /* 0x000ed01001007387 */ /* 0x000fe80000100a00 */
[----:B------:R0:W-:Y:S04]  /*4dd80*/  STL.64 [R1+0xed8], R18 ;  /* 0x000ed81201007387 */ /* 0x0001e80000100a00 */
[----:B0-----:R-:W2:Y:S04]  /*4dd90*/  LDL.LU.64 R18, [R1+0x3b80] ;  /* 0x003b800001127983 */ /* 0x001ea80000300a00 */
[----:B------:R-:W3:Y:S04]  /*4dda0*/  LDL.LU.64 R16, [R1+0x3b78] ;  /* 0x003b780001107983 */ /* 0x000ee80000300a00 */
[----:B--2---:R-:W-:Y:S04]  /*4ddb0*/  STL.64 [R1+0x67c0], R18 ;  /* 0x0067c01201007387 */ /* 0x004fe80000100a00 */
[----:B---3--:R-:W-:Y:S04]  /*4ddc0*/  STL.64 [R1+0x67b8], R16 ;  /* 0x0067b81001007387 */ /* 0x008fe80000100a00 */
[----:B------:R-:W-:Y:S04]  /*4ddd0*/  STL.64 [R1+0x67a0], R10 ;  /* 0x0067a00a01007387 */ /* 0x000fe80000100a00 */
[----:B------:R0:W-:Y:S04]  /*4dde0*/  STL.64 [R1+0x6798], R8 ;  /* 0x0067980801007387 */ /* 0x0001e80000100a00 */
[----:B0-----:R-:W2:Y:S04]  /*4ddf0*/  LDL.LU R8, [R1+0xe90] ;  /* 0x000e900001087983 */ /* 0x001ea80000300800 */
[----:B------:R-:W2:Y:S04]  /*4de00*/  LDL.LU R9, [R1+0xe94] ;  /* 0x000e940001097983 */ /* 0x000ea80000300800 */
[----:B------:R-:W3:Y:S04]  /*4de10*/  LDL.LU R10, [R1+0xe98] ;  /* 0x000e9800010a7983 */ /* 0x000ee80000300800 */
[----:B------:R-:W3:Y:S04]  /*4de20*/  LDL.LU R11, [R1+0xe9c] ;  /* 0x000e9c00010b7983 */ /* 0x000ee80000300800 */
[----:B------:R-:W2:Y:S04]  /*4de30*/  LDL.LU R16, [R1+0xeb0] ;  /* 0x000eb00001107983 */ /* 0x000ea80000300800 */
[----:B------:R-:W4:Y:S04]  /*4de40*/  LDL.LU R17, [R1+0xeb4] ;  /* 0x000eb40001117983 */ /* 0x000f280000300800 */
[----:B------:R-:W4:Y:S04]  /*4de50*/  LDL.LU R18, [R1+0xeb8] ;  /* 0x000eb80001127983 */ /* 0x000f280000300800 */
[----:B------:R-:W4:Y:S04]  /*4de60*/  LDL.LU R19, [R1+0xebc] ;  /* 0x000ebc0001137983 */ /* 0x000f280000300800 */
[----:B---3--:R-:W-:Y:S04]  /*4de70*/  STL.64 [R1+0x67b0], R10 ;  /* 0x0067b00a01007387 */ /* 0x008fe80000100a00 */
[----:B--2---:R0:W-:Y:S04]  /*4de80*/  STL.64 [R1+0x67a8], R8 ;  /* 0x0067a80801007387 */ /* 0x0041e80000100a00 */
        /* <DEDUP_REMOVED lines=8> */
[----:B------:R-:W2:Y:S04]  /*4df10*/  LDL.LU R6, [R1+0xe78] ;  /* 0x000e780001067983 */ /* 0x000ea80000300800 */
[----:B------:R-:W2:Y:S01]  /*4df20*/  LDL.LU R7, [R1+0xe7c] ;  /* 0x000e7c0001077983 */ /* 0x000ea20000300800 */
[C---:B----4-:R-:W-:Y:S03]  /*4df30*/  HMMA.16816.F32 R16, R12.reuse, R20, R16 ;  /* 0x000000140c10723c */ /* 0x050fe60000001810 */
[----:B--2---:R-:W-:Y:S04]  /*4df40*/  STL.64 [R1+0x6790], R6 ;  /* 0x0067900601007387 */ /* 0x004fe80000100a00 */
[----:B---3--:R0:W-:Y:S04]  /*4df50*/  STL.64 [R1+0x6788], R4 ;  /* 0x0067880401007387 */ /* 0x0081e80000100a00 */
[----:B0-----:R-:W2:Y:S04]  /*4df60*/  LDL.LU R4, [R1+0xe80] ;  /* 0x000e800001047983 */ /* 0x001ea80000300800 */
[----:B------:R-:W2:Y:S04]  /*4df70*/  LDL.LU R5, [R1+0xe84] ;  /* 0x000e840001057983 */ /* 0x000ea80000300800 */
[----:B------:R-:W2:Y:S04]  /*4df80*/  LDL.LU R6, [R1+0xe88] ;  /* 0x000e880001067983 */ /* 0x000ea80000300800 */
[----:B------:R-:W2:Y:S04]  /*4df90*/  LDL.LU R7, [R1+0xe8c] ;  /* 0x000e8c0001077983 */ /* 0x000ea80000300800 */
[----:B------:R0:W-:Y:S04]  /*4dfa0*/  STL [R1+0x6770], R3 ;  /* 0x0067700301007387 */ /* 0x0001e80000100800 */
[----:B0-----:R-:W3:Y:S04]  /*4dfb0*/  LDL.LU R3, [R1+0x2178] ;  /* 0x0021780001037983 */ /* 0x001ee80000300800 */
[----:B------:R0:W-:Y:S04]  /*4dfc0*/  STL [R1+0x675c], R28 ;  /* 0x00675c1c01007387 */ /* 0x0001e80000100800 */
[----:B0-----:R-:W4:Y:S04]  /*4dfd0*/  LDL.LU R28, [R1+0x2170] ;  /* 0x00217000011c7983 */ /* 0x001f280000300800 */
[----:B------:R0:W-:Y:S04]  /*4dfe0*/  STL [R1+0x6758], R29 ;  /* 0x0067581d01007387 */ /* 0x0001e80000100800 */
[----:B0-----:R-:W3:Y:S04]  /*4dff0*/  LDL.LU R29, [R1+0x217c] ;  /* 0x00217c00011d7983 */ /* 0x001ee80000300800 */
[----:B------:R0:W-:Y:S04]  /*4e000*/  STL.64 [R1+0x6708], R26 ;  /* 0x0067081a01007387 */ /* 0x0001e80000100a00 */
[----:B0-----:R-:W2:Y:S04]  /*4e010*/  LDL.LU R26, [R1+0x2168] ;  /* 0x00216800011a7983 */ /* 0x001ea80000300800 */
[----:B------:R-:W4:Y:S04]  /*4e020*/  LDL.LU R27, [R1+0x2174] ;  /* 0x00217400011b7983 */ /* 0x000f280000300800 */
[----:B------:R0:W-:Y:S04]  /*4e030*/  STL.64 [R1+0x6700], R24 ;  /* 0x0067001801007387 */ /* 0x0001e80000100a00 */
[----:B0-----:R-:W2:Y:S04]  /*4e040*/  LDL.LU R25, [R1+0x216c] ;  /* 0x00216c0001197983 */ /* 0x001ea80000300800 */
[----:B------:R-:W-:Y:S04]  /*4e050*/  STL [R1+0x3b78], R0 ;  /* 0x003b780001007387 */ /* 0x000fe80000100800 */
[----:B------:R-:W-:Y:S04]  /*4e060*/  STL.64 [R1+0xec0], R16 ;  /* 0x000ec01001007387 */ /* 0x000fe80000100a00 */
[----:B------:R0:W-:Y:S04]  /*4e070*/  STL.64 [R1+0xec8], R18 ;  /* 0x000ec81201007387 */ /* 0x0001e80000100a00 */
[----:B0-----:R-:W2:Y:S04]  /*4e080*/  LDL.LU.64 R18, [R1+0x67c0] ;  /* 0x0067c00001127983 */ /* 0x001ea80000300a00 */
[----:B------:R-:W3:Y:S04]  /*4e090*/  LDL.LU.64 R16, [R1+0x67b8] ;  /* 0x0067b80001107983 */ /* 0x000ee80000300a00 */
        /* <DEDUP_REMOVED lines=35> */
[----:B------:R-:W3:Y:S01]  /*4e2d0*/  LDL.LU.64 R4, [R1+0x6778] ;  /* 0x0067780001047983 */ /* 0x000ee20000300a00 */
[----:B------:R-:W-:-:S02]  /*4e2e0*/  IMAD R0, R26, 0x100, R25 ;  /* 0x000001001a007824 */ /* 0x000fc400078e0219 */
[----:B----4-:R-:W-:Y:S01]  /*4e2f0*/  IMAD R28, R28, 0x100, R27 ;  /* 0x000001001c1c7824 */ /* 0x010fe200078e021b */
[----:B------:R-:W-:Y:S01]  /*4e300*/  STL [R1+0x66bc], R8 ;  /* 0x0066bc0801007387 */ /* 0x000fe20000100800 */
[----:B------:R-:W-:-:S03]  /*4e310*/  IMAD R29, R3, 0x100, R29 ;  /* 0x00000100031d7824 */ /* 0x000fc600078e021d */
[----:B------:R-:W-:Y:S04]  /*4e320*/  STL [R1+0x66b8], R9 ;  /* 0x0066b80901007387 */ /* 0x000fe80000100800 */
[----:B------:R3:W-:Y:S01]  /*4e330*/  STL.64 [R1+0x6710], R10 ;  /* 0x0067100a01007387 */ /* 0x0007e20000100a00 */
[C---:B--2---:R-:W-:Y:S03]  /*4e340*/  HMMA.16816.F32 R16, R12.reuse, R6, R16 ;  /* 0x000000060c10723c */ /* 0x044fe60000001810 */
[----:B------:R-:W-:Y:S05]  /*4e350*/  STL.64 [R1+0x66a0], R6 ;  /* 0x0066a00601007387 */ /* 0x000fea0000100a00 */
[----:B---3--:R-:W-:Y:S11]  /*4e360*/  HMMA.16816.F32 R8, R12, R4, R20 ;  /* 0x000000040c08723c */ /* 0x008ff60000001814 */
[----:B------:R-:W-:Y:S04]  /*4e370*/  STL.64 [R1+0xe70], R16 ;  /* 0x000e701001007387 */ /* 0x000fe80000100a00 */
[----:B------:R-:W-:Y:S04]  /*4e380*/  STL.64 [R1+0xe78], R18 ;  /* 0x000e781201007387 */ /* 0x000fe80000100a00 */
[----:B------:R-:W-:Y:S04]  /*4e390*/  STL.64 [R1+0x6698], R4 ;  /* 0x0066980401007387 */ /* 0x000fe80000100a00 */
[----:B------:R0:W-:Y:S04]  /*4e3a0*/  STL.64 [R1+0xe60], R8 ;  /* 0x000e600801007387 */ /* 0x0001e80000100a00 */
[----:B------:R1:W-:Y:S04]  /*4e3b0*/  STL.64 [R1+0xe68], R10 ;  /* 0x000e680a01007387 */ /* 0x0003e80000100a00 */
[----:B------:R-:W-:Y:S04]  /*4e3c0*/  STL [R1+0x90], R0 ;  /* 0x0000900001007387 */ /* 0x000fe80000100800 */
[----:B------:R-:W2:Y:S04]  /*4e3d0*/  LDL.LU R20, [R1+0xde0] ;  /* 0x000de00001147983 */ /* 0x000ea80000300800 */
[----:B------:R-:W2:Y:S04]  /*4e3e0*/  LDL.LU R21, [R1+0xde4] ;  /* 0x000de40001157983 */ /* 0x000ea80000300800 */
[----:B------:R-:W3:Y:S04]  /*4e3f0*/  LDL.LU R22, [R1+0xde8] ;  /* 0x000de80001167983 */ /* 0x000ee80000300800 */
[----:B------:R-:W3:Y:S04]  /*4e400*/  LDL.LU R23, [R1+0xdec] ;  /* 0x000dec0001177983 */ /* 0x000ee80000300800 */
[----:B------:R-:W4:Y:S04]  /*4e410*/  LDL.LU R24, [R1+0xe00] ;  /* 0x000e000001187983 */ /* 0x000f280000300800 */
[----:B------:R-:W4:Y:S04]  /*4e420*/  LDL.LU R25, [R1+0xe04] ;  /* 0x000e040001197983 */ /* 0x000f280000300800 */
[----:B------:R-:W2:Y:S04]  /*4e430*/  LDL.LU R26, [R1+0xe08] ;  /* 0x000e0800011a7983 */ /* 0x000ea80000300800 */
[----:B------:R-:W2:Y:S04]  /*4e440*/  LDL.LU R27, [R1+0xe0c] ;  /* 0x000e0c00011b7983 */ /* 0x000ea80000300800 */
[----:B--2---:R2:W-:Y:S04]  /*4e450*/  STL.64 [R1+0x6720], R26 ;  /* 0x0067201a01007387 */ /* 0x0045e80000100a00 */
[----:B----4-:R4:W-:Y:S04]  /*4e460*/  STL.64 [R1+0x6718], R24 ;  /* 0x0067181801007387 */ /* 0x0109e80000100a00 */
[----:B0-----:R-:W2:Y:S04]  /*4e470*/  LDL.LU R8, [R1+0xe10] ;  /* 0x000e100001087983 */ /* 0x001ea80000300800 */
[----:B------:R-:W2:Y:S04]  /*4e480*/  LDL.LU R9, [R1+0xe14] ;  /* 0x000e140001097983 */ /* 0x000ea80000300800 */
[----:B-1----:R-:W2:Y:S04]  /*4e490*/  LDL.LU R10, [R1+0xe18] ;  /* 0x000e1800010a7983 */ /* 0x002ea80000300800 */
[----:B------:R-:W2:Y:S04]  /*4e4a0*/  LDL.LU R11, [R1+0xe1c] ;  /* 0x000e1c00010b7983 */ /* 0x000ea80000300800 */
[----:B--2---:R-:W-:Y:S04]  /*4e4b0*/  STL.64 [R1+0x6730], R10 ;  /* 0x0067300a01007387 */ /* 0x004fe80000100a00 */
[----:B------:R0:W-:Y:S04]  /*4e4c0*/  STL.64 [R1+0x6728], R8 ;  /* 0x0067280801007387 */ /* 0x0001e80000100a00 */
[----:B------:R-:W2:Y:S04]  /*4e4d0*/  LDL R26, [R1+0x8] ;  /* 0x00000800011a7983 */ /* 0x000ea80000100800 */
[----:B------:R-:W2:Y:S04]  /*4e4e0*/  LDL R27, [R1+0xc] ;  /* 0x00000c00011b7983 */ /* 0x000ea80000100800 */
[----:B----4-:R-:W4:Y:S04]  /*4e4f0*/  LDL.64 R24, [R1+0x10] ;  /* 0x0000100001187983 */ /* 0x010f280000100a00 */
[----:B--2---:R-:W-:Y:S04]  /*4e500*/  STL.64 [R1+0x6750], R26 ;  /* 0x0067501a01007387 */ /* 0x004fe80000100a00 */
[----:B----4-:R1:W-:Y:S04]  /*4e510*/  STL.64 [R1+0x6748], R24 ;  /* 0x0067481801007387 */ /* 0x0103e80000100a00 */
[----:B0-----:R-:W2:Y:S04]  /*4e520*/  LDL.LU R8, [R1+0xe20] ;  /* 0x000e200001087983 */ /* 0x001ea80000300800 */
[----:B------:R-:W2:Y:S04]  /*4e530*/  LDL.LU R9, [R1+0xe24] ;  /* 0x000e240001097983 */ /* 0x000ea80000300800 */
[----:B------:R-:W4:Y:S04]  /*4e540*/  LDL.LU R10, [R1+0xe28] ;  /* 0x000e2800010a7983 */ /* 0x000f280000300800 */
[----:B------:R-:W4:Y:S04]  /*4e550*/  LDL.LU R11, [R1+0xe2c] ;  /* 0x000e2c00010b7983 */ /* 0x000f280000300800 */
[----:B-1----:R-:W2:Y:S04]  /*4e560*/  LDL.LU R24, [R1+0xe40] ;  /* 0x000e400001187983 */ /* 0x002ea80000300800 */
[----:B------:R-:W2:Y:S04]  /*4e570*/  LDL.LU R25, [R1+0xe44] ;  /* 0x000e440001197983 */ /* 0x000ea80000300800 */
[----:B------:R-:W2:Y:S04]  /*4e580*/  LDL.LU R26, [R1+0xe48] ;  /* 0x000e4800011a7983 */ /* 0x000ea80000300800 */
[----:B------:R-:W2:Y:S04]  /*4e590*/  LDL.LU R27, [R1+0xe4c] ;  /* 0x000e4c00011b7983 */ /* 0x000ea80000300800 */
[----:B------:R-:W3:Y:S04]  /*4e5a0*/  LDL.LU R3, [R1+0x2184] ;  /* 0x0021840001037983 */ /* 0x000ee80000300800 */
[----:B------:R-:W3:Y:S04]  /*4e5b0*/  LDL.LU R0, [R1+0x2180] ;  /* 0x0021800001007983 */ /* 0x000ee80000300800 */
[----:B--2---:R-:W-:Y:S04]  /*4e5c0*/  STL.64 [R1+0x6768], R26 ;  /* 0x0067681a01007387 */ /* 0x004fe80000100a00 */
[----:B------:R0:W-:Y:S04]  /*4e5d0*/  STL.64 [R1+0x6760], R24 ;  /* 0x0067601801007387 */ /* 0x0001e80000100a00 */
[----:B0-----:R-:W2:Y:S04]  /*4e5e0*/  LDL.LU R24, [R1+0x2c0] ;  /* 0x0002c00001187983 */ /* 0x001ea80000300800 */
[----:B------:R-:W2:Y:S04]  /*4e5f0*/  LDL.LU R25, [R1+0x2c4] ;  /* 0x0002c40001197983 */ /* 0x000ea80000300800 */
[----:B------:R-:W2:Y:S04]  /*4e600*/  LDL.LU R26, [R1+0x2c8] ;  /* 0x0002c800011a7983 */ /* 0x000ea80000300800 */
[----:B------:R-:W2:Y:S04]  /*4e610*/  LDL.LU R27, [R1+0x2cc] ;  /* 0x0002cc00011b7983 */ /* 0x000ea80000300800 */
[----:B------:R-:W2:Y:S04]  /*4e620*/  LDL.64 R4, [R1+0x18] ;  /* 0x0000180001047983 */ /* 0x000ea80000100a00 */
[----:B----4-:R-:W-:Y:S04]  /*4e630*/  STL.64 [R1+0x6740], R10 ;  /* 0x0067400a01007387 */ /* 0x010fe80000100a00 */
[----:B------:R0:W-:Y:S04]  /*4e640*/  STL.64 [R1+0x6738], R8 ;  /* 0x0067380801007387 */ /* 0x0001e80000100a00 */
[----:B0-----:R-:W4:Y:S04]  /*4e650*/  LDL.LU R8, [R1+0xe30] ;  /* 0x000e300001087983 */ /* 0x001f280000300800 */
[----:B------:R-:W4:Y:S04]  /*4e660*/  LDL.LU R9, [R1+0xe34] ;  /* 0x000e340001097983 */ /* 0x000f280000300800 */
[----:B------:R-:W4:Y:S04]  /*4e670*/  LDL.LU R10, [R1+0xe38] ;  /* 0x000e3800010a7983 */ /* 0x000f280000300800 */
[----:B------:R-:W4:Y:S04]  /*4e680*/  LDL.LU R11, [R1+0xe3c] ;  /* 0x000e3c00010b7983 */ /* 0x000f280000300800 */
[----:B------:R-:W2:Y:S04]  /*4e690*/  LDL.64 R6, [R1] ;  /* 0x0000000001067983 */ /* 0x000ea80000100a00 */
[----:B---3--:R-:W-:Y:S04]  /*4e6a0*/  STL.64 [R1+0x66f8], R22 ;  /* 0x0066f81601007387 */ /* 0x008fe80000100a00 */
[----:B------:R0:W-:Y:S04]  /*4e6b0*/  STL.64 [R1+0x66f0], R20 ;  /* 0x0066f01401007387 */ /* 0x0001e80000100a00 */
[----:B0-----:R-:W3:Y:S04]  /*4e6c0*/  LDL.LU R20, [R1+0xdf0] ;  /* 0x000df00001147983 */ /* 0x001ee80000300800 */
[----:B------:R-:W3:Y:S04]  /*4e6d0*/  LDL.LU R21, [R1+0xdf4] ;  /* 0x000df40001157983 */ /* 0x000ee80000300800 */
[----:B------:R-:W3:Y:S04]  /*4e6e0*/  LDL.LU R22, [R1+0xdf8] ;  /* 0x000df80001167983 */ /* 0x000ee80000300800 */
[----:B------:R-:W3:Y:S04]  /*4e6f0*/  LDL.LU R23, [R1+0xdfc] ;  /* 0x000dfc0001177983 */ /* 0x000ee80000300800 */
[----:B------:R-:W2:Y:S04]  /*4e700*/  LDL.LU R16, [R1+0xdc0] ;  /* 0x000dc00001107983 */ /* 0x000ea80000300800 */
[----:B------:R-:W2:Y:S04]  /*4e710*/  LDL.LU R17, [R1+0xdc4] ;  /* 0x000dc40001117983 */ /* 0x000ea80000300800 */
[----:B------:R-:W2:Y:S04]  /*4e720*/  LDL.LU R18, [R1+0xdc8] ;  /* 0x000dc80001127983 */ /* 0x000ea80000300800 */
[----:B------:R-:W2:Y:S01]  /*4e730*/  LDL.LU R19, [R1+0xdcc] ;  /* 0x000dcc0001137983 */ /* 0x000ea20000300800 */
[----:B------:R-:W-:-:S03]  /*4e740*/  IMAD R0, R0, 0x100, R3 ;  /* 0x0000010000007824 */ /* 0x000fc600078e0203 */
[----:B--2---:R-:W-:Y:S04]  /*4e750*/  STL.64 [R1+0x66d8], R18 ;  /* 0x0066d81201007387 */ /* 0x004fe80000100a00 */
[----:B------:R0:W-:Y:S04]  /*4e760*/  STL.64 [R1+0x66d0], R16 ;  /* 0x0066d01001007387 */ /* 0x0001e80000100a00 */
[----:B0-----:R-:W2:Y:S04]  /*4e770*/  LDL.LU R16, [R1+0xdd0] ;  /* 0x000dd00001107983 */ /* 0x001ea80000300800 */
[----:B------:R-:W2:Y:S04]  /*4e780*/  LDL.LU R17, [R1+0xdd4] ;  /* 0x000dd40001117983 */ /* 0x000ea80000300800 */
[----:B------:R-:W2:Y:S04]  /*4e790*/  LDL.LU R18, [R1+0xdd8] ;  /* 0x000dd80001127983 */ /* 0x000ea80000300800 */
[----:B------:R-:W2:Y:S04]  /*4e7a0*/  LDL.LU R19, [R1+0xddc] ;  /* 0x000ddc0001137983 */ /* 0x000ea80000300800 */
[----:B------:R-:W2:Y:S02]  /*4e7b0*/  LDL.LU R3, [R1+0x6770] ;  /* 0x0067700001037983 */ /* 0x000ea40000300800 */
[----:B--2---:R-:W-:Y:S02]  /*4e7c0*/  HMMA.16816.F32 R12, R12, R2, R24 ;  /* 0x000000020c0c723c */ /* 0x004fe40000001818 */
[----:B------:R-:W2:Y:S04]  /*4e7d0*/  LDL.LU.64 R26, [R1+0x6768] ;  /* 0x00676800011a7983 */ /* 0x000ea80000300a00 */
[----:B------:R-:W2:-:S13]  /*4e7e0*/  LDL.LU.64 R24, [R1+0x6760] ;  /* 0x0067600001187983 */ /* 0x000e9a0000300a00 */
[----:B------:R-:W-:Y:S04]  /*4e7f0*/  STL.64 [R1+0x2d0], R12 ;  /* 0x0002d00c01007387 */ /* 0x000fe80000100a00 */
[----:B------:R0:W-:Y:S04]  /*4e800*/  STL.64 [R1+0x2d8], R14 ;  /* 0x0002d80e01007387 */ /* 0x0001e80000100a00 */
[----:B0-----:R-:W2:Y:S01]  /*4e810*/  LDL.LU R15, [R1+0x90] ;  /* 0x00009000010f7983 */ /* 0x001ea20000300800 */
[----:B------:R-:W-:Y:S02]  /*4e820*/  F2FP.F16.E5M2.UNPACK_B R13, R28 ;  /* 0x0000001cff0d723e */ /* 0x000fe400020004ff */
[----:B------:R-:W-:Y:S01]  /*4e830*/  F2FP.F16.E5M2.UNPACK_B R14, R29 ;  /* 0x0000001dff0e723e */ /* 0x000fe200020004ff */
[----:B------:R-:W-:Y:S04]  /*4e840*/  STL [R1+0x666c], R2 ;  /* 0x00666c0201007387 */ /* 0x000fe80000100800 */
[----:B------:R-:W-:Y:S04]  /*4e850*/  STL [R1+0x6668], R3 ;  /* 0x0066680301007387 */ /* 0x000fe80000100800 */
[----:B------:R-:W3:Y:S04]  /*4e860*/  LDL.LU R28, [R1+0x675c] ;  /* 0x00675c00011c7983 */ /* 0x000ee80000300800 */
[----:B------:R-:W3:Y:S01]  /*4e870*/  LDL.LU R29, [R1+0x6758] ;  /* 0x00675800011d7983 */ /* 0x000ee20000300800 */
[----:B--2---:R-:W-:-:S02]  /*4e880*/  F2FP.F16.E5M2.UNPACK_B R12, R15 ;  /* 0x0000000fff0c723e */ /* 0x004fc400020004ff */
[----:B------:R-:W-:-:S07]  /*4e890*/  F2FP.F16.E5M2.UNPACK_B R15, R0 ;  /* 0x00000000ff0f723e */ /* 0x000fce00020004ff */
[----:B------:R-:W-:-:S15]  /*4e8a0*/  HMMA.16816.F32 R24, R12, R4, R24 ;  /* 0x000000040c18723c */ /* 0x000fde0000001818 */
[----:B------:R-:W-:-:S04]  /*4e8b0*/  NOP ;  /* 0x0000000000007918 */ /* 0x000fc80000000000 */
[----:B------:R-:W-:Y:S04]  /*4e8c0*/  STL.64 [R1+0xe50], R24 ;  /* 0x000e501801007387 */ /* 0x000fe80000100a00 */
[----:B------:R0:W-:Y:S04]  /*4e8d0*/  STL.64 [R1+0xe58], R26 ;  /* 0x000e581a01007387 */ /* 0x0001e80000100a00 */
[----:B0-----:R-:W2:Y:S04]  /*4e8e0*/  LDL.LU.64 R26, [R1+0x6750] ;  /* 0x00675000011a7983 */ /* 0x001ea80000300a00 */
[----:B------:R-:W4:Y:S02]  /*4e8f0*/  LDL.LU.64 R24, [R1+0x6748] ;  /* 0x0067480001187983 */ /* 0x000f240000300a00 */
[----:B----4-:R-:W-:-:S15]  /*4e900*/  HMMA.16816.F32 R8, R12, R24, R8 ;  /* 0x000000180c08723c */ /* 0x010fde0000001808 */
[----:B------:R-:W-:-:S04]  /*4e910*/  NOP ;  /* 0x0000000000007918 */ /* 0x000fc80000000000 */
[----:B------:R-:W-:Y:S04]  /*4e920*/  STL.64 [R1+0xe40], R8 ;  /* 0x000e400801007387 */ /* 0x000fe80000100a00 */
[----:B------:R0:W-:Y:S04]  /*4e930*/  STL.64 [R1+0xe48], R10 ;  /* 0x000e480a01007387 */ /* 0x0001e80000100a00 */
[----:B0-----:R-:W2:Y:S04]  /*4e940*/  LDL.LU.64 R10, [R1+0x6740] ;  /* 0x00674000010a7983 */ /* 0x001ea80000300a00 */
[----:B------:R-:W2:Y:S01]  /*4e950*/  LDL.LU.64 R8, [R1+0x6738] ;  /* 0x0067380001087983 */ /* 0x000ea20000300a00 */
[----:B------:R-:W-:-:S02]  /*4e960*/  IMAD.MOV.U32 R2, RZ, RZ, R4 ;  /* 0x000000ffff027224 */ /* 0x000fc400078e0004 */
[----:B------:R-:W-:Y:S02]  /*4e970*/  IMAD.MOV.U32 R4, RZ, RZ, R24 ;  /* 0x000000ffff047224 */ /* 0x000fe400078e0018 */
[----:B------:R-:W-:Y:S02]  /*4e980*/  IMAD.MOV.U32 R3, RZ, RZ, R25 ;  /* 0x000000ffff037224 */ /* 0x000fe400078e0019 */
[----:B--2---:R-:W-:Y:S01]  /*4e990*/  HMMA.16816.F32 R24, R12, R26, R8 ;  /* 0x0000001a0c18723c */ /* 0x004fe20000001808 */
[----:B------:R-:W2:Y:S04]  /*4e9a0*/  LDL.LU.64 R10, [R1+0x6730] ;  /* 0x00673000010a7983 */ /* 0x000ea80000300a00 */
[----:B------:R-:W2:-:S14]  /*4e9b0*/  LDL.LU.64 R8, [R1+0x6728] ;  /* 0x0067280001087983 */ /* 0x000e9c0000300a00 */
        /* <DEDUP_REMOVED lines=9> */
[----:B------:R-:W-:Y:S04]  /*4ea50*/  STL.64 [R1+0xe10], R24 ;  /* 0x000e101801007387 */ /* 0x000fe80000100a00 */
[----:B------:R0:W-:Y:S04]  /*4ea60*/  STL.64 [R1+0xe18], R26 ;  /* 0x000e181a01007387 */ /* 0x0001e80000100a00 */
[----:B0-----:R-:W3:Y:S04]  /*4ea70*/  LDL.LU.64 R26, [R1+0x6708] ;  /* 0x00670800011a7983 */ /* 0x001ee80000300a00 */
[----:B------:R-:W4:Y:S04]  /*4ea80*/  LDL.LU.64 R24, [R1+0x6700] ;  /* 0x0067000001187983 */ /* 0x000f280000300a00 */
[----:B------:R-:W-:Y:S04]  /*4ea90*/  STL [R1+0x6670], R28 ;  /* 0x0066701c01007387 */ /* 0x000fe80000100800 */
[----:B------:R-:W-:Y:S01]  /*4eaa0*/  STL [R1+0x6650], R29 ;  /* 0x0066501d01007387 */ /* 0x000fe20000100800 */
[----:B---3--:R-:W-:-:S15]  /*4eab0*/  HMMA.16816.F32 R20, R12, R26, R20 ;  /* 0x0000001a0c14723c */ /* 0x008fde0000001814 */
        /* <DEDUP_REMOVED lines=9> */
[----:B0-----:R-:W3:Y:S04]  /*4eb50*/  LDL.LU.64 R22, [R1+0x66e8] ;  /* 0x0066e80001167983 */ /* 0x001ee80000300a00 */
[----:B------:R-:W4:Y:S04]  /*4eb60*/  LDL.LU.64 R20, [R1+0x66e0] ;  /* 0x0066e00001147983 */ /* 0x000f280000300a00 */
[----:B------:R-:W-:Y:S04]  /*4eb70*/  STL.64 [R1+0x6620], R26 ;  /* 0x0066201a01007387 */ /* 0x000fe80000100a00 */
[----:B------:R0:W-:Y:S04]  /*4eb80*/  STL.64 [R1+0x6618], R24 ;  /* 0x0066181801007387 */ /* 0x0001e80000100a00 */
[----:B0-----:R-:W2:Y:S04]  /*4eb90*/  LDL.LU R24, [R1+0xda0] ;  /* 0x000da00001187983 */ /* 0x001ea80000300800 */
[----:B------:R-:W2:Y:S04]  /*4eba0*/  LDL.LU R25, [R1+0xda4] ;  /* 0x000da40001197983 */ /* 0x000ea80000300800 */
[----:B------:R-:W2:Y:S04]  /*4ebb0*/  LDL.LU R26, [R1+0xda8] ;  /* 0x000da800011a7983 */ /* 0x000ea80000300800 */
[----:B------:R-:W2:Y:S01]  /*4ebc0*/  LDL.LU R27, [R1+0xdac] ;  /* 0x000dac00011b7983 */ /* 0x000ea20000300800 */
        /* <DEDUP_REMOVED lines=11> */
[----:B------:R-:W2:Y:S04]  /*4ec80*/  LDL.LU.64 R16, [R1+0x66c0] ;  /* 0x0066c00001107983 */ /* 0x000ea80000300a00 */
[----:B------:R-:W-:Y:S04]  /*4ec90*/  STL.64 [R1+0x6600], R22 ;  /* 0x0066001601007387 */ /* 0x000fe80000100a00 */
[----:B------:R0:W-:Y:S04]  /*4eca0*/  STL.64 [R1+0x65f8], R20 ;  /* 0x0065f81401007387 */ /* 0x0001e80000100a00 */
[----:B0-----:R-:W4:Y:S04]  /*4ecb0*/  LDL.LU R20, [R1+0xd10] ;  /* 0x000d100001147983 */ /* 0x001f280000300800 */
[----:B------:R-:W4:Y:S04]  /*4ecc0*/  LDL.LU R21, [R1+0xd14] ;  /* 0x000d140001157983 */ /* 0x000f280000300800 */
[----:B------:R-:W2:Y:S04]  /*4ecd0*/  LDL.LU R22, [R1+0xd18] ;  /* 0x000d180001167983 */ /* 0x000ea80000300800 */
[----:B------:R-:W2:Y:S04]  /*4ece0*/  LDL.LU R23, [R1+0xd1c] ;  /* 0x000d1c0001177983 */ /* 0x000ea80000300800 */
[----:B--2---:R-:W-:Y:S04]  /*4ecf0*/  STL.64 [R1+0x6630], R22 ;  /* 0x0066301601007387 */ /* 0x004fe80000100a00 */
[----:B----4-:R0:W-:Y:S04]  /*4ed00*/  STL.64 [R1+0x6628], R20 ;  /* 0x0066281401007387 */ /* 0x0101e80000100a00 */
[----:B0-----:R-:W3:Y:S04]  /*4ed10*/  LDL.LU R20, [R1+0xdb0] ;  /* 0x000db00001147983 */ /* 0x001ee80000300800 */
[----:B------:R-:W3:Y:S04]  /*4ed20*/  LDL.LU R21, [R1+0xdb4] ;  /* 0x000db40001157983 */ /* 0x000ee80000300800 */
[----:B------:R-:W3:Y:S04]  /*4ed30*/  LDL.LU R22, [R1+0xdb8] ;  /* 0x000db80001167983 */ /* 0x000ee80000300800 */
[----:B------:R-:W3:Y:S02]  /*4ed40*/  LDL.LU R23, [R1+0xdbc] ;  /* 0x000dbc0001177983 */ /* 0x000ee40000300800 */
[----:B---3--:R-:W-:-:S15]  /*4ed50*/  HMMA.16816.F32 R20, R12, R18, R20 ;  /* 0x000000120c14723c */ /* 0x008fde0000001814 */
[----:B------:R-:W-:-:S04]  /*4ed60*/  NOP ;  /* 0x0000000000007918 */ /* 0x000fc80000000000 */
[----:B------:R-:W-:Y:S04]  /*4ed70*/  STL.64 [R1+0xdc0], R20 ;  /* 0x000dc01401007387 */ /* 0x000fe80000100a00 */
[----:B------:R0:W-:Y:S02]  /*4ed80*/  STL.64 [R1+0xdc8], R22 ;  /* 0x000dc81601007387 */ /* 0x0001e40000100a00 */
[----:B0-----:R-:W-:Y:S01]  /*4ed90*/  HMMA.16816.F32 R20, R12, R16, R24 ;  /* 0x000000100c14723c */ /* 0x001fe20000001818 */
[----:B------:R-:W-:Y:S02]  /*4eda0*/  IMAD.MOV.U32 R26, RZ, RZ, R4 ;  /* 0x000000ffff1a7224 */ /* 0x000fe400078e0004 */
[----:B------:R-:W-:-:S15]  /*4edb0*/  IMAD.MOV.U32 R27, RZ, RZ, R3 ;  /* 0x000000ffff1b7224 */ /* 0x000fde00078e0003 */
[----:B------:R-:W-:Y:S01]  /*4edc0*/  NOP ;  /* 0x0000000000007918 */ /* 0x000fe20000000000 */
[----:B------:R0:W-:Y:S04]  /*4edd0*/  STL.64 [R1+0xdb0], R20 ;  /* 0x000db01401007387 */ /* 0x0001e80000100a00 */
[----:B------:R1:W-:Y:S04]  /*4ede0*/  STL.64 [R1+0xdb8], R22 ;  /* 0x000db81601007387 */ /* 0x0003e80000100a00 */
[----:B------:R-:W-:Y:S04]  /*4edf0*/  STL.64 [R1+0x6638], R26 ;  /* 0x0066381a01007387 */ /* 0x000fe80000100a00 */
[----:B0-----:R-:W2:Y:S04]  /*4ee00*/  LDL.LU R20, [R1+0xd40] ;  /* 0x000d400001147983 */ /* 0x001ea80000300800 */
[----:B------:R-:W2:Y:S04]  /*4ee10*/  LDL.LU R21, [R1+0xd44] ;  /* 0x000d440001157983 */ /* 0x000ea80000300800 */
[----:B-1----:R-:W3:Y:S04]  /*4ee20*/  LDL.LU R22, [R1+0xd48] ;  /* 0x000d480001167983 */ /* 0x002ee80000300800 */
[----:B------:R-:W3:Y:S01]  /*4ee30*/  LDL.LU R23, [R1+0xd4c] ;  /* 0x000d4c0001177983 */ /* 0x000ee20000300800 */
[----:B------:R-:W-:-:S02]  /*4ee40*/  IMAD.MOV.U32 R24, RZ, RZ, R2 ;  /* 0x000000ffff187224 */ /* 0x000fc400078e0002 */
[----:B------:R-:W-:Y:S02]  /*4ee50*/  IMAD.MOV.U32 R0, RZ, RZ, R5 ;  /* 0x000000ffff007224 */ /* 0x000fe400078e0005 */
[----:B------:R-:W-:Y:S02]  /*4ee60*/  IMAD.MOV.U32 R8, RZ, RZ, R6 ;  /* 0x000000ffff087224 */ /* 0x000fe400078e0006 */
[----:B------:R-:W-:Y:S01]  /*4ee70*/  IMAD.MOV.U32 R9, RZ, RZ, R7 ;  /* 0x000000ffff097224 */ /* 0x000fe200078e0007 */
[----:B---3--:R-:W-:Y:S04]  /*4ee80*/  STL.64 [R1+0x6648], R22 ;  /* 0x0066481601007387 */ /* 0x008fe80000100a00 */
[----:B--2---:R0:W-:Y:S04]  /*4ee90*/  STL.64 [R1+0x6640], R20 ;  /* 0x0066401401007387 */ /* 0x0041e80000100a00 */
[----:B------:R-:W-:Y:S04]  /*4eea0*/  STL [R1+0x6674], R24 ;  /* 0x0066741801007387 */ /* 0x000fe80000100800 */
[----:B0-----:R-:W2:Y:S04]  /*4eeb0*/  LDL.LU R20, [R1+0xd50] ;  /* 0x000d500001147983 */ /* 0x001ea80000300800 */
[----:B------:R-:W2:Y:S04]  /*4eec0*/  LDL.LU R21, [R1+0xd54] ;  /* 0x000d540001157983 */ /* 0x000ea80000300800 */
[----:B------:R-:W3:Y:S04]  /*4eed0*/  LDL.LU R22, [R1+0xd58] ;  /* 0x000d580001167983 */ /* 0x000ee80000300800 */
[----:B------:R-:W3:Y:S04]  /*4eee0*/  LDL.LU R23, [R1+0xd5c] ;  /* 0x000d5c0001177983 */ /* 0x000ee80000300800 */
[----:B------:R-:W4:Y:S04]  /*4eef0*/  LDL.LU R4, [R1+0xd80] ;  /* 0x000d800001047983 */ /* 0x000f280000300800 */
[----:B------:R-:W4:Y:S04]  /*4ef00*/  LDL.LU R5, [R1+0xd84] ;  /* 0x000d840001057983 */ /* 0x000f280000300800 */
[----:B------:R-:W2:Y:S04]  /*4ef10*/  LDL.LU R6, [R1+0xd88] ;  /* 0x000d880001067983 */ /* 0x000ea80000300800 */
[----:B------:R-:W2:Y:S04]  /*4ef20*/  LDL.LU R7, [R1+0xd8c] ;  /* 0x000d8c0001077983 */ /* 0x000ea80000300800 */
[----:B--2---:R-:W-:Y:S04]  /*4ef30*/  STL.64 [R1+0x66b0], R6 ;  /* 0x0066b00601007387 */ /* 0x004fe80000100a00 */
[----:B----4-:R0:W-:Y:S04]  /*4ef40*/  STL.64 [R1+0x66a8], R4 ;  /* 0x0066a80401007387 */ /* 0x0101e80000100a00 */
[----:B0-----:R-:W2:Y:S04]  /*4ef50*/  LDL.LU R4, [R1+0xd90] ;  /* 0x000d900001047983 */ /* 0x001ea80000300800 */
[----:B------:R-:W2:Y:S04]  /*4ef60*/  LDL.LU R5, [R1+0xd94] ;  /* 0x000d940001057983 */ /* 0x000ea80000300800 */
[----:B------:R-:W2:Y:S04]  /*4ef70*/  LDL.LU R6, [R1+0xd98] ;  /* 0x000d980001067983 */ /* 0x000ea80000300800 */
[----:B------:R-:W2:Y:S04]  /*4ef80*/  LDL.LU R7, [R1+0xd9c] ;  /* 0x000d9c0001077983 */ /* 0x000ea80000300800 */
[----:B------:R-:W4:Y:S04]  /*4ef90*/  LDL.LU R24, [R1+0x218c] ;  /* 0x00218c0001187983 */ /* 0x000f280000300800 */
[----:B------:R-:W2:Y:S04]  /*4efa0*/  LDL.LU R29, [R1+0x2188] ;  /* 0x00218800011d7983 */ /* 0x000ea80000300800 */
[----:B------:R-:W2:Y:S04]  /*4efb0*/  LDL.LU R28, [R1+0x2194] ;  /* 0x00219400011c7983 */ /* 0x000ea80000300800 */
[----:B------:R-:W2:Y:S04]  /*4efc0*/  LDL.LU R27, [R1+0x2190] ;  /* 0x00219000011b7983 */ /* 0x000ea80000300800 */
[----:B------:R-:W2:Y:S04]  /*4efd0*/  LDL.LU R2, [R1+0x219c] ;  /* 0x00219c0001027983 */ /* 0x000ea80000300800 */
[----:B------:R-:W2:Y:S01]  /*4efe0*/  LDL.LU R26, [R1+0x2198] ;  /* 0x00219800011a7983 */ /* 0x000ea20000300800 */
[----:B------:R-:W-:-:S03]  /*4eff0*/  IMAD.MOV.U32 R25, RZ, RZ, R0 ;  /* 0x000000ffff197224 */ /* 0x000fc600078e0000 */
[----:B--2---:R-:W-:Y:S04]  /*4f000*/  STL.64 [R1+0x6680], R26 ;  /* 0x0066801a01007387 */ /* 0x004fe80000100a00 */
[----:B----4-:R0:W-:Y:S04]  /*4f010*/  STL.64 [R1+0x6678], R24 ;  /* 0x0066781801007387 */ /* 0x0101e80000100a00 */
[----:B0-----:R-:W2:Y:S04]  /*4f020*/  LDL.LU R24, [R1+0xd60] ;  /* 0x000d600001187983 */ /* 0x001ea80000300800 */
[----:B------:R-:W2:Y:S04]  /*4f030*/  LDL.LU R25, [R1+0xd64] ;  /* 0x000d640001197983 */ /* 0x000ea80000300800 */
[----:B------:R-:W4:Y:S04]  /*4f040*/  LDL.LU R26, [R1+0xd68] ;  /* 0x000d6800011a7983 */ /* 0x000f280000300800 */
[----:B------:R-:W4:Y:S01]  /*4f050*/  LDL.LU R27, [R1+0xd6c] ;  /* 0x000d6c00011b7983 */ /* 0x000f220000300800 */
[----:B------:R-:W-:Y:S03]  /*4f060*/  HMMA.16816.F32 R4, R12, R10, R4 ;  /* 0x0000000a0c04723c */ /* 0x000fe60000001804 */
[----:B----4-:R-:W-:Y:S04]  /*4f070*/  STL.64 [R1+0x6690], R26 ;  /* 0x0066901a01007387 */ /* 0x010fe80000100a00 */
[----:B--2---:R0:W-:Y:S04]  /*4f080*/  STL.64 [R1+0x6688], R24 ;  /* 0x0066881801007387 */ /* 0x0041e80000100a00 */
[----:B0-----:R-:W2:Y:S04]  /*4f090*/  LDL.LU R24, [R1+0xd70] ;  /* 0x000d700001187983 */ /* 0x001ea80000300800 */
[----:B------:R-:W2:Y:S04]  /*4f0a0*/  LDL.LU R25, [R1+0xd74] ;  /* 0x000d740001197983 */ /* 0x000ea80000300800 */
[----:B------:R-:W2:Y:S04]  /*4f0b0*/  LDL.LU R26, [R1+0xd78] ;  /* 0x000d7800011a7983 */ /* 0x000ea80000300800 */
[----:B------:R-:W2:Y:S04]  /*4f0c0*/  LDL.LU R27, [R1+0xd7c] ;  /* 0x000d7c00011b7983 */ /* 0x000ea80000300800 */
[----:B------:R-:W4:Y:S04]  /*4f0d0*/  LDL.LU R3, [R1+0x21a4] ;  /* 0x0021a40001037983 */ /* 0x000f280000300800 */
[----:B------:R-:W4:Y:S04]  /*4f0e0*/  LDL.LU R0, [R1+0x21a0] ;  /* 0x0021a00001007983 */ /* 0x000f280000300800 */
[----:B---3--:R-:W-:Y:S04]  /*4f0f0*/  STL.64 [R1+0x6660], R22 ;  /* 0x0066601601007387 */ /* 0x008fe80000100a00 */
[----:B------:R0:W-:Y:S04]  /*4f100*/  STL.64 [R1+0x6658], R20 ;  /* 0x0066581401007387 */ /* 0x0001e80000100a00 */
[----:B0-----:R-:W3:Y:S04]  /*4f110*/  LDL.LU R20, [R1+0x2b0] ;  /* 0x0002b00001147983 */ /* 0x001ee80000300800 */
[----:B------:R-:W3:Y:S04]  /*4f120*/  LDL.LU R21, [R1+0x2b4] ;  /* 0x0002b40001157983 */ /* 0x000ee80000300800 */
[----:B------:R-:W3:Y:S04]  /*4f130*/  LDL.LU R22, [R1+0x2b8] ;  /* 0x0002b80001167983 */ /* 0x000ee80000300800 */
[----:B------:R-:W3:Y:S04]  /*4f140*/  LDL.LU R23, [R1+0x2bc] ;  /* 0x0002bc0001177983 */ /* 0x000ee80000300800 */
[----:B------:R0:W-:Y:S02]  /*4f150*/  STL.64 [R1+0x65e0], R18 ;  /* 0x0065e01201007387 */ /* 0x0001e40000100a00 */
[----:B0-----:R-:W-:-:S02]  /*4f160*/  IMAD.MOV.U32 R18, RZ, RZ, R8 ;  /* 0x000000ffff127224 */ /* 0x001fc400078e0008 */
[----:B------:R-:W2:Y:S01]  /*4f170*/  LDL.LU R8, [R1+0x66bc] ;  /* 0x0066bc0001087983 */ /* 0x000ea20000300800 */
[----:B------:R-:W-:-:S03]  /*4f180*/  IMAD.MOV.U32 R19, RZ, RZ, R9 ;  /* 0x000000ffff137224 */ /* 0x000fc600078e0009 */
[----:B------:R-:W2:Y:S04]  /*4f190*/  LDL.LU R9, [R1+0x66b8] ;  /* 0x0066b80001097983 */ /* 0x000ea80000300800 */
[----:B------:R0:W-:Y:S04]  /*4f1a0*/  STL.64 [R1+0x65d8], R16 ;  /* 0x0065d81001007387 */ /* 0x0001e80000100a00 */
[----:B0-----:R-:W2:Y:S04]  /*4f1b0*/  LDL R16, [R1+0x8] ;  /* 0x0000080001107983 */ /* 0x001ea80000100800 */
[----:B------:R-:W2:Y:S04]  /*4f1c0*/  LDL R17, [R1+0xc] ;  /* 0x00000c0001117983 */ /* 0x000ea80000100800 */
        /* <DEDUP_REMOVED lines=29> */
[----:B------:R0:W-:Y:S01]  /*4f3a0*/  STL.64 [R1+0x6598], R4 ;  /* 0x0065980401007387 */ /* 0x0001e20000100a00 */
[----:B----4-:R-:W-:-:S03]  /*4f3b0*/  IMAD R0, R0, 0x100, R3 ;  /* 0x0000010000007824 */ /* 0x010fc600078e0203 */
[----:B0-----:R-:W4:Y:S04]  /*4f3c0*/  LDL.LU R4, [R1+0xd30] ;  /* 0x000d300001047983 */ /* 0x001f280000300800 */
[----:B------:R-:W4:Y:S04]  /*4f3d0*/  LDL.LU R5, [R1+0xd34] ;  /* 0x000d340001057983 */ /* 0x000f280000300800 */
[----:B------:R-:W4:Y:S04]  /*4f3e0*/  LDL.LU R6, [R1+0xd38] ;  /* 0x000d380001067983 */ /* 0x000f280000300800 */
[----:B------:R-:W4:Y:S01]  /*4f3f0*/  LDL.LU R7, [R1+0xd3c] ;  /* 0x000d3c0001077983 */ /* 0x000f220000300800 */
[----:B--2---:R-:W-:-:S02]  /*4f400*/  IMAD R27, R27, 0x100, R28 ;  /* 0x000001001b1b7824 */ /* 0x004fc400078e021c */
[----:B------:R-:W-:Y:S02]  /*4f410*/  IMAD R26, R26, 0x100, R2 ;  /* 0x000001001a1a7824 */ /* 0x000fe400078e0202 */
[----:B---3--:R-:W-:Y:S02]  /*4f420*/  IMAD R29, R29, 0x100, R24 ;  /* 0x000001001d1d7824 */ /* 0x008fe400078e0218 */
[----:B------:R-:W2:Y:S04]  /*4f430*/  LDL.LU R24, [R1+0x6674] ;  /* 0x0066740001187983 */ /* 0x000ea80000300800 */
[----:B------:R-:W3:Y:S04]  /*4f440*/  LDL.LU R28, [R1+0x6670] ;  /* 0x00667000011c7983 */ /* 0x000ee80000300800 */
[----:B------:R-:W2:Y:S04]  /*4f450*/  LDL.LU R2, [R1+0x666c] ;  /* 0x00666c0001027983 */ /* 0x000ea80000300800 */
[----:B------:R-:W2:Y:S02]  /*4f460*/  LDL.LU R3, [R1+0x6668] ;  /* 0x0066680001037983 */ /* 0x000ea40000300800 */
[----:B--2---:R-:W-:Y:S02]  /*4f470*/  HMMA.16816.F32 R12, R12, R2, R20 ;  /* 0x000000020c0c723c */ /* 0x004fe40000001814 */
[----:B------:R-:W2:Y:S04]  /*4f480*/  LDL.LU.64 R22, [R1+0x6660] ;  /* 0x0066600001167983 */ /* 0x000ea80000300a00 */
[----:B------:R-:W2:-:S13]  /*4f490*/  LDL.LU.64 R20, [R1+0x6658] ;  /* 0x0066580001147983 */ /* 0x000e9a0000300a00 */
[----:B------:R0:W-:Y:S04]  /*4f4a0*/  STL.64 [R1+0x2c0], R12 ;  /* 0x0002c00c01007387 */ /* 0x0001e80000100a00 */
[----:B------:R1:W-:Y:S01]  /*4f4b0*/  STL.64 [R1+0x2c8], R14 ;  /* 0x0002c80e01007387 */ /* 0x0003e20000100a00 */
[----:B0-----:R-:W-:Y:S02]  /*4f4c0*/  F2FP.F16.E5M2.UNPACK_B R12, R29 ;  /* 0x0000001dff0c723e */ /* 0x001fe400020004ff */
[----:B------:R-:W-:Y:S01]  /*4f4d0*/  F2FP.F16.E5M2.UNPACK_B R13, R27 ;  /* 0x0000001bff0d723e */ /* 0x000fe200020004ff */
[----:B------:R-:W3:Y:S01]  /*4f4e0*/  LDL.LU R29, [R1+0x6650] ;  /* 0x00665000011d7983 */ /* 0x000ee20000300800 */
[----:B-1----:R-:W-:Y:S02]  /*4f4f0*/  F2FP.F16.E5M2.UNPACK_B R14, R26 ;  /* 0x0000001aff0e723e */ /* 0x002fe400020004ff */
[----:B------:R-:W-:-:S07]  /*4f500*/  F2FP.F16.E5M2.UNPACK_B R15, R0 ;  /* 0x00000000ff0f723e */ /* 0x000fce00020004ff */
[----:B--2---:R-:W-:Y:S01]  /*4f510*/  HMMA.16816.F32 R24, R12, R24, R20 ;  /* 0x000000180c18723c */ /* 0x004fe20000001814 */
[----:B------:R-:W2:Y:S04]  /*4f520*/  LDL.LU.64 R22, [R1+0x6648] ;  /* 0x0066480001167983 */ /* 0x000ea80000300a00 */
[----:B------:R-:W2:-:S14]  /*4f530*/  LDL.LU.64 R20, [R1+0x6640] ;  /* 0x0066400001147983 */ /* 0x000e9c0000300a00 */
[----:B------:R-:W-:Y:S04]  /*4f540*/  STL.64 [R1+0xd60], R24 ;  /* 0x000d601801007387 */ /* 0x000fe80000100a00 */
[----:B------:R0:W-:Y:S04]  /*4f550*/  STL.64 [R1+0xd68], R26 ;  /* 0x000d681a01007387 */ /* 0x0001e80000100a00 */
[----:B0-----:R-:W2:Y:S01]  /*4f560*/  LDL.LU.64 R26, [R1+0x6638] ;  /* 0x00663800011a7983 */ /* 0x001ea20000300a00 */
[C---:B----4-:R-:W-:Y:S08]  /*4f570*/  HMMA.16816.F32 R4, R12.reuse, R16, R4 ;  /* 0x000000100c04723c */ /* 0x050ff00000001804 */
[----:B--2---:R-:W-:Y:S01]  /*4f580*/  HMMA.16816.F32 R24, R12, R26, R20 ;  /* 0x0000001a0c18723c */ /* 0x004fe20000001814 */
[----:B------:R-:W3:Y:S04]  /*4f590*/  LDL.LU.64 R22, [R1+0x6630] ;  /* 0x0066300001167983 */ /* 0x000ee80000300a00 */
[----:B------:R-:W3:-:S14]  /*4f5a0*/  LDL.LU.64 R20, [R1+0x6628] ;  /* 0x0066280001147983 */ /* 0x000edc0000300a00 */
[----:B------:R-:W-:Y:S04]  /*4f5b0*/  STL.64 [R1+0xd50], R24 ;  /* 0x000d501801007387 */ /* 0x000fe80000100a00 */
[----:B------:R0:W-:Y:S04]  /*4f5c0*/  STL.64 [R1+0xd58], R26 ;  /* 0x000d581a01007387 */ /* 0x0001e80000100a00 */
[----:B0-----:R-:W2:Y:S04]  /*4f5d0*/  LDL.LU.64 R26, [R1+0x6620] ;  /* 0x00662000011a7983 */ /* 0x001ea80000300a00 */
[----:B------:R-:W4:Y:S04]  /*4f5e0*/  LDL.LU.64 R24, [R1+0x6618] ;  /* 0x0066180001187983 */ /* 0x000f280000300a00 */
[----:B------:R-:W-:Y:S04]  /*4f5f0*/  STL.64 [R1+0xd40], R4 ;  /* 0x000d400401007387 */ /* 0x000fe80000100a00 */
[----:B------:R0:W-:Y:S04]  /*4f600*/  STL.64 [R1+0xd48], R6 ;  /* 0x000d480601007387 */ /* 0x0001e80000100a00 */
[----:B------:R-:W2:Y:S01]  /*4f610*/  LDL.LU R0, [R1+0x21c0] ;  /* 0x0021c00001007983 */ /* 0x000ea20000300800 */
[----:B0-----:R-:W-:-:S15]  /*4f620*/  HMMA.16816.F32 R4, R12, R18, R8 ;  /* 0x000000120c04723c */ /* 0x001fde0000001808 */
[----:B------:R-:W-:-:S04]  /*4f630*/  NOP ;  /* 0x0000000000007918 */ /* 0x000fc80000000000 */
[----:B------:R0:W-:Y:S04]  /*4f640*/  STL.64 [R1+0xd30], R4 ;  /* 0x000d300401007387 */ /* 0x0001e80000100a00 */
[----:B------:R1:W-:Y:S04]  /*4f650*/  STL.64 [R1+0xd38], R6 ;  /* 0x000d380601007387 */ /* 0x0003e80000100a00 */
[----:B0-----:R-:W2:Y:S01]  /*4f660*/  LDL.LU R4, [R1+0xc90] ;  /* 0x000c900001047983 */ /* 0x001ea20000300800 */
[----:B---3--:R-:W-:-:S15]  /*4f670*/  HMMA.16816.F32 R8, R12, R28, R20 ;  /* 0x0000001c0c08723c */ /* 0x008fde0000001814 */
[----:B------:R-:W-:-:S04]  /*4f680*/  NOP ;  /* 0x0000000000007918 */ /* 0x000fc80000000000 */
[----:B------:R-:W-:Y:S04]  /*4f690*/  STL.64 [R1+0xd20], R8 ;  /* 0x000d200801007387 */ /* 0x000fe80000100a00 */
[----:B------:R-:W-:Y:S04]  /*4f6a0*/  STL.64 [R1+0xd28], R10 ;  /* 0x000d280a01007387 */ /* 0x000fe80000100a00 */
[----:B------:R-:W3:Y:S04]  /*4f6b0*/  LDL.LU R5, [R1+0xc94] ;  /* 0x000c940001057983 */ /* 0x000ee80000300800 */
[----:B-1----:R-:W2:Y:S04]  /*4f6c0*/  LDL.LU R6, [R1+0xc98] ;  /* 0x000c980001067983 */ /* 0x002ea80000300800 */
        /* <DEDUP_REMOVED lines=19> */
[C---:B--2---:R-:W-:Y:S03]  /*4f800*/  HMMA.16816.F32 R20, R12.reuse, R26, R20 ;  /* 0x0000001a0c14723c */ /* 0x044fe60000001814 */
[----:B---3--:R-:W-:Y:S04]  /*4f810*/  STL.64 [R1+0x65f0], R18 ;  /* 0x0065f01201007387 */ /* 0x008fe80000100a00 */
        /* <DEDUP_REMOVED lines=11> */
[----:B------:R-:W-:Y:S04]  /*4f8d0*/  STL.64 [R1+0x65b0], R6 ;  /* 0x0065b00601007387 */ /* 0x000fe80000100a00 */
[----:B------:R0:W-:Y:S04]  /*4f8e0*/  STL.64 [R1+0x65a8], R4 ;  /* 0x0065a80401007387 */ /* 0x0001e80000100a00 */
[----:B0-----:R-:W2:Y:S04]  /*4f8f0*/  LDL.LU R4, [R1+0xca0] ;  /* 0x000ca00001047983 */ /* 0x001ea80000300800 */
[----:B------:R-:W2:Y:S04]  /*4f900*/  LDL.LU R5, [R1+0xca4] ;  /* 0x000ca40001057983 */ /* 0x000ea80000300800 */
[----:B------:R-:W2:Y:S04]  /*4f910*/  LDL.LU R6, [R1+0xca8] ;  /* 0x000ca80001067983 */ /* 0x000ea80000300800 */
[----:B------:R-:W2:Y:S04]  /*4f920*/  LDL.LU R7, [R1+0xcac] ;  /* 0x000cac0001077983 */ /* 0x000ea80000300800 */
        /* <DEDUP_REMOVED lines=15> */
[----:B0-----:R-:W3:Y:S04]  /*4fa20*/  LDL.LU R24, [R1+0x2a0] ;  /* 0x0002a00001187983 */ /* 0x001ee80000300800 */
        /* <DEDUP_REMOVED lines=20> */
[----:B------:R0:W-:Y:S04]  /*4fb70*/  STL.64 [R1+0x6510], R22 ;  /* 0x0065101601007387 */ /* 0x0001e80000100a00 */
[----:B0-----:R-:W2:Y:S04]  /*4fb80*/  LDL.LU R22, [R1+0x21b0] ;  /* 0x0021b00001167983 */ /* 0x001ea80000300800 */
[----:B------:R-:W2:Y:S04]  /*4fb90*/  LDL.LU R23, [R1+0x21bc] ;  /* 0x0021bc0001177983 */ /* 0x000ea80000300800 */
[----:B------:R0:W-:Y:S04]  /*4fba0*/  STL.64 [R1+0x6508], R20 ;  /* 0x0065081401007387 */ /* 0x0001e80000100a00 */
[----:B0-----:R-:W2:Y:S04]  /*4fbb0*/  LDL.LU R20, [R1+0x21a8] ;  /* 0x0021a80001147983 */ /* 0x001ea80000300800 */
        /* <DEDUP_REMOVED lines=15> */
[----:B------:R-:W-:Y:S01]  /*4fcb0*/  STL.64 [R1+0x64e8], R16 ;  /* 0x0064e81001007387 */ /* 0x000fe20000100a00 */
[----:B---3--:R-:W-:-:S15]  /*4fcc0*/  HMMA.16816.F32 R4, R12, R10, R4 ;  /* 0x0000000a0c04723c */ /* 0x008fde0000001804 */
[----:B------:R-:W-:-:S04]  /*4fcd0*/  NOP ;  /* 0x0000000000007918 */ /* 0x000fc80000000000 */
[----:B------:R-:W-:Y:S04]  /*4fce0*/  STL.64 [R1+0xcb0], R4 ;  /* 0x000cb00401007387 */ /* 0x000fe80000100a00 */
[----:B------:R0:W-:Y:S04]  /*4fcf0*/  STL.64 [R1+0xcb8], R6 ;  /* 0x000cb80601007387 */ /* 0x0001e80000100a00 */
[----:B0-----:R-:W4:Y:S04]  /*4fd00*/  LDL.LU.64 R6, [R1+0x65b0] ;  /* 0x0065b00001067983 */ /* 0x001f280000300a00 */
[----:B------:R-:W4:Y:S04]  /*4fd10*/  LDL.LU.64 R4, [R1+0x65a8] ;  /* 0x0065a80001047983 */ /* 0x000f280000300a00 */
[----:B------:R-:W-:Y:S01]  /*4fd20*/  STL [R1+0x64e0], R11 ;  /* 0x0064e00b01007387 */ /* 0x000fe20000100800 */
[----:B----4-:R-:W-:-:S15]  /*4fd30*/  HMMA.16816.F32 R4, R12, R8, R4 ;  /* 0x000000080c04723c */ /* 0x010fde0000001804 */
[----:B------:R-:W-:-:S04]  /*4fd40*/  NOP ;  /* 0x0000000000007918 */ /* 0x000fc80000000000 */
[----:B------:R-:W-:Y:S04]  /*4fd50*/  STL.64 [R1+0xca0], R4 ;  /* 0x000ca00401007387 */ /* 0x000fe80000100a00 */
[----:B------:R0:W-:Y:S04]  /*4fd60*/  STL.64 [R1+0xca8], R6 ;  /* 0x000ca80601007387 */ /* 0x0001e80000100a00 */
[----:B0-----:R-:W2:Y:S04]  /*4fd70*/  LDL.LU.64 R6, [R1+0x65a0] ;  /* 0x0065a00001067983 */ /* 0x001ea80000300a00 */
[----:B------:R-:W3:Y:S04]  /*4fd80*/  LDL.LU.64 R4, [R1+0x6598] ;  /* 0x0065980001047983 */ /* 0x000ee80000300a00 */
[----:B------:R-:W-:Y:S04]  /*4fd90*/  STL [R1+0x6548], R10 ;  /* 0x0065480a01007387 */ /* 0x000fe80000100800 */
        /* <DEDUP_REMOVED lines=11> */
[----:B---3--:R-:W-:Y:S03]  /*4fe50*/  HMMA.16816.F32 R8, R12, R4, R8 ;  /* 0x000000040c08723c */ /* 0x008fe60000001808 */
[----:B------:R-:W-:Y:S04]  /*4fe60*/  STL.64 [R1+0x64c8], R6 ;  /* 0x0064c80601007387 */ /* 0x000fe80000100a00 */
[----:B------:R0:W-:Y:S02]  /*4fe70*/  STL.64 [R1+0x64c0], R4 ;  /* 0x0064c00401007387 */ /* 0x0001e40000100a00 */
[----:B0-----:R-:W-:-:S02]  /*4fe80*/  IMAD R5, R20, 0x100, R19 ;  /* 0x0000010014057824 */ /* 0x001fc400078e0213 */
[----:B------:R-:W-:-:S08]  /*4fe90*/  IMAD R4, R22, 0x100, R21 ;  /* 0x0000010016047824 */ /* 0x000fd000078e0215 */
[----:B------:R0:W-:Y:S04]  /*4fea0*/  STL.64 [R1+0xc80], R8 ;  /* 0x000c800801007387 */ /* 0x0001e80000100a00 */
[----:B------:R-:W-:Y:S04]  /*4feb0*/  STL.64 [R1+0xc88], R10 ;  /* 0x000c880a01007387 */ /* 0x000fe80000100a00 */
[----:B------:R-:W-:Y:S04]  /*4fec0*/  STL [R1+0x90], R5 ;  /* 0x0000900501007387 */ /* 0x000fe80000100800 */
[----:B------:R2:W-:Y:S01]  /*4fed0*/  STL [R1+0x94], R4 ;  /* 0x0000940401007387 */ /* 0x0005e20000100800 */
[----:B0-----:R-:W-:-:S05]  /*4fee0*/  IMAD R8, R28, 0x100, R23 ;  /* 0x000001001c087824 */ /* 0x001fca00078e0217 */
[----:B------:R-:W-:Y:S04]  /*4fef0*/  STL [R1+0x98], R8 ;  /* 0x0000980801007387 */ /* 0x000fe80000100800 */
[----:B------:R-:W3:Y:S01]  /*4ff00*/  LDL.LU R20, [R1+0xc00] ;  /* 0x000c000001147983 */ /* 0x000ee20000300800 */
[----:B--2---:R-:W-:-:S15]  /*4ff10*/  HMMA.16816.F32 R4, R12, R2, R24 ;  /* 0x000000020c04723c */ /* 0x004fde0000001818 */
[----:B------:R-:W-:-:S04]  /*4ff20*/  NOP ;  /* 0x0000000000007918 */ /* 0x000fc80000000000 */
[----:B------:R-:W-:Y:S04]  /*4ff30*/  STL.64 [R1+0x2b0], R4 ;  /* 0x0002b00401007387 */ /* 0x000fe80000100a00 */
[----:B------:R-:W-:Y:S04]  /*4ff40*/  STL.64 [R1+0x2b8], R6 ;  /* 0x0002b80601007387 */ /* 0x000fe80000100a00 */
[----:B------:R-:W3:Y:S04]  /*4ff50*/  LDL.LU R21, [R1+0xc04] ;  /* 0x000c040001157983 */ /* 0x000ee80000300800 */
[----:B------:R-:W2:Y:S04]  /*4ff60*/  LDL.LU R22, [R1+0xc08] ;  /* 0x000c080001167983 */ /* 0x000ea80000300800 */
[----:B------:R-:W2:Y:S04]  /*4ff70*/  LDL.LU R23, [R1+0xc0c] ;  /* 0x000c0c0001177983 */ /* 0x000ea80000300800 */
[----:B------:R-:W4:Y:S04]  /*4ff80*/  LDL.LU R24, [R1+0xc20] ;  /* 0x000c200001187983 */ /* 0x000f280000300800 */
[----:B------:R-:W4:Y:S04]  /*4ff90*/  LDL.LU R25, [R1+0xc24] ;  /* 0x000c240001197983 */ /* 0x000f280000300800 */
[----:B----4-:R0:W-:Y:S04]  /*4ffa0*/  STL.64 [R1+0x6550], R24 ;  /* 0x0065501801007387 */ /* 0x0101e80000100a00 */
[----:B------:R-:W4:Y:S04]  /*4ffb0*/  LDL.LU R26, [R1+0xc28] ;  /* 0x000c2800011a7983 */ /* 0x000f280000300800 */
[----:B------:R-:W4:Y:S04]  /*4ffc0*/  LDL.LU R27, [R1+0xc2c] ;  /* 0x000c2c00011b7983 */ /* 0x000f280000300800 */
[----:B0-----:R-:W2:Y:S04]  /*4ffd0*/  LDL.64 R24, [R1+0x8] ;  /* 0x0000080001187983 */ /* 0x001ea80000100a00 */
[----:B----4-:R-:W-:Y:S04]  /*4ffe0*/  STL.64 [R1+0x6570], R26 ;  /* 0x0065701a01007387 */ /* 0x010fe80000100a00 */
[----:B--2---:R0:W-:Y:S04]  /*4fff0*/  STL.64 [R1+0x6568], R24 ;  /* 0x0065681801007387 */ /* 0x0041e80000100a00 */
[----:B------:R-:W2:Y:S04]  /*50000*/  LDL.LU R8, [R1+0xc30] ;  /* 0x000c300001087983 */ /* 0x000ea80000300800 */
[----:B------:R-:W2:Y:S04]  /*50010*/  LDL.LU R9, [R1+0xc34] ;  /* 0x000c340001097983 */ /* 0x000ea80000300800 */
[----:B------:R-:W4:Y:S04]  /*50020*/  LDL.LU R10, [R1+0xc38] ;  /* 0x000c3800010a7983 */ /* 0x000f280000300800 */
[----:B------:R-:W4:Y:S04]  /*50030*/  LDL.LU R11, [R1+0xc3c] ;  /* 0x000c3c00010b7983 */ /* 0x000f280000300800 */
[----:B0-----:R-:W2:Y:S04]  /*50040*/  LDL.LU R24, [R1+0xc50] ;  /* 0x000c500001187983 */ /* 0x001ea80000300800 */
[----:B------:R-:W2:Y:S04]  /*50050*/  LDL.LU R25, [R1+0xc54] ;  /* 0x000c540001197983 */ /* 0x000ea80000300800 */
[----:B------:R-:W2:Y:S04]  /*50060*/  LDL.LU R26, [R1+0xc58] ;  /* 0x000c5800011a7983 */ /* 0x000ea80000300800 */
[----:B------:R-:W2:Y:S04]  /*50070*/  LDL.LU R27, [R1+0xc5c] ;  /* 0x000c5c00011b7983 */ /* 0x000ea80000300800 */
[----:B------:R-:W3:Y:S04]  /*50080*/  LDL.LU R13, [R1+0x90] ;  /* 0x00009000010d7983 */ /* 0x000ee80000300800 */
[----:B------:R-:W3:Y:S04]  /*50090*/  LDL.LU R14, [R1+0x94] ;  /* 0x00009400010e7983 */ /* 0x000ee80000300800 */
[----:B------:R-:W3:Y:S01]  /*500a0*/  LDL.LU R15, [R1+0x98] ;  /* 0x00009800010f7983 */ /* 0x000ee20000300800 */
[----:B------:R-:W-:-:S03]  /*500b0*/  IMAD R0, R0, 0x100, R29 ;  /* 0x0000010000007824 */ /* 0x000fc600078e021d */
[----:B--2---:R-:W-:Y:S04]  /*500c0*/  STL.64 [R1+0x6580], R26 ;  /* 0x0065801a01007387 */ /* 0x004fe80000100a00 */
[----:B------:R0:W-:Y:S04]  /*500d0*/  STL.64 [R1+0x6578], R24 ;  /* 0x0065781801007387 */ /* 0x0001e80000100a00 */
[----:B0-----:R-:W2:Y:S04]  /*500e0*/  LDL.LU R24, [R1+0xc60] ;  /* 0x000c600001187983 */ /* 0x001ea80000300800 */
[----:B------:R-:W2:Y:S04]  /*500f0*/  LDL.LU R25, [R1+0xc64] ;  /* 0x000c640001197983 */ /* 0x000ea80000300800 */
[----:B------:R-:W2:Y:S04]  /*50100*/  LDL.LU R26, [R1+0xc68] ;  /* 0x000c6800011a7983 */ /* 0x000ea80000300800 */
[----:B------:R-:W2:Y:S04]  /*50110*/  LDL.LU R27, [R1+0xc6c] ;  /* 0x000c6c00011b7983 */ /* 0x000ea80000300800 */
[----:B------:R-:W2:Y:S04]  /*50120*/  LDL.64 R4, [R1+0x18] ;  /* 0x0000180001047983 */ /* 0x000ea80000100a00 */
[----:B------:R-:W2:Y:S04]  /*50130*/  LDL.64 R6, [R1+0x10] ;  /* 0x0000100001067983 */ /* 0x000ea80000100a00 */
[----:B----4-:R-:W-:Y:S04]  /*50140*/  STL.64 [R1+0x6560], R10 ;  /* 0x0065600a01007387 */ /* 0x010fe80000100a00 */
[----:B------:R0:W-:Y:S04]  /*50150*/  STL.64 [R1+0x6558], R8 ;  /* 0x0065580801007387 */ /* 0x0001e80000100a00 */
[----:B0-----:R-:W4:Y:S04]  /*50160*/  LDL.LU R8, [R1+0xc40] ;  /* 0x000c400001087983 */ /* 0x001f280000300800 */
[----:B------:R-:W4:Y:S04]  /*50170*/  LDL.LU R9, [R1+0xc44] ;  /* 0x000c440001097983 */ /* 0x000f280000300800 */
[----:B------:R-:W4:Y:S04]  /*50180*/  LDL.LU R10, [R1+0xc48] ;  /* 0x000c4800010a7983 */ /* 0x000f280000300800 */
[----:B------:R-:W4:Y:S04]  /*50190*/  LDL.LU R11, [R1+0xc4c] ;  /* 0x000c4c00010b7983 */ /* 0x000f280000300800 */
[----:B------:R-:W4:Y:S04]  /*501a0*/  LDL.64 R28, [R1] ;  /* 0x00000000011c7983 */ /* 0x000f280000100a00 */
[----:B------:R-:W-:Y:S04]  /*501b0*/  STL.64 [R1+0x6520], R22 ;  /* 0x0065201601007387 */ /* 0x000fe80000100a00 */
[----:B---3--:R0:W-:Y:S04]  /*501c0*/  STL.64 [R1+0x6518], R20 ;  /* 0x0065181401007387 */ /* 0x0081e80000100a00 */
[----:B0-----:R-:W3:Y:S04]  /*501d0*/  LDL.LU R20, [R1+0xc10] ;  /* 0x000c100001147983 */ /* 0x001ee80000300800 */
[----:B------:R-:W3:Y:S04]  /*501e0*/  LDL.LU R21, [R1+0xc14] ;  /* 0x000c140001157983 */ /* 0x000ee80000300800 */
[----:B------:R-:W3:Y:S04]  /*501f0*/  LDL.LU R22, [R1+0xc18] ;  /* 0x000c180001167983 */ /* 0x000ee80000300800 */
[----:B------:R-:W3:Y:S04]  /*50200*/  LDL.LU R23, [R1+0xc1c] ;  /* 0x000c1c0001177983 */ /* 0x000ee80000300800 */
[----:B------:R-:W3:Y:S04]  /*50210*/  LDL.LU R16, [R1+0xbe0] ;  /* 0x000be00001107983 */ /* 0x000ee80000300800 */
[----:B------:R-:W3:Y:S04]  /*50220*/  LDL.LU R17, [R1+0xbe4] ;  /* 0x000be40001117983 */ /* 0x000ee80000300800 */
[----:B------:R-:W3:Y:S04]  /*50230*/  LDL.LU R18, [R1+0xbe8] ;  /* 0x000be80001127983 */ /* 0x000ee80000300800 */
[----:B------:R-:W3:Y:S01]  /*50240*/  LDL.LU R19, [R1+0xbec] ;  /* 0x000bec0001137983 */ /* 0x000ee20000300800 */
[----:B------:R-:W-:-:S02]  /*50250*/  F2FP.F16.E5M2.UNPACK_B R12, R13 ;  /* 0x0000000dff0c723e */ /* 0x000fc400020004ff */
[----:B------:R-:W-:Y:S02]  /*50260*/  F2FP.F16.E5M2.UNPACK_B R13, R14 ;  /* 0x0000000eff0d723e */ /* 0x000fe400020004ff */
[----:B------:R-:W-:Y:S02]  /*50270*/  F2FP.F16.E5M2.UNPACK_B R14, R15 ;  /* 0x0000000fff0e723e */ /* 0x000fe400020004ff */
[----:B------:R-:W-:-:S07]  /*50280*/  F2FP.F16.E5M2.UNPACK_B R15, R0 ;  /* 0x00000000ff0f723e */ /* 0x000fce00020004ff */
[C---:B--2---:R-:W-:Y:S01]  /*50290*/  HMMA.16816.F32 R24, R12.reuse, R4, R24 ;  /* 0x000000040c18723c */ /* 0x044fe20000001818 */
[----:B---3--:R-:W-:Y:S04]  /*502a0*/  STL.64 [R1+0x6500], R18 ;  /* 0x0065001201007387 */ /* 0x008fe80000100a00 */
[----:B------:R0:W-:Y:S04]  /*502b0*/  STL.64 [R1+0x64f8], R16 ;  /* 0x0064f81001007387 */ /* 0x0001e80000100a00 */
[----:B0-----:R-:W2:Y:S04]  /*502c0*/  LDL.LU R16, [R1+0xbf0] ;  /* 0x000bf00001107983 */ /* 0x001ea80000300800 */
[----:B------:R-:W2:Y:S04]  /*502d0*/  LDL.LU R17, [R1+0xbf4] ;  /* 0x000bf40001117983 */ /* 0x000ea80000300800 */
[----:B------:R-:W2:Y:S04]  /*502e0*/  LDL.LU R18, [R1+0xbf8] ;  /* 0x000bf80001127983 */ /* 0x000ea80000300800 */
[----:B------:R-:W2:Y:S04]  /*502f0*/  LDL.LU R19, [R1+0xbfc] ;  /* 0x000bfc0001137983 */ /* 0x000ea80000300800 */
[----:B------:R-:W-:Y:S04]  /*50300*/  STL [R1+0x6494], R2 ;  /* 0x0064940201007387 */ /* 0x000fe80000100800 */
[----:B------:R-:W-:Y:S04]  /*50310*/  STL [R1+0x6490], R3 ;  /* 0x0064900301007387 */ /* 0x000fe80000100800 */
        /* <DEDUP_REMOVED lines=9> */
[----:B------:R-:W4:Y:S02]  /*503b0*/  LDL.LU.64 R24, [R1+0x6568] ;  /* 0x0065680001187983 */ /* 0x000f240000300a00 */
[----:B----4-:R-:W-:-:S15]  /*503c0*/  HMMA.16816.F32 R8, R12, R24, R8 ;  /* 0x000000180c08723c */ /* 0x010fde0000001808 */
[----:B------:R-:W-:-:S04]  /*503d0*/  NOP ;  /* 0x0000000000007918 */ /* 0x000fc80000000000 */
[----:B------:R-:W-:Y:S04]  /*503e0*/  STL.64 [R1+0xc50], R8 ;  /* 0x000c500801007387 */ /* 0x000fe80000100a00 */
[----:B------:R0:W-:Y:S04]  /*503f0*/  STL.64 [R1+0xc58], R10 ;  /* 0x000c580a01007387 */ /* 0x0001e80000100a00 */
[----:B0-----:R-:W4:Y:S04]  /*50400*/  LDL.LU.64 R10, [R1+0x6560] ;  /* 0x00656000010a7983 */ /* 0x001f280000300a00 */
[----:B------:R-:W4:Y:S01]  /*50410*/  LDL.LU.64 R8, [R1+0x6558] ;  /* 0x0065580001087983 */ /* 0x000f220000300a00 */
[----:B------:R-:W-:-:S02]  /*50420*/  IMAD.MOV.U32 R2, RZ, RZ, R4 ;  /* 0x000000ffff027224 */ /* 0x000fc400078e0004 */
[----:B------:R-:W-:Y:S02]  /*50430*/  IMAD.MOV.U32 R0, RZ, RZ, R5 ;  /* 0x000000ffff007224 */ /* 0x000fe400078e0005 */
[----:B------:R-:W-:Y:S02]  /*50440*/  IMAD.MOV.U32 R4, RZ, RZ, R6 ;  /* 0x000000ffff047224 */ /* 0x000fe400078e0006 */
[----:B------:R-:W-:Y:S02]  /*50450*/  IMAD.MOV.U32 R6, RZ, RZ, R24 ;  /* 0x000000ffff067224 */ /* 0x000fe400078e0018 */
[----:B------:R-:W-:Y:S02]  /*50460*/  IMAD.MOV.U32 R5, RZ, RZ, R25 ;  /* 0x000000ffff057224 */ /* 0x000fe400078e0019 */
[----:B------:R-:W3:Y:S01]  /*50470*/  LDL.LU.64 R24, [R1+0x6550] ;  /* 0x0065500001187983 */ /* 0x000ee20000300a00 */
[----:B------:R-:W-:Y:S02]  /*50480*/  IMAD.MOV.U32 R3, RZ, RZ, R7 ;  /* 0x000000ffff037224 */ /* 0x000fe400078e0007 */
[----:B------:R-:W-:Y:S01]  /*50490*/  IMAD.MOV.U32 R7, RZ, RZ, R29 ;  /* 0x000000ffff077224 */ /* 0x000fe200078e001d */
[----:B----4-:R-:W-:-:S15]  /*504a0*/  HMMA.16816.F32 R8, R12, R28, R8 ;  /* 0x0000001c0c08723c */ /* 0x010fde0000001808 */
[----:B------:R-:W-:-:S04]  /*504b0*/  NOP ;  /* 0x0000000000007918 */ /* 0x000fc80000000000 */
[----:B------:R-:W-:Y:S04]  /*504c0*/  STL.64 [R1+0xc40], R8 ;  /* 0x000c400801007387 */ /* 0x000fe80000100a00 */
[----:B------:R0:W-:Y:S04]  /*504d0*/  STL.64 [R1+0xc48], R10 ;  /* 0x000c480a01007387 */ /* 0x0001e80000100a00 */
[----:B0-----:R-:W4:Y:S01]  /*504e0*/  LDL.LU R10, [R1+0x6548] ;  /* 0x00654800010a7983 */ /* 0x001f220000300800 */
[----:B------:R-:W-:-:S03]  /*504f0*/  IMAD.MOV.U32 R11, RZ, RZ, R28 ;  /* 0x000000ffff0b7224 */ /* 0x000fc600078e001c */
[----:B------:R-:W2:Y:S04]  /*50500*/  LDL.LU.64 R8, [R1+0x6540] ;  /* 0x0065400001087983 */ /* 0x000ea80000300a00 */
[----:B------:R-:W3:Y:S02]  /*50510*/  LDL.LU.64 R28, [R1+0x6538] ;  /* 0x00653800011c7983 */ /* 0x000ee40000300a00 */
[----:B---3--:R-:W-:-:S15]  /*50520*/  HMMA.16816.F32 R24, R12, R28, R24 ;  /* 0x0000001c0c18723c */ /* 0x008fde0000001818 */
[----:B------:R-:W-:-:S04]  /*50530*/  NOP ;  /* 0x0000000000007918 */ /* 0x000fc80000000000 */
[----:B------:R-:W-:Y:S04]  /*50540*/  STL.64 [R1+0xc30], R24 ;  /* 0x000c301801007387 */ /* 0x000fe80000100a00 */
[----:B------:R0:W-:Y:S04]  /*50550*/  STL.64 [R1+0xc38], R26 ;  /* 0x000c381a01007387 */ /* 0x0001e80000100a00 */
[----:B0-----:R-:W3:Y:S04]  /*50560*/  LDL.LU.64 R26, [R1+0x6530] ;  /* 0x00653000011a7983 */ /* 0x001ee80000300a00 */
[----:B------:R-:W2:Y:S04]  /*50570*/  LDL.LU.64 R24, [R1+0x6528] ;  /* 0x0065280001187983 */ /* 0x000ea80000300a00 */
[----:B------:R-:W-:Y:S04]  /*50580*/  STL [R1+0x6498], R28 ;  /* 0x0064981c01007387 */ /* 0x000fe80000100800 */
[----:B------:R-:W-:Y:S01]  /*50590*/  STL [R1+0x6478], R29 ;  /* 0x0064781d01007387 */ /* 0x000fe20000100800 */
        /* <DEDUP_REMOVED lines=32> */
[----:B0-----:R-:W2:Y:S04]  /*507a0*/  LDL.LU R20, [R1+0xbd0] ;  /* 0x000bd00001147983 */ /* 0x001ea80000300800 */
[----:B------:R-:W2:Y:S04]  /*507b0*/  LDL.LU R21, [R1+0xbd4] ;  /* 0x000bd40001157983 */ /* 0x000ea80000300800 */
[----:B------:R-:W2:Y:S04]  /*507c0*/  LDL.LU R22, [R1+0xbd8] ;  /* 0x000bd80001167983 */ /* 0x000ea80000300800 */
[----:B------:R-:W2:Y:S02]  /*507d0*/  LDL.LU R23, [R1+0xbdc] ;  /* 0x000bdc0001177983 */ /* 0x000ea40000300800 */
[----:B--2---:R-:W-:-:S15]  /*507e0*/  HMMA.16816.F32 R20, R12, R18, R20 ;  /* 0x000000120c14723c */ /* 0x004fde0000001814 */
[----:B------:R-:W-:-:S04]  /*507f0*/  NOP ;  /* 0x0000000000007918 */ /* 0x000fc80000000000 */
[----:B------:R-:W-:Y:S04]  /*50800*/  STL.64 [R1+0xbe0], R20 ;  /* 0x000be01401007387 */ /* 0x000fe80000100a00 */
[----:B------:R3:W-:Y:S02]  /*50810*/  STL.64 [R1+0xbe8], R22 ;  /* 0x000be81601007387 */ /* 0x0007e40000100a00 */
[----:B---3--:R-:W-:Y:S01]  /*50820*/  HMMA.16816.F32 R20, R12, R16, R24 ;  /* 0x000000100c14723c */ /* 0x008fe20000001818 */
[----:B------:R-:W-:Y:S02]  /*50830*/  IMAD.MOV.U32 R26, RZ, RZ, R11 ;  /* 0x000000ffff1a7224 */ /* 0x000fe400078e000b */
[----:B------:R-:W-:Y:S01]  /*50840*/  IMAD.MOV.U32 R27, RZ, RZ, R7 ;  /* 0x000000ffff1b7224 */ /* 0x000fe200078e0007 */
[----:B------:R-:W4:-:S15]  /*50850*/  LDL.LU R11, [R1+0x64e0] ;  /* 0x0064e000010b7983 */ /* 0x000f1e0000300800 */
        /* <DEDUP_REMOVED lines=8> */
[----:B------:R-:W-:Y:S01]  /*508e0*/  IMAD.MOV.U32 R25, RZ, RZ, R5 ;  /* 0x000000ffff197224 */ /* 0x000fe200078e0005 */
[----:B---3--:R-:W-:Y:S04]  /*508f0*/  STL.64 [R1+0x6440], R22 ;  /* 0x0064401601007387 */ /* 0x008fe80000100a00 */
[----:B--2---:R0:W-:Y:S04]  /*50900*/  STL.64 [R1+0x6438], R20 ;  /* 0x0064381401007387 */ /* 0x0041e80000100a00 */
[----:B------:R-:W-:Y:S04]  /*50910*/  STL.64 [R1+0x6448], R24 ;  /* 0x0064481801007387 */ /* 0x000fe80000100a00 */
[----:B0-----:R-:W2:Y:S04]  /*50920*/  LDL.LU R20, [R1+0xb50] ;  /* 0x000b500001147983 */ /* 0x001ea80000300800 */
[----:B------:R-:W2:Y:S04]  /*50930*/  LDL.LU R21, [R1+0xb54] ;  /* 0x000b540001157983 */ /* 0x000ea80000300800 */
[----:B------:R-:W3:Y:S04]  /*50940*/  LDL.LU R22, [R1+0xb58] ;  /* 0x000b580001167983 */ /* 0x000ee80000300800 */
        /* <DEDUP_REMOVED lines=10> */
[----:B------:R-:W-:-:S03]  /*509f0*/  IMAD.MOV.U32 R24, RZ, RZ, R2 ;  /* 0x000000ffff187224 */ /* 0x000fc600078e0002 */
[----:B---3--:R-:W-:Y:S04]  /*50a00*/  STL.64 [R1+0x6470], R22 ;  /* 0x0064701601007387 */ /* 0x008fe80000100a00 */
[----:B--2---:R0:W-:Y:S04]  /*50a10*/  STL.64 [R1+0x6468], R20 ;  /* 0x0064681401007387 */ /* 0x0041e80000100a00 */
[----:B------:R-:W-:Y:S04]  /*50a20*/  STL [R1+0x649c], R24 ;  /* 0x00649c1801007387 */ /* 0x000fe80000100800 */
[----:B0-----:R-:W2:Y:S04]  /*50a30*/  LDL.LU R20, [R1+0xb70] ;  /* 0x000b700001147983 */ /* 0x001ea80000300800 */
[----:B------:R-:W2:Y:S04]  /*50a40*/  LDL.LU R21, [R1+0xb74] ;  /* 0x000b740001157983 */ /* 0x000ea80000300800 */
[----:B------:R-:W3:Y:S04]  /*50a50*/  LDL.LU R22, [R1+0xb78] ;  /* 0x000b780001167983 */ /* 0x000ee80000300800 */
[----:B------:R-:W3:Y:S04]  /*50a60*/  LDL.LU R23, [R1+0xb7c] ;  /* 0x000b7c0001177983 */ /* 0x000ee80000300800 */
[----:B------:R-:W2:Y:S04]  /*50a70*/  LDL.LU R4, [R1+0xba0] ;  /* 0x000ba00001047983 */ /* 0x000ea80000300800 */
[----:B------:R-:W2:Y:S04]  /*50a80*/  LDL.LU R5, [R1+0xba4] ;  /* 0x000ba40001057983 */ /* 0x000ea80000300800 */
[----:B------:R-:W2:Y:S04]  /*50a90*/  LDL.LU R6, [R1+0xba8] ;  /* 0x000ba80001067983 */ /* 0x000ea80000300800 */
[----:B------:R-:W2:Y:S04]  /*50aa0*/  LDL.LU R7, [R1+0xbac] ;  /* 0x000bac0001077983 */ /* 0x000ea80000300800 */
[----:B--2---:R-:W-:Y:S04]  /*50ab0*/  STL.64 [R1+0x64d8], R6 ;  /* 0x0064d80601007387 */ /* 0x004fe80000100a00 */
[----:B------:R0:W-:Y:S04]  /*50ac0*/  STL.64 [R1+0x64d0], R4 ;  /* 0x0064d00401007387 */ /* 0x0001e80000100a00 */
[----:B0-----:R-:W4:Y:S04]  /*50ad0*/  LDL.LU R4, [R1+0xbb0] ;  /* 0x000bb00001047983 */ /* 0x001f280000300800 */
[----:B------:R-:W4:Y:S04]  /*50ae0*/  LDL.LU R5, [R1+0xbb4] ;  /* 0x000bb40001057983 */ /* 0x000f280000300800 */
[----:B------:R-:W4:Y:S04]  /*50af0*/  LDL.LU R6, [R1+0xbb8] ;  /* 0x000bb80001067983 */ /* 0x000f280000300800 */
[----:B------:R-:W4:Y:S04]  /*50b00*/  LDL.LU R7, [R1+0xbbc] ;  /* 0x000bbc0001077983 */ /* 0x000f280000300800 */
[----:B------:R-:W2:Y:S04]  /*50b10*/  LDL.LU R24, [R1+0x21cc] ;  /* 0x0021cc0001187983 */ /* 0x000ea80000300800 */
[----:B------:R-:W2:Y:S04]  /*50b20*/  LDL.LU R29, [R1+0x21c8] ;  /* 0x0021c800011d7983 */ /* 0x000ea80000300800 */
[----:B------:R-:W2:Y:S04]  /*50b30*/  LDL.LU R28, [R1+0x21d4] ;  /* 0x0021d400011c7983 */ /* 0x000ea80000300800 */
[----:B------:R-:W2:Y:S04]  /*50b40*/  LDL.LU R27, [R1+0x21d0] ;  /* 0x0021d000011b7983 */ /* 0x000ea80000300800 */
[----:B------:R-:W2:Y:S04]  /*50b50*/  LDL.LU R2, [R1+0x21dc] ;  /* 0x0021dc0001027983 */ /* 0x000ea80000300800 */
[----:B------:R-:W2:Y:S01]  /*50b60*/  LDL.LU R26, [R1+0x21d8] ;  /* 0x0021d800011a7983 */ /* 0x000ea20000300800 */
[----:B------:R-:W-:-:S03]  /*50b70*/  IMAD.MOV.U32 R25, RZ, RZ, R0 ;  /* 0x000000ffff197224 */ /* 0x000fc600078e0000 */
[----:B--2---:R-:W-:Y:S04]  /*50b80*/  STL.64 [R1+0x64a8], R26 ;  /* 0x0064a81a01007387 */ /* 0x004fe80000100a00 */
[----:B------:R0:W-:Y:S04]  /*50b90*/  STL.64 [R1+0x64a0], R24 ;  /* 0x0064a01801007387 */ /* 0x0001e80000100a00 */
[----:B0-----:R-:W2:Y:S04]  /*50ba0*/  LDL.LU R24, [R1+0xb80] ;  /* 0x000b800001187983 */ /* 0x001ea80000300800 */
[----:B------:R-:W2:Y:S04]  /*50bb0*/  LDL.LU R25, [R1+0xb84] ;  /* 0x000b840001197983 */ /* 0x000ea80000300800 */
[----:B------:R-:W2:Y:S04]  /*50bc0*/  LDL.LU R26, [R1+0xb88] ;  /* 0x000b8800011a7983 */ /* 0x000ea80000300800 */
[----:B------:R-:W2:Y:S01]  /*50bd0*/  LDL.LU R27, [R1+0xb8c] ;  /* 0x000b8c00011b7983 */ /* 0x000ea20000300800 */
[C---:B----4-:R-:W-:Y:S03]  /*50be0*/  HMMA.16816.F32 R4, R12.reuse, R10, R4 ;  /* 0x0000000a0c04723c */ /* 0x050fe60000001804 */
[----:B--2---:R-:W-:Y:S04]  /*50bf0*/  STL.64 [R1+0x64b8], R26 ;  /* 0x0064b81a01007387 */ /* 0x004fe80000100a00 */
[----:B------:R0:W-:Y:S04]  /*50c00*/  STL.64 [R1+0x64b0], R24 ;  /* 0x0064b01801007387 */ /* 0x0001e80000100a00 */
        /* <DEDUP_REMOVED lines=57> */
[----:B------:R-:W4:Y:S04]  /*50fa0*/  LDL.LU R28, [R1+0x6498] ;  /* 0x00649800011c7983 */ /* 0x000f280000300800 */
[----:B------:R-:W3:Y:S04]  /*50fb0*/  LDL.LU R2, [R1+0x6494] ;  /* 0x0064940001027983 */ /* 0x000ee80000300800 */
[----:B------:R-:W3:Y:S02]  /*50fc0*/  LDL.LU R3, [R1+0x6490] ;  /* 0x0064900001037983 */ /* 0x000ee40000300800 */
[----:B---3--:R-:W-:Y:S02]  /*50fd0*/  HMMA.16816.F32 R12, R12, R2, R20 ;  /* 0x000000020c0c723c */ /* 0x008fe40000001814 */
[----:B------:R-:W2:Y:S04]  /*50fe0*/  LDL.LU.64 R22, [R1+0x6488] ;  /* 0x0064880001167983 */ /* 0x000ea80000300a00 */
[----:B------:R-:W2:-:S13]  /*50ff0*/  LDL.LU.64 R20, [R1+0x6480] ;  /* 0x0064800001147983 */ /* 0x000e9a0000300a00 */
[----:B------:R0:W-:Y:S04]  /*51000*/  STL.64 [R1+0x2a0], R12 ;  /* 0x0002a00c01007387 */ /* 0x0001e80000100a00 */
[----:B------:R1:W-:Y:S01]  /*51010*/  STL.64 [R1+0x2a8], R14 ;  /* 0x0002a80e01007387 */ /* 0x0003e20000100a00 */
[----:B0-----:R-:W-:Y:S02]  /*51020*/  F2FP.F16.E5M2.UNPACK_B R12, R29 ;  /* 0x0000001dff0c723e */ /* 0x001fe400020004ff */
[----:B------:R-:W-:Y:S01]  /*51030*/  F2FP.F16.E5M2.UNPACK_B R13, R27 ;  /* 0x0000001bff0d723e */ /* 0x000fe200020004ff */
[----:B------:R-:W4:Y:S01]  /*51040*/  LDL.LU R29, [R1+0x6478] ;  /* 0x00647800011d7983 */ /* 0x000f220000300800 */
[----:B-1----:R-:W-:Y:S02]  /*51050*/  F2FP.F16.E5M2.UNPACK_B R14, R26 ;  /* 0x0000001aff0e723e */ /* 0x002fe400020004ff */
[----:B------:R-:W-:-:S07]  /*51060*/  F2FP.F16.E5M2.UNPACK_B R15, R0 ;  /* 0x00000000ff0f723e */ /* 0x000fce00020004ff */
[----:B--2---:R-:W-:Y:S01]  /*51070*/  HMMA.16816.F32 R24, R12, R24, R20 ;  /* 0x000000180c18723c */ /* 0x004fe20000001814 */
[----:B------:R-:W2:Y:S04]  /*51080*/  LDL.LU.64 R22, [R1+0x6470] ;  /* 0x0064700001167983 */ /* 0x000ea80000300a00 */
[----:B------:R-:W2:-:S14]  /*51090*/  LDL.LU.64 R20, [R1+0x6468] ;  /* 0x0064680001147983 */ /* 0x000e9c0000300a00 */
        /* <DEDUP_REMOVED lines=17> */
[----:B------:R-:W3:-:S13]  /*511b0*/  LDL.LU.64 R20, [R1+0x6420] ;  /* 0x0064200001147983 */ /* 0x000eda0000300a00 */
[----:B------:R-:W-:Y:S04]  /*511c0*/  STL.64 [R1+0xb50], R24 ;  /* 0x000b501801007387 */ /* 0x000fe80000100a00 */
[----:B------:R0:W-:Y:S04]  /*511d0*/  STL.64 [R1+0xb58], R26 ;  /* 0x000b581a01007387 */ /* 0x0001e80000100a00 */
[----:B0-----:R-:W2:Y:S04]  /*511e0*/  LDL.LU.64 R26, [R1+0x6418] ;  /* 0x00641800011a7983 */ /* 0x001ea80000300a00 */
[----:B------:R-:W3:Y:S01]  /*511f0*/  LDL.LU.64 R24, [R1+0x6410] ;  /* 0x0064100001187983 */ /* 0x000ee20000300a00 */
[----:B----4-:R-:W-:-:S15]  /*51200*/  HMMA.16816.F32 R4, R12, R28, R4 ;  /* 0x0000001c0c04723c */ /* 0x010fde0000001804 */
[----:B------:R-:W-:-:S04]  /*51210*/  NOP ;  /* 0x0000000000007918 */ /* 0x000fc80000000000 */
[----:B------:R-:W-:Y:S04]  /*51220*/  STL.64 [R1+0xb40], R4 ;  /* 0x000b400401007387 */ /* 0x000fe80000100a00 */
[----:B------:R2:W-:Y:S02]  /*51230*/  STL.64 [R1+0xb48], R6 ;  /* 0x000b480601007387 */ /* 0x0005e40000100a00 */
[C---:B--2---:R-:W-:Y:S08]  /*51240*/  HMMA.16816.F32 R4, R12.reuse, R26, R8 ;  /* 0x0000001a0c04723c */ /* 0x044ff00000001808 */
[C---:B---3--:R-:W-:Y:S11]  /*51250*/  HMMA.16816.F32 R8, R12.reuse, R24, R16 ;  /* 0x000000180c08723c */ /* 0x048ff60000001810 */
[----:B------:R0:W-:Y:S04]  /*51260*/  STL.64 [R1+0xb30], R4 ;  /* 0x000b300401007387 */ /* 0x0001e80000100a00 */
[----:B------:R1:W-:Y:S04]  /*51270*/  STL.64 [R1+0xb38], R6 ;  /* 0x000b380601007387 */ /* 0x0003e80000100a00 */
[----:B0-----:R-:W2:Y:S04]  /*51280*/  LDL.LU R4, [R1+0xab0] ;  /* 0x000ab00001047983 */ /* 0x001ea80000300800 */
[----:B------:R0:W-:Y:S04]  /*51290*/  STL.64 [R1+0xb20], R8 ;  /* 0x000b200801007387 */ /* 0x0001e80000100a00 */
[----:B------:R3:W-:Y:S04]  /*512a0*/  STL.64 [R1+0xb28], R10 ;  /* 0x000b280a01007387 */ /* 0x0007e80000100a00 */
[----:B------:R-:W2:Y:S04]  /*512b0*/  LDL.LU R5, [R1+0xab4] ;  /* 0x000ab40001057983 */ /* 0x000ea80000300800 */
[----:B-1----:R-:W4:Y:S04]  /*512c0*/  LDL.LU R6, [R1+0xab8] ;  /* 0x000ab80001067983 */ /* 0x002f280000300800 */
[----:B------:R-:W4:Y:S04]  /*512d0*/  LDL.LU R7, [R1+0xabc] ;  /* 0x000abc0001077983 */ /* 0x000f280000300800 */
[----:B0-----:R-:W2:Y:S04]  /*512e0*/  LDL.LU R8, [R1+0xad0] ;  /* 0x000ad00001087983 */ /* 0x001ea80000300800 */
[----:B------:R-:W2:Y:S04]  /*512f0*/  LDL.LU R9, [R1+0xad4] ;  /* 0x000ad40001097983 */ /* 0x000ea80000300800 */
[----:B---3--:R-:W3:Y:S04]  /*51300*/  LDL.LU R10, [R1+0xad8] ;  /* 0x000ad800010a7983 */ /* 0x008ee80000300800 */
[----:B------:R-:W3:Y:S04]  /*51310*/  LDL.LU R11, [R1+0xadc] ;  /* 0x000adc00010b7983 */ /* 0x000ee80000300800 */
        /* <DEDUP_REMOVED lines=10> */
[----:B---3--:R-:W-:Y:S04]  /*513c0*/  STL.64 [R1+0x63e8], R10 ;  /* 0x0063e80a01007387 */ /* 0x008fe80000100a00 */
[----:B------:R0:W-:Y:S04]  /*513d0*/  STL.64 [R1+0x63e0], R8 ;  /* 0x0063e00801007387 */ /* 0x0001e80000100a00 */
[----:B0-----:R-:W3:Y:S04]  /*513e0*/  LDL.LU R8, [R1+0xae0] ;  /* 0x000ae00001087983 */ /* 0x001ee80000300800 */
[----:B------:R-:W3:Y:S04]  /*513f0*/  LDL.LU R9, [R1+0xae4] ;  /* 0x000ae40001097983 */ /* 0x000ee80000300800 */
[----:B------:R-:W3:Y:S04]  /*51400*/  LDL.LU R10, [R1+0xae8] ;  /* 0x000ae800010a7983 */ /* 0x000ee80000300800 */
[----:B------:R-:W3:Y:S04]  /*51410*/  LDL.LU R11, [R1+0xaec] ;  /* 0x000aec00010b7983 */ /* 0x000ee80000300800 */
[----:B----4-:R-:W-:Y:S04]  /*51420*/  STL.64 [R1+0x63c8], R6 ;  /* 0x0063c80601007387 */ /* 0x010fe80000100a00 */
[----:B------:R0:W-:Y:S04]  /*51430*/  STL.64 [R1+0x63c0], R4 ;  /* 0x0063c00401007387 */ /* 0x0001e80000100a00 */
[----:B0-----:R-:W4:Y:S04]  /*51440*/  LDL.LU R4, [R1+0xac0] ;  /* 0x000ac00001047983 */ /* 0x001f280000300800 */
[----:B------:R-:W4:Y:S04]  /*51450*/  LDL.LU R5, [R1+0xac4] ;  /* 0x000ac40001057983 */ /* 0x000f280000300800 */
[----:B------:R-:W4:Y:S04]  /*51460*/  LDL.LU R6, [R1+0xac8] ;  /* 0x000ac80001067983 */ /* 0x000f280000300800 */
[----:B------:R-:W4:Y:S04]  /*51470*/  LDL.LU R7, [R1+0xacc] ;  /* 0x000acc0001077983 */ /* 0x000f280000300800 */
[----:B------:R-:W2:Y:S04]  /*51480*/  LDL.LU R0, [R1+0x2200] ;  /* 0x0022000001007983 */ /* 0x000ea80000300800 */
[----:B------:R0:W-:Y:S04]  /*51490*/  STL.64 [R1+0x6350], R26 ;  /* 0x0063501a01007387 */ /* 0x0001e80000100a00 */
[----:B0-----:R-:W2:Y:S04]  /*514a0*/  LDL.64 R26, [R1+0x18] ;  /* 0x00001800011a7983 */ /* 0x001ea80000100a00 */
[----:B------:R0:W-:Y:S04]  /*514b0*/  STL.64 [R1+0x6348], R24 ;  /* 0x0063481801007387 */ /* 0x0001e80000100a00 */
[----:B0-----:R-:W3:Y:S04]  /*514c0*/  LDL.LU R24, [R1+0x21f8] ;  /* 0x0021f80001187983 */ /* 0x001ee80000300800 */
[----:B------:R-:W3:Y:S04]  /*514d0*/  LDL.LU R25, [R1+0x2204] ;  /* 0x0022040001197983 */ /* 0x000ee80000300800 */
[----:B--2---:R-:W-:Y:S04]  /*514e0*/  STL.64 [R1+0x6398], R26 ;  /* 0x0063981a01007387 */ /* 0x004fe80000100a00 */
[----:B---3--:R0:W-:Y:S04]  /*514f0*/  STL.64 [R1+0x6390], R24 ;  /* 0x0063901801007387 */ /* 0x0081e80000100a00 */
[----:B0-----:R-:W2:Y:S04]  /*51500*/  LDL.LU R24, [R1+0xa90] ;  /* 0x000a900001187983 */ /* 0x001ea80000300800 */
[----:B------:R-:W2:Y:S04]  /*51510*/  LDL.LU R25, [R1+0xa94] ;  /* 0x000a940001197983 */ /* 0x000ea80000300800 */
[----:B------:R-:W3:Y:S04]  /*51520*/  LDL.LU R26, [R1+0xa98] ;  /* 0x000a9800011a7983 */ /* 0x000ee80000300800 */
[----:B------:R-:W3:Y:S01]  /*51530*/  LDL.LU R27, [R1+0xa9c] ;  /* 0x000a9c00011b7983 */ /* 0x000ee20000300800 */
[C---:B------:R-:W-:Y:S03]  /*51540*/  HMMA.16816.F32 R16, R12.reuse, R22, R16 ;  /* 0x000000160c10723c */ /* 0x040fe60000001810 */
        /* <DEDUP_REMOVED lines=15> */
[----:B------:R-:W2:Y:S04]  /*51640*/  LDL.LU.64 R16, [R1+0x63f0] ;  /* 0x0063f00001107983 */ /* 0x000ea80000300a00 */
        /* <DEDUP_REMOVED lines=21> */
[----:B------:R-:W3:Y:S04]  /*517a0*/  LDL.LU R17, [R1+0x284] ;  /* 0x0002840001117983 */ /* 0x000ee80000300800 */
[----:B------:R-:W3:Y:S04]  /*517b0*/  LDL.LU R18, [R1+0x288] ;  /* 0x0002880001127983 */ /* 0x000ee80000300800 */
[----:B------:R-:W3:Y:S01]  /*517c0*/  LDL.LU R19, [R1+0x28c] ;  /* 0x00028c0001137983 */ /* 0x000ee20000300800 */
        /* <DEDUP_REMOVED lines=12> */
[----:B------:R0:W-:Y:S04]  /*51890*/  STL.64 [R1+0x62f0], R10 ;  /* 0x0062f00a01007387 */ /* 0x0001e80000100a00 */
[----:B0-----:R-:W3:Y:S04]  /*518a0*/  LDL.LU R10, [R1+0x21f0] ;  /* 0x0021f000010a7983 */ /* 0x001ee80000300800 */
[----:B------:R-:W3:Y:S04]  /*518b0*/  LDL.LU R11, [R1+0x21fc] ;  /* 0x0021fc00010b7983 */ /* 0x000ee80000300800 */
[----:B------:R0:W-:Y:S04]  /*518c0*/  STL.64 [R1+0x62e8], R8 ;  /* 0x0062e80801007387 */ /* 0x0001e80000100a00 */
[----:B0-----:R-:W3:Y:S04]  /*518d0*/  LDL.LU R8, [R1+0x21e8] ;  /* 0x0021e80001087983 */ /* 0x001ee80000300800 */
[----:B------:R-:W3:Y:S01]  /*518e0*/  LDL.LU R9, [R1+0x21f4] ;  /* 0x0021f40001097983 */ /* 0x000ee20000300800 */
        /* <DEDUP_REMOVED lines=12> */
[----:B------:R0:W-:Y:S04]  /*519b0*/  STL.64 [R1+0x62e0], R6 ;  /* 0x0062e00601007387 */ /* 0x0001e80000100a00 */
[----:B0-----:R-:W2:Y:S01]  /*519c0*/  LDL.LU R7, [R1+0x21ec] ;  /* 0x0021ec0001077983 */ /* 0x001ea20000300800 */
[----:B---3--:R-:W-:Y:S03]  /*519d0*/  HMMA.16816.F32 R12, R12, R2, R16 ;  /* 0x000000020c0c723c */ /* 0x008fe60000001810 */
[----:B------:R0:W-:Y:S04]  /*519e0*/  STL.64 [R1+0x62d8], R4 ;  /* 0x0062d80401007387 */ /* 0x0001e80000100a00 */
[----:B------:R-:W-:Y:S04]  /*519f0*/  STL [R1+0x62cc], R2 ;  /* 0x0062cc0201007387 */ /* 0x000fe80000100800 */
[----:B------:R-:W-:Y:S01]  /*51a00*/  STL [R1+0x62c8], R3 ;  /* 0x0062c80301007387 */ /* 0x000fe20000100800 */
[----:B0-----:R-:W-:-:S07]  /*51a10*/  IMAD R5, R10, 0x100, R9 ;  /* 0x000001000a057824 */ /* 0x001fce00078e0209 */
[----:B------:R0:W-:Y:S04]  /*51a20*/  STL.64 [R1+0x290], R12 ;  /* 0x0002900c01007387 */ /* 0x0001e80000100a00 */
[----:B------:R1:W-:Y:S01]  /*51a30*/  STL.64 [R1+0x298], R14 ;  /* 0x0002980e01007387 */ /* 0x0003e20000100a00 */
[----:B0-----:R-:W-:Y:S01]  /*51a40*/  F2FP.F16.E5M2.UNPACK_B R13, R5 ;  /* 0x00000005ff0d723e */ /* 0x001fe200020004ff */
[----:B----4-:R-:W-:Y:S02]  /*51a50*/  IMAD R4, R24, 0x100, R11 ;  /* 0x0000010018047824 */ /* 0x010fe400078e020b */
[----:B------:R-:W-:-:S03]  /*51a60*/  IMAD R0, R0, 0x100, R25 ;  /* 0x0000010000007824 */ /* 0x000fc600078e0219 */
[----:B-1----:R-:W-:Y:S02]  /*51a70*/  F2FP.F16.E5M2.UNPACK_B R14, R4 ;  /* 0x00000004ff0e723e */ /* 0x002fe400020004ff */
[----:B------:R-:W-:Y:S01]  /*51a80*/  F2FP.F16.E5M2.UNPACK_B R15, R0 ;  /* 0x00000000ff0f723e */ /* 0x000fe200020004ff */
[----:B--2---:R-:W-:-:S05]  /*51a90*/  IMAD R8, R8, 0x100, R7 ;  /* 0x0000010008087824 */ /* 0x004fca00078e0207 */
[----:B------:R-:W-:-:S07]  /*51aa0*/  F2FP.F16.E5M2.UNPACK_B R12, R8 ;  /* 0x00000008ff0c723e */ /* 0x000fce00020004ff */
[----:B------:R-:W-:Y:S01]  /*51ab0*/  HMMA.16816.F32 R4, R12, R26, R20 ;  /* 0x0000001a0c04723c */ /* 0x000fe20000001814 */
[----:B------:R-:W-:Y:S02]  /*51ac0*/  IMAD.MOV.U32 R2, RZ, RZ, R26 ;  /* 0x000000ffff027224 */ /* 0x000fe400078e001a */
[----:B------:R-:W-:-:S15]  /*51ad0*/  IMAD.MOV.U32 R0, RZ, RZ, R27 ;  /* 0x000000ffff007224 */ /* 0x000fde00078e001b */
[----:B------:R-:W-:Y:S01]  /*51ae0*/  NOP ;  /* 0x0000000000007918 */ /* 0x000fe20000000000 */
[----:B------:R-:W-:Y:S04]  /*51af0*/  STL.64 [R1+0xa90], R4 ;  /* 0x000a900401007387 */ /* 0x000fe80000100a00 */
[----:B------:R0:W-:Y:S04]  /*51b00*/  STL.64 [R1+0xa98], R6 ;  /* 0x000a980601007387 */ /* 0x0001e80000100a00 */
        /* <DEDUP_REMOVED lines=8> */
[----:B------:R-:W2:Y:S04]  /*51b90*/  LDL.LU R24, [R1+0xa40] ;  /* 0x000a400001187983 */ /* 0x000ea80000300800 */
[----:B------:R-:W2:Y:S04]  /*51ba0*/  LDL.LU R25, [R1+0xa44] ;  /* 0x000a440001197983 */ /* 0x000ea80000300800 */
[----:B------:R-:W2:Y:S04]  /*51bb0*/  LDL.LU R26, [R1+0xa48] ;  /* 0x000a4800011a7983 */ /* 0x000ea80000300800 */
[----:B------:R-:W2:Y:S04]  /*51bc0*/  LDL.LU R27, [R1+0xa4c] ;  /* 0x000a4c00011b7983 */ /* 0x000ea80000300800 */
[----:B--2---:R1:W-:Y:S04]  /*51bd0*/  STL.64 [R1+0x6360], R26 ;  /* 0x0063601a01007387 */ /* 0x0043e80000100a00 */
[----:B0-----:R-:W2:Y:S04]  /*51be0*/  LDL R6, [R1+0x8] ;  /* 0x0000080001067983 */ /* 0x001ea80000100800 */
[----:B------:R-:W2:Y:S04]  /*51bf0*/  LDL R7, [R1+0xc] ;  /* 0x00000c0001077983 */ /* 0x000ea80000100800 */
[----:B-1----:R-:W2:Y:S04]  /*51c00*/  LDL R26, [R1] ;  /* 0x00000000011a7983 */ /* 0x002ea80000100800 */
[----:B------:R-:W2:Y:S04]  /*51c10*/  LDL R27, [R1+0x4] ;  /* 0x00000400011b7983 */ /* 0x000ea80000100800 */
[----:B------:R-:W3:Y:S04]  /*51c20*/  LDL.64 R4, [R1+0x10] ;  /* 0x0000100001047983 */ /* 0x000ee80000100a00 */
[----:B------:R0:W-:Y:S04]  /*51c30*/  STL.64 [R1+0x6358], R24 ;  /* 0x0063581801007387 */ /* 0x0001e80000100a00 */
[----:B--2---:R1:W-:Y:S04]  /*51c40*/  STL.64 [R1+0x6378], R26 ;  /* 0x0063781a01007387 */ /* 0x0043e80000100a00 */
[----:B0-----:R-:W2:Y:S04]  /*51c50*/  LDL.LU R24, [R1+0xa60] ;  /* 0x000a600001187983 */ /* 0x001ea80000300800 */
[----:B------:R-:W2:Y:S04]  /*51c60*/  LDL.LU R25, [R1+0xa64] ;  /* 0x000a640001197983 */ /* 0x000ea80000300800 */
[----:B-1----:R-:W2:Y:S04]  /*51c70*/  LDL.LU R26, [R1+0xa68] ;  /* 0x000a6800011a7983 */ /* 0x002ea80000300800 */
        /* <DEDUP_REMOVED lines=8> */
[----:B----4-:R0:W-:Y:S04]  /*51d00*/  STL.64 [R1+0x6338], R20 ;  /* 0x0063381401007387 */ /* 0x0101e80000100a00 */
        /* <DEDUP_REMOVED lines=16> */
[----:B------:R-:W4:Y:S04]  /*51e10*/  LDL.LU R8, [R1+0x9e0] ;  /* 0x0009e00001087983 */ /* 0x000f280000300800 */
[----:B------:R-:W4:Y:S04]  /*51e20*/  LDL.LU R9, [R1+0x9e4] ;  /* 0x0009e40001097983 */ /* 0x000f280000300800 */
[----:B------:R-:W2:Y:S04]  /*51e30*/  LDL.LU R10, [R1+0x9e8] ;  /* 0x0009e800010a7983 */ /* 0x000ea80000300800 */
[----:B------:R-:W2:Y:S01]  /*51e40*/  LDL.LU R11, [R1+0x9ec] ;  /* 0x0009ec00010b7983 */ /* 0x000ea20000300800 */
[----:B------:R-:W-:Y:S03]  /*51e50*/  HMMA.16816.F32 R24, R12, R4, R24 ;  /* 0x000000040c18723c */ /* 0x000fe60000001818 */
[----:B--2---:R-:W-:Y:S04]  /*51e60*/  STL.64 [R1+0x6300], R10 ;  /* 0x0063000a01007387 */ /* 0x004fe80000100a00 */
[----:B----4-:R0:W-:Y:S04]  /*51e70*/  STL.64 [R1+0x62f8], R8 ;  /* 0x0062f80801007387 */ /* 0x0101e80000100a00 */
[----:B0-----:R-:W2:Y:S04]  /*51e80*/  LDL.LU R8, [R1+0x9f0] ;  /* 0x0009f00001087983 */ /* 0x001ea80000300800 */
[----:B------:R-:W2:Y:S04]  /*51e90*/  LDL.LU R9, [R1+0x9f4] ;  /* 0x0009f40001097983 */ /* 0x000ea80000300800 */
[----:B------:R-:W2:Y:S04]  /*51ea0*/  LDL.LU R10, [R1+0x9f8] ;  /* 0x0009f800010a7983 */ /* 0x000ea80000300800 */
[----:B------:R-:W2:Y:S04]  /*51eb0*/  LDL.LU R11, [R1+0x9fc] ;  /* 0x0009fc00010b7983 */ /* 0x000ea80000300800 */
[----:B------:R-:W-:Y:S04]  /*51ec0*/  STL.64 [R1+0xa80], R24 ;  /* 0x000a801801007387 */ /* 0x000fe80000100a00 */
[----:B------:R0:W-:Y:S04]  /*51ed0*/  STL.64 [R1+0xa88], R26 ;  /* 0x000a881a01007387 */ /* 0x0001e80000100a00 */
[----:B0-----:R-:W4:Y:S04]  /*51ee0*/  LDL.LU.64 R26, [R1+0x6388] ;  /* 0x00638800011a7983 */ /* 0x001f280000300a00 */
[----:B------:R-:W4:Y:S01]  /*51ef0*/  LDL.LU.64 R24, [R1+0x6380] ;  /* 0x0063800001187983 */ /* 0x000f220000300a00 */
[----:B------:R-:W-:-:S02]  /*51f00*/  IMAD.MOV.U32 R3, RZ, RZ, R5 ;  /* 0x000000ffff037224 */ /* 0x000fc400078e0005 */
[----:B----4-:R-:W-:Y:S01]  /*51f10*/  HMMA.16816.F32 R4, R12, R6, R24 ;  /* 0x000000060c04723c */ /* 0x010fe20000001818 */
[----:B------:R-:W4:-:S15]  /*51f20*/  LDL.LU.64 R26, [R1+0x6378] ;  /* 0x00637800011a7983 */ /* 0x000f1e0000300a00 */
[----:B------:R-:W-:-:S03]  /*51f30*/  NOP ;  /* 0x0000000000007918 */ /* 0x000fc60000000000 */
[----:B------:R0:W-:Y:S04]  /*51f40*/  STL.64 [R1+0xa70], R4 ;  /* 0x000a700401007387 */ /* 0x0001e80000100a00 */
[----:B------:R1:W-:Y:S04]  /*51f50*/  STL.64 [R1+0xa78], R6 ;  /* 0x000a780601007387 */ /* 0x0003e80000100a00 */
[----:B0-----:R-:W2:Y:S04]  /*51f60*/  LDL.LU R4, [R1+0x9d0] ;  /* 0x0009d00001047983 */ /* 0x001ea80000300800 */
[----:B------:R-:W2:Y:S04]  /*51f70*/  LDL.LU R5, [R1+0x9d4] ;  /* 0x0009d40001057983 */ /* 0x000ea80000300800 */
[----:B-1----:R-:W2:Y:S04]  /*51f80*/  LDL.LU R6, [R1+0x9d8] ;  /* 0x0009d80001067983 */ /* 0x002ea80000300800 */
[----:B------:R-:W2:Y:S01]  /*51f90*/  LDL.LU R7, [R1+0x9dc] ;  /* 0x0009dc0001077983 */ /* 0x000ea20000300800 */
        /* <DEDUP_REMOVED lines=13> */
[----:B------:R0:W-:Y:S04]  /*52070*/  STL [R1+0x62d0], R28 ;  /* 0x0062d01c01007387 */ /* 0x0001e80000100800 */
[----:B0-----:R-:W2:Y:S04]  /*52080*/  LDL.LU R28, [R1+0x2208] ;  /* 0x00220800011c7983 */ /* 0x001ea80000300800 */
[----:B------:R0:W-:Y:S04]  /*52090*/  STL [R1+0x62b0], R29 ;  /* 0x0062b01d01007387 */ /* 0x0001e80000100800 */
[----:B0-----:R-:W2:Y:S01]  /*520a0*/  LDL.LU R29, [R1+0x220c] ;  /* 0x00220c00011d7983 */ /* 0x001ea20000300800 */
        /* <DEDUP_REMOVED lines=16> */
[----:B------:R-:W4:Y:S04]  /*521b0*/  LDL.LU R26, [R1+0x9a8] ;  /* 0x0009a800011a7983 */ /* 0x000f280000300800 */
[----:B------:R-:W4:Y:S01]  /*521c0*/  LDL.LU R27, [R1+0x9ac] ;  /* 0x0009ac00011b7983 */ /* 0x000f220000300800 */
        /* <DEDUP_REMOVED lines=41> */
[----:B------:R-:W4:Y:S01]  /*52460*/  LDL.LU.64 R4, [R1+0x62d8] ;  /* 0x0062d80001047983 */ /* 0x000f220000300a00 */
[----:B---3--:R-:W-:Y:S03]  /*52470*/  HMMA.16816.F32 R16, R12, R8, R16 ;  /* 0x000000080c10723c */ /* 0x008fe60000001810 */
[----:B------:R-:W-:Y:S04]  /*52480*/  STL.64 [R1+0x6220], R10 ;  /* 0x0062200a01007387 */ /* 0x000fe80000100a00 */
[----:B------:R-:W-:-:S12]  /*52490*/  STL.64 [R1+0x6218], R8 ;  /* 0x0062180801007387 */ /* 0x000fd80000100a00 */
[----:B------:R-:W-:Y:S04]  /*524a0*/  STL.64 [R1+0x9d0], R16 ;  /* 0x0009d01001007387 */ /* 0x000fe80000100a00 */
[----:B------:R2:W-:Y:S02]  /*524b0*/  STL.64 [R1+0x9d8], R18 ;  /* 0x0009d81201007387 */ /* 0x0005e40000100a00 */
[C---:B--2---:R-:W-:Y:S08]  /*524c0*/  HMMA.16816.F32 R16, R12.reuse, R6, R20 ;  /* 0x000000060c10723c */ /* 0x044ff00000001814 */
[----:B----4-:R-:W-:Y:S01]  /*524d0*/  HMMA.16816.F32 R8, R12, R4, R24 ;  /* 0x000000040c08723c */ /* 0x010fe20000001818 */
[----:B------:R0:W-:Y:S10]  /*524e0*/  STL.64 [R1+0x61f0], R6 ;  /* 0x0061f00601007387 */ /* 0x0001f40000100a00 */
[----:B------:R-:W-:Y:S04]  /*524f0*/  STL.64 [R1+0x9c0], R16 ;  /* 0x0009c01001007387 */ /* 0x000fe80000100a00 */
[----:B------:R-:W-:Y:S04]  /*52500*/  STL.64 [R1+0x9c8], R18 ;  /* 0x0009c81201007387 */ /* 0x000fe80000100a00 */
[----:B------:R1:W-:Y:S04]  /*52510*/  STL.64 [R1+0x61e8], R4 ;  /* 0x0061e80401007387 */ /* 0x0003e80000100a00 */
[----:B------:R-:W-:Y:S04]  /*52520*/  STL.64 [R1+0x9b0], R8 ;  /* 0x0009b00801007387 */ /* 0x000fe80000100a00 */
[----:B------:R-:W-:Y:S04]  /*52530*/  STL.64 [R1+0x9b8], R10 ;  /* 0x0009b80a01007387 */ /* 0x000fe80000100a00 */
[----:B------:R-:W2:Y:S04]  /*52540*/  LDL.LU R20, [R1+0x930] ;  /* 0x0009300001147983 */ /* 0x000ea80000300800 */
        /* <DEDUP_REMOVED lines=8> */
[----:B-1----:R-:W2:Y:S04]  /*525d0*/  LDL.64 R4, [R1+0x8] ;  /* 0x0000080001047983 */ /* 0x002ea80000100a00 */
[----:B----4-:R-:W-:Y:S04]  /*525e0*/  STL.64 [R1+0x6280], R6 ;  /* 0x0062800601007387 */ /* 0x010fe80000100a00 */
[----:B--2---:R-:W-:Y:S04]  /*525f0*/  STL.64 [R1+0x6278], R4 ;  /* 0x0062780401007387 */ /* 0x004fe80000100a00 */
[----:B------:R-:W-:Y:S04]  /*52600*/  STL.64 [R1+0x6260], R26 ;  /* 0x0062601a01007387 */ /* 0x000fe80000100a00 */
[----:B------:R0:W-:Y:S04]  /*52610*/  STL.64 [R1+0x6258], R24 ;  /* 0x0062581801007387 */ /* 0x0001e80000100a00 */
[----:B0-----:R-:W2:Y:S04]  /*52620*/  LDL.LU R24, [R1+0x960] ;  /* 0x0009600001187983 */ /* 0x001ea80000300800 */
[----:B------:R-:W2:Y:S04]  /*52630*/  LDL.LU R25, [R1+0x964] ;  /* 0x0009640001197983 */ /* 0x000ea80000300800 */
[----:B------:R-:W4:Y:S04]  /*52640*/  LDL.LU R26, [R1+0x968] ;  /* 0x00096800011a7983 */ /* 0x000f280000300800 */
[----:B------:R-:W4:Y:S04]  /*52650*/  LDL.LU R27, [R1+0x96c] ;  /* 0x00096c00011b7983 */ /* 0x000f280000300800 */
[----:B------:R-:W2:Y:S01]  /*52660*/  LDL R6, [R1+0x10] ;  /* 0x0000100001067983 */ /* 0x000ea20000100800 */
[----:B------:R-:W-:-:S05]  /*52670*/  IMAD.MOV.U32 R7, RZ, RZ, R3 ;  /* 0x000000ffff077224 */ /* 0x000fca00078e0003 */
[----:B--2---:R-:W-:Y:S04]  /*52680*/  STL.64 [R1+0x6298], R6 ;  /* 0x0062980601007387 */ /* 0x004fe80000100a00 */
[----:B----4-:R-:W-:Y:S04]  /*52690*/  STL.64 [R1+0x6270], R26 ;  /* 0x0062701a01007387 */ /* 0x010fe80000100a00 */
[----:B------:R0:W-:Y:S04]  /*526a0*/  STL.64 [R1+0x6268], R24 ;  /* 0x0062681801007387 */ /* 0x0001e80000100a00 */
[----:B0-----:R-:W2:Y:S04]  /*526b0*/  LDL.LU R24, [R1+0x970] ;  /* 0x0009700001187983 */ /* 0x001ea80000300800 */
[----:B------:R-:W2:Y:S04]  /*526c0*/  LDL.LU R25, [R1+0x974] ;  /* 0x0009740001197983 */ /* 0x000ea80000300800 */
[----:B------:R-:W4:Y:S04]  /*526d0*/  LDL.LU R26, [R1+0x978] ;  /* 0x00097800011a7983 */ /* 0x000f280000300800 */
[----:B------:R-:W4:Y:S01]  /*526e0*/  LDL.LU R27, [R1+0x97c] ;  /* 0x00097c00011b7983 */ /* 0x000f220000300800 */
[----:B------:R-:W-:-:S02]  /*526f0*/  IMAD R29, R28, 0x100, R29 ;  /* 0x000001001c1d7824 */ /* 0x000fc400078e021d */
[----:B------:R-:W-:Y:S01]  /*52700*/  IMAD.MOV.U32 R4, RZ, RZ, R2 ;  /* 0x000000ffff047224 */ /* 0x000fe200078e0002 */
[----:B------:R-:W2:Y:S01]  /*52710*/  LDL.LU R28, [R1+0x2214] ;  /* 0x00221400011c7983 */ /* 0x000ea20000300800 */
[----:B------:R-:W-:-:S03]  /*52720*/  IMAD.MOV.U32 R5, RZ, RZ, R0 ;  /* 0x000000ffff057224 */ /* 0x000fc600078e0000 */
        /* <DEDUP_REMOVED lines=15> */
[----:B------:R-:W4:Y:S04]  /*52820*/  LDL.LU R26, [R1+0x998] ;  /* 0x00099800011a7983 */ /* 0x000f280000300800 */
[----:B------:R-:W4:Y:S01]  /*52830*/  LDL.LU R27, [R1+0x99c] ;  /* 0x00099c00011b7983 */ /* 0x000f220000300800 */
[----:B---3--:R-:W-:-:S02]  /*52840*/  IMAD R7, R7, 0x100, R28 ;  /* 0x0000010007077824 */ /* 0x008fc400078e021c */
[----:B------:R-:W-:Y:S02]  /*52850*/  IMAD R6, R6, 0x100, R2 ;  /* 0x0000010006067824 */ /* 0x000fe400078e0202 */
[----:B------:R-:W-:Y:S01]  /*52860*/  IMAD R0, R0, 0x100, R3 ;  /* 0x0000010000007824 */ /* 0x000fe200078e0203 */
        /* <DEDUP_REMOVED lines=22> */
[----:B------:R-:W2:Y:S02]  /*529d0*/  LDL.LU R3, [R1+0x62c8] ;  /* 0x0062c80001037983 */ /* 0x000ea40000300800 */
[----:B--2---:R-:W-:Y:S02]  /*529e0*/  HMMA.16816.F32 R12, R12, R2, R24 ;  /* 0x000000020c0c723c */ /* 0x004fe40000001818 */
[----:B------:R-:W2:Y:S04]  /*529f0*/  LDL.LU.64 R26, [R1+0x62c0] ;  /* 0x0062c000011a7983 */ /* 0x000ea80000300a00 */
[----:B------:R-:W2:Y:S04]  /*52a00*/  LDL.LU.64 R24, [R1+0x62b8] ;  /* 0x0062b80001187983 */ /* 0x000ea80000300a00 */
[----:B------:R-:W-:Y:S04]  /*52a10*/  STL [R1+0x61bc], R2 ;  /* 0x0061bc0201007387 */ /* 0x000fe80000100800 */
[----:B------:R-:W-:Y:S05]  /*52a20*/  STL [R1+0x61b8], R3 ;  /* 0x0061b80301007387 */ /* 0x000fea0000100800 */
[----:B------:R0:W-:Y:S04]  /*52a30*/  STL.64 [R1+0x280], R12 ;  /* 0x0002800c01007387 */ /* 0x0001e80000100a00 */
[----:B------:R1:W-:Y:S01]  /*52a40*/  STL.64 [R1+0x288], R14 ;  /* 0x0002880e01007387 */ /* 0x0003e20000100a00 */
[----:B0-----:R-:W-:-:S02]  /*52a50*/  F2FP.F16.E5M2.UNPACK_B R12, R29 ;  /* 0x0000001dff0c723e */ /* 0x001fc400020004ff */
        /* <DEDUP_REMOVED lines=75> */
[----:B---3--:R-:W-:Y:S02]  /*52f10*/  HMMA.16816.F32 R20, R12, R16, R24 ;  /* 0x000000100c14723c */ /* 0x008fe40000001818 */
        /* <DEDUP_REMOVED lines=8> */
[----:B------:R-:W-:-:S03]  /*52fa0*/  IMAD.MOV.U32 R2, RZ, RZ, R4 ;  /* 0x000000ffff027224 */ /* 0x000fc600078e0004 */
[----:B---3--:R0:W-:Y:S04]  /*52fb0*/  STL.64 [R1+0x6150], R18 ;  /* 0x0061501201007387 */ /* 0x0081e80000100a00 */
[----:B--2---:R-:W-:Y:S04]  /*52fc0*/  STL.64 [R1+0x6148], R16 ;  /* 0x0061481001007387 */ /* 0x004fe80000100a00 */
[----:B------:R-:W2:Y:S04]  /*52fd0*/  LDL.LU R24, [R1+0x860] ;  /* 0x0008600001187983 */ /* 0x000ea80000300800 */
[----:B------:R-:W2:Y:S04]  /*52fe0*/  LDL.LU R25, [R1+0x864] ;  /* 0x0008640001197983 */ /* 0x000ea80000300800 */
[----:B------:R-:W3:Y:S04]  /*52ff0*/  LDL.LU R26, [R1+0x868] ;  /* 0x00086800011a7983 */ /* 0x000ee80000300800 */
[----:B------:R-:W3:Y:S01]  /*53000*/  LDL.LU R27, [R1+0x86c] ;  /* 0x00086c00011b7983 */ /* 0x000ee20000300800 */
[----:B------:R-:W-:-:S02]  /*53010*/  IMAD.MOV.U32 R4, RZ, RZ, R6 ;  /* 0x000000ffff047224 */ /* 0x000fc400078e0006 */
[----:B------:R-:W-:Y:S02]  /*53020*/  IMAD.MOV.U32 R3, RZ, RZ, R7 ;  /* 0x000000ffff037224 */ /* 0x000fe400078e0007 */
[----:B0-----:R-:W-:Y:S02]  /*53030*/  IMAD.MOV.U32 R18, RZ, RZ, R4 ;  /* 0x000000ffff127224 */ /* 0x001fe400078e0004 */
[----:B------:R-:W-:Y:S01]  /*53040*/  IMAD.MOV.U32 R19, RZ, RZ, R3 ;  /* 0x000000ffff137224 */ /* 0x000fe200078e0003 */
[----:B---3--:R-:W-:Y:S04]  /*53050*/  STL.64 [R1+0x6160], R26 ;  /* 0x0061601a01007387 */ /* 0x008fe80000100a00 */
[----:B--2---:R0:W-:Y:S04]  /*53060*/  STL.64 [R1+0x6158], R24 ;  /* 0x0061581801007387 */ /* 0x0041e80000100a00 */
[----:B------:R1:W-:Y:S04]  /*53070*/  STL.64 [R1+0x6168], R18 ;  /* 0x0061681201007387 */ /* 0x0003e80000100a00 */
[----:B0-----:R-:W2:Y:S04]  /*53080*/  LDL.LU R24, [R1+0x870] ;  /* 0x0008700001187983 */ /* 0x001ea80000300800 */
[----:B------:R-:W2:Y:S04]  /*53090*/  LDL.LU R25, [R1+0x874] ;  /* 0x0008740001197983 */ /* 0x000ea80000300800 */
[----:B------:R-:W3:Y:S04]  /*530a0*/  LDL.LU R26, [R1+0x878] ;  /* 0x00087800011a7983 */ /* 0x000ee80000300800 */
[----:B------:R-:W3:Y:S01]  /*530b0*/  LDL.LU R27, [R1+0x87c] ;  /* 0x00087c00011b7983 */ /* 0x000ee20000300800 */
[----:B------:R-:W-:-:S03]  /*530c0*/  IMAD.MOV.U32 R0, RZ, RZ, R5 ;  /* 0x000000ffff007224 */ /* 0x000fc600078e0005 */
[----:B---3--:R-:W-:Y:S04]  /*530d0*/  STL.64 [R1+0x6178], R26 ;  /* 0x0061781a01007387 */ /* 0x008fe80000100a00 */
[----:B--2---:R0:W-:Y:S04]  /*530e0*/  STL.64 [R1+0x6170], R24 ;  /* 0x0061701801007387 */ /* 0x0041e80000100a00 */
[----:B-1----:R-:W2:Y:S01]  /*530f0*/  LDL.64 R18, [R1+0x10] ;  /* 0x0000100001127983 */ /* 0x002ea20000100a00 */
[----:B------:R-:W-:Y:S02]  /*53100*/  IMAD.MOV.U32 R16, RZ, RZ, R2 ;  /* 0x000000ffff107224 */ /* 0x000fe400078e0002 */
[----:B------:R-:W-:Y:S01]  /*53110*/  IMAD.MOV.U32 R17, RZ, RZ, R0 ;  /* 0x000000ffff117224 */ /* 0x000fe200078e0000 */
[----:B--2---:R-:W-:Y:S04]  /*53120*/  STL.64 [R1+0x6198], R18 ;  /* 0x0061981201007387 */ /* 0x004fe80000100a00 */
[----:B------:R1:W-:Y:S04]  /*53130*/  STL.64 [R1+0x6190], R16 ;  /* 0x0061901001007387 */ /* 0x0003e80000100a00 */
[----:B0-----:R-:W2:Y:S04]  /*53140*/  LDL.LU R24, [R1+0x880] ;  /* 0x0008800001187983 */ /* 0x001ea80000300800 */
[----:B------:R-:W2:Y:S04]  /*53150*/  LDL.LU R25, [R1+0x884] ;  /* 0x0008840001197983 */ /* 0x000ea80000300800 */
[----:B------:R-:W3:Y:S04]  /*53160*/  LDL.LU R26, [R1+0x888] ;  /* 0x00088800011a7983 */ /* 0x000ee80000300800 */
[----:B------:R-:W3:Y:S04]  /*53170*/  LDL.LU R27, [R1+0x88c] ;  /* 0x00088c00011b7983 */ /* 0x000ee80000300800 */
        /* <DEDUP_REMOVED lines=16> */
[----:B--2---:R0:W-:Y:S04]  /*53280*/  STL [R1+0x61c4], R28 ;  /* 0x0061c41c01007387 */ /* 0x0041e80000100800 */
        /* <DEDUP_REMOVED lines=16> */
[C---:B------:R-:W-:Y:S03]  /*53390*/  HMMA.16816.F32 R4, R12.reuse, R10, R4 ;  /* 0x0000000a0c04723c */ /* 0x040fe60000001804 */
        /* <DEDUP_REMOVED lines=36> */
[----:B0-----:R-:W4:Y:S04]  /*535e0*/  LDL.LU.64 R18, [R1+0x61e0] ;  /* 0x0061e00001127983 */ /* 0x001f280000300a00 */
[----:B------:R-:W4:Y:S01]  /*535f0*/  LDL.LU.64 R16, [R1+0x61d8] ;  /* 0x0061d80001107983 */ /* 0x000f220000300a00 */
[----:B------:R-:W-:Y:S01]  /*53600*/  IMAD R29, R29, 0x100, R28 ;  /* 0x000001001d1d7824 */ /* 0x000fe200078e021c */
[----:B----4-:R-:W-:-:S15]  /*53610*/  HMMA.16816.F32 R16, R12, R4, R16 ;  /* 0x000000040c10723c */ /* 0x010fde0000001810 */
[----:B------:R-:W-:-:S04]  /*53620*/  NOP ;  /* 0x0000000000007918 */ /* 0x000fc80000000000 */
[----:B------:R-:W-:Y:S04]  /*53630*/  STL.64 [R1+0x8c0], R16 ;  /* 0x0008c01001007387 */ /* 0x000fe80000100a00 */
[----:B------:R0:W-:Y:S04]  /*53640*/  STL.64 [R1+0x8c8], R18 ;  /* 0x0008c81201007387 */ /* 0x0001e80000100a00 */
[----:B0-----:R-:W2:Y:S04]  /*53650*/  LDL.LU.64 R18, [R1+0x61d0] ;  /* 0x0061d00001127983 */ /* 0x001ea80000300a00 */
[----:B------:R-:W2:Y:S04]  /*53660*/  LDL.LU.64 R16, [R1+0x61c8] ;  /* 0x0061c80001107983 */ /* 0x000ea80000300a00 */
[----:B------:R0:W-:Y:S04]  /*53670*/  STL.64 [R1+0x60e0], R6 ;  /* 0x0060e00601007387 */ /* 0x0001e80000100a00 */
[----:B0-----:R-:W4:Y:S04]  /*53680*/  LDL.64 R6, [R1+0x18] ;  /* 0x0000180001067983 */ /* 0x001f280000100a00 */
[----:B------:R0:W-:Y:S04]  /*53690*/  STL.64 [R1+0x60d8], R4 ;  /* 0x0060d80401007387 */ /* 0x0001e80000100a00 */
[----:B0-----:R-:W2:Y:S04]  /*536a0*/  LDL.LU R5, [R1+0x2230] ;  /* 0x0022300001057983 */ /* 0x001ea80000300800 */
[----:B------:R-:W2:Y:S04]  /*536b0*/  LDL.LU R4, [R1+0x2238] ;  /* 0x0022380001047983 */ /* 0x000ea80000300800 */
[----:B------:R-:W3:Y:S01]  /*536c0*/  LDL.LU R28, [R1+0x61c4] ;  /* 0x0061c400011c7983 */ /* 0x000ee20000300800 */
[----:B------:R-:W-:-:S02]  /*536d0*/  IMAD R0, R0, 0x100, R3 ;  /* 0x0000010000007824 */ /* 0x000fc400078e0203 */
[----:B--2---:R-:W-:Y:S02]  /*536e0*/  IMAD R4, R4, 0x100, R2 ;  /* 0x0000010004047824 */ /* 0x004fe400078e0202 */
[----:B---3--:R-:W-:Y:S02]  /*536f0*/  IMAD R5, R5, 0x100, R28 ;  /* 0x0000010005057824 */ /* 0x008fe400078e021c */
[----:B------:R-:W2:Y:S04]  /*53700*/  LDL.LU R28, [R1+0x61c0] ;  /* 0x0061c000011c7983 */ /* 0x000ea80000300800 */
[----:B------:R-:W3:Y:S04]  /*53710*/  LDL.LU R2, [R1+0x61bc] ;  /* 0x0061bc0001027983 */ /* 0x000ee80000300800 */
[----:B------:R-:W3:Y:S02]  /*53720*/  LDL.LU R3, [R1+0x61b8] ;  /* 0x0061b80001037983 */ /* 0x000ee40000300800 */
[----:B---3--:R-:W-:Y:S02]  /*53730*/  HMMA.16816.F32 R12, R12, R2, R16 ;  /* 0x000000020c0c723c */ /* 0x008fe40000001810 */
[----:B------:R-:W4:Y:S04]  /*53740*/  LDL.LU.64 R18, [R1+0x61b0] ;  /* 0x0061b00001127983 */ /* 0x000f280000300a00 */
[----:B------:R-:W4:-:S13]  /*53750*/  LDL.LU.64 R16, [R1+0x61a8] ;  /* 0x0061a80001107983 */ /* 0x000f1a0000300a00 */
[----:B------:R0:W-:Y:S04]  /*53760*/  STL.64 [R1+0x270], R12 ;  /* 0x0002700c01007387 */ /* 0x0001e80000100a00 */
[----:B------:R1:W-:Y:S01]  /*53770*/  STL.64 [R1+0x278], R14 ;  /* 0x0002780e01007387 */ /* 0x0003e20000100a00 */
[----:B0-----:R-:W-:Y:S02]  /*53780*/  F2FP.F16.E5M2.UNPACK_B R12, R29 ;  /* 0x0000001dff0c723e */ /* 0x001fe400020004ff */
[----:B------:R-:W-:Y:S01]  /*53790*/  F2FP.F16.E5M2.UNPACK_B R13, R5 ;  /* 0x00000005ff0d723e */ /* 0x000fe200020004ff */
[----:B------:R-:W2:Y:S01]  /*537a0*/  LDL.LU R29, [R1+0x61a0] ;  /* 0x0061a000011d7983 */ /* 0x000ea20000300800 */
[----:B-1----:R-:W-:Y:S02]  /*537b0*/  F2FP.F16.E5M2.UNPACK_B R14, R4 ;  /* 0x00000004ff0e723e */ /* 0x002fe400020004ff */
[----:B------:R-:W-:-:S07]  /*537c0*/  F2FP.F16.E5M2.UNPACK_B R15, R0 ;  /* 0x00000000ff0f723e */ /* 0x000fce00020004ff */
[----:B----4-:R-:W-:-:S15]  /*537d0*/  HMMA.16816.F32 R16, R12, R6, R16 ;  /* 0x000000060c10723c */ /* 0x010fde0000001810 */
[----:B------:R-:W-:-:S04]  /*537e0*/  NOP ;  /* 0x0000000000007918 */ /* 0x000fc80000000000 */
[----:B------:R-:W-:Y:S04]  /*537f0*/  STL.64 [R1+0x8b0], R16 ;  /* 0x0008b01001007387 */ /* 0x000fe80000100a00 */
[----:B------:R0:W-:Y:S04]  /*53800*/  STL.64 [R1+0x8b8], R18 ;  /* 0x0008b81201007387 */ /* 0x0001e80000100a00 */
[----:B0-----:R-:W3:Y:S04]  /*53810*/  LDL.LU.64 R18, [R1+0x6198] ;  /* 0x0061980001127983 */ /* 0x001ee80000300a00 */
[----:B------:R-:W4:Y:S01]  /*53820*/  LDL.LU.64 R16, [R1+0x6190] ;  /* 0x0061900001107983 */ /* 0x000f220000300a00 */
[----:B---3--:R-:W-:-:S15]  /*53830*/  HMMA.16816.F32 R24, R12, R18, R24 ;  /* 0x000000120c18723c */ /* 0x008fde0000001818 */
        /* <DEDUP_REMOVED lines=8> */
[----:B----4-:R-:W-:Y:S01]  /*538c0*/  HMMA.16816.F32 R16, R12, R16, R24 ;  /* 0x000000100c10723c */ /* 0x010fe20000001818 */
[----:B------:R-:W3:Y:S04]  /*538d0*/  LDL.LU.64 R26, [R1+0x6178] ;  /* 0x00617800011a7983 */ /* 0x000ee80000300a00 */
[----:B------:R-:W3:-:S14]  /*538e0*/  LDL.LU.64 R24, [R1+0x6170] ;  /* 0x0061700001187983 */ /* 0x000edc0000300a00 */
[----:B------:R-:W-:Y:S04]  /*538f0*/  STL.64 [R1+0x890], R16 ;  /* 0x0008901001007387 */ /* 0x000fe80000100a00 */
[----:B------:R0:W-:Y:S04]  /*53900*/  STL.64 [R1+0x898], R18 ;  /* 0x0008981201007387 */ /* 0x0001e80000100a00 */
[----:B0-----:R-:W3:Y:S02]  /*53910*/  LDL.LU.64 R18, [R1+0x6168] ;  /* 0x0061680001127983 */ /* 0x001ee40000300a00 */
[----:B---3--:R-:W-:Y:S02]  /*53920*/  HMMA.16816.F32 R16, R12, R18, R24 ;  /* 0x000000120c10723c */ /* 0x008fe40000001818 */
[----:B------:R-:W2:Y:S04]  /*53930*/  LDL.LU.64 R26, [R1+0x6160] ;  /* 0x00616000011a7983 */ /* 0x000ea80000300a00 */
[----:B------:R-:W2:-:S13]  /*53940*/  LDL.LU.64 R24, [R1+0x6158] ;  /* 0x0061580001187983 */ /* 0x000e9a0000300a00 */
        /* <DEDUP_REMOVED lines=14> */
[----:B0-----:R-:W3:Y:S01]  /*53a30*/  LDL.LU.64 R22, [R1+0x6130] ;  /* 0x0061300001167983 */ /* 0x001ee20000300a00 */
[----:B----4-:R-:W-:Y:S03]  /*53a40*/  HMMA.16816.F32 R8, R12, R24, R8 ;  /* 0x000000180c08723c */ /* 0x010fe60000001808 */
[----:B------:R-:W2:Y:S04]  /*53a50*/  LDL.LU.64 R20, [R1+0x6128] ;  /* 0x0061280001147983 */ /* 0x000ea80000300a00 */
[----:B------:R0:W-:-:S12]  /*53a60*/  STL.64 [R1+0x6070], R26 ;  /* 0x0060701a01007387 */ /* 0x0001d80000100a00 */
[----:B------:R-:W-:Y:S04]  /*53a70*/  STL.64 [R1+0x850], R8 ;  /* 0x0008500801007387 */ /* 0x000fe80000100a00 */
[----:B------:R-:W-:Y:S01]  /*53a80*/  STL.64 [R1+0x858], R10 ;  /* 0x0008580a01007387 */ /* 0x000fe20000100a00 */
[----:B0-----:R-:W-:-:S03]  /*53a90*/  IMAD.MOV.U32 R27, RZ, RZ, R5 ;  /* 0x000000ffff1b7224 */ /* 0x001fc600078e0005 */
[----:B------:R0:W-:Y:S01]  /*53aa0*/  STL.64 [R1+0x6068], R24 ;  /* 0x0060681801007387 */ /* 0x0001e20000100a00 */
[----:B------:R-:W-:Y:S02]  /*53ab0*/  IMAD.MOV.U32 R26, RZ, RZ, R6 ;  /* 0x000000ffff1a7224 */ /* 0x000fe400078e0006 */
[----:B------:R-:W-:Y:S02]  /*53ac0*/  IMAD.MOV.U32 R0, RZ, RZ, R7 ;  /* 0x000000ffff007224 */ /* 0x000fe400078e0007 */
[----:B0-----:R-:W-:Y:S01]  /*53ad0*/  IMAD.MOV.U32 R24, RZ, RZ, R4 ;  /* 0x000000ffff187224 */ /* 0x001fe200078e0004 */
[----:B---3--:R-:W-:-:S15]  /*53ae0*/  HMMA.16816.F32 R8, R12, R22, R16 ;  /* 0x000000160c08723c */ /* 0x008fde0000001810 */
[----:B------:R-:W-:-:S04]  /*53af0*/  NOP ;  /* 0x0000000000007918 */ /* 0x000fc80000000000 */
[----:B------:R0:W-:Y:S04]  /*53b00*/  STL.64 [R1+0x840], R8 ;  /* 0x0008400801007387 */ /* 0x0001e80000100a00 */
[----:B------:R1:W-:Y:S04]  /*53b10*/  STL.64 [R1+0x848], R10 ;  /* 0x0008480a01007387 */ /* 0x0003e80000100a00 */
[----:B------:R-:W3:Y:S04]  /*53b20*/  LDL.LU R4, [R1+0x7e0] ;  /* 0x0007e00001047983 */ /* 0x000ee80000300800 */
[----:B------:R-:W3:Y:S04]  /*53b30*/  LDL.LU R5, [R1+0x7e4] ;  /* 0x0007e40001057983 */ /* 0x000ee80000300800 */
[----:B------:R-:W4:Y:S04]  /*53b40*/  LDL.LU R6, [R1+0x7e8] ;  /* 0x0007e80001067983 */ /* 0x000f280000300800 */
[----:B------:R-:W4:Y:S04]  /*53b50*/  LDL.LU R7, [R1+0x7ec] ;  /* 0x0007ec0001077983 */ /* 0x000f280000300800 */
[----:B0-----:R-:W2:Y:S04]  /*53b60*/  LDL.LU R8, [R1+0x800] ;  /* 0x0008000001087983 */ /* 0x001ea80000300800 */
[----:B------:R-:W2:Y:S04]  /*53b70*/  LDL.LU R9, [R1+0x804] ;  /* 0x0008040001097983 */ /* 0x000ea80000300800 */
[----:B-1----:R-:W2:Y:S04]  /*53b80*/  LDL.LU R10, [R1+0x808] ;  /* 0x00080800010a7983 */ /* 0x002ea80000300800 */
[----:B------:R-:W2:Y:S04]  /*53b90*/  LDL.LU R11, [R1+0x80c] ;  /* 0x00080c00010b7983 */ /* 0x000ea80000300800 */
[----:B------:R-:W3:Y:S04]  /*53ba0*/  LDL.LU R16, [R1+0x820] ;  /* 0x0008200001107983 */ /* 0x000ee80000300800 */
[----:B------:R-:W3:Y:S04]  /*53bb0*/  LDL.LU R17, [R1+0x824] ;  /* 0x0008240001117983 */ /* 0x000ee80000300800 */
[----:B------:R-:W3:Y:S04]  /*53bc0*/  LDL.LU R18, [R1+0x828] ;  /* 0x0008280001127983 */ /* 0x000ee80000300800 */
[----:B------:R-:W3:Y:S01]  /*53bd0*/  LDL.LU R19, [R1+0x82c] ;  /* 0x00082c0001137983 */ /* 0x000ee20000300800 */
[----:B------:R-:W-:-:S03]  /*53be0*/  IMAD.MOV.U32 R25, RZ, RZ, R0 ;  /* 0x000000ffff197224 */ /* 0x000fc600078e0000 */
[----:B--2---:R-:W-:Y:S04]  /*53bf0*/  STL.64 [R1+0x6110], R10 ;  /* 0x0061100a01007387 */ /* 0x004fe80000100a00 */
[----:B------:R0:W-:Y:S04]  /*53c00*/  STL.64 [R1+0x6108], R8 ;  /* 0x0061080801007387 */ /* 0x0001e80000100a00 */
[----:B0-----:R-:W2:Y:S04]  /*53c10*/  LDL.LU R8, [R1+0x810] ;  /* 0x0008100001087983 */ /* 0x001ea80000300800 */
[----:B------:R-:W2:Y:S04]  /*53c20*/  LDL.LU R9, [R1+0x814] ;  /* 0x0008140001097983 */ /* 0x000ea80000300800 */
[----:B------:R-:W2:Y:S04]  /*53c30*/  LDL.LU R10, [R1+0x818] ;  /* 0x00081800010a7983 */ /* 0x000ea80000300800 */
[----:B------:R-:W2:Y:S04]  /*53c40*/  LDL.LU R11, [R1+0x81c] ;  /* 0x00081c00010b7983 */ /* 0x000ea80000300800 */
[----:B----4-:R-:W-:Y:S04]  /*53c50*/  STL.64 [R1+0x60f0], R6 ;  /* 0x0060f00601007387 */ /* 0x010fe80000100a00 */
[----:B---3--:R0:W-:Y:S04]  /*53c60*/  STL.64 [R1+0x60e8], R4 ;  /* 0x0060e80401007387 */ /* 0x0081e80000100a00 */
[----:B0-----:R-:W3:Y:S04]  /*53c70*/  LDL.LU R4, [R1+0x7f0] ;  /* 0x0007f00001047983 */ /* 0x001ee80000300800 */
[----:B------:R-:W3:Y:S04]  /*53c80*/  LDL.LU R5, [R1+0x7f4] ;  /* 0x0007f40001057983 */ /* 0x000ee80000300800 */
[----:B------:R-:W3:Y:S04]  /*53c90*/  LDL.LU R6, [R1+0x7f8] ;  /* 0x0007f80001067983 */ /* 0x000ee80000300800 */
[----:B------:R-:W3:Y:S04]  /*53ca0*/  LDL.LU R7, [R1+0x7fc] ;  /* 0x0007fc0001077983 */ /* 0x000ee80000300800 */
[----:B------:R-:W4:Y:S04]  /*53cb0*/  LDL.LU R0, [R1+0x2264] ;  /* 0x0022640001007983 */ /* 0x000f280000300800 */
[----:B------:R-:W-:Y:S04]  /*53cc0*/  STL.64 [R1+0x60b0], R26 ;  /* 0x0060b01a01007387 */ /* 0x000fe80000100a00 */
        /* <DEDUP_REMOVED lines=58> */
[----:B------:R0:W-:Y:S04]  /*54070*/  STL.64 [R1+0x6010], R10 ;  /* 0x0060100a01007387 */ /* 0x0001e80000100a00 */
[----:B0-----:R-:W3:Y:S04]  /*54080*/  LDL.LU R10, [R1+0x225c] ;  /* 0x00225c00010a7983 */ /* 0x001ee80000300800 */
[----:B------:R-:W4:Y:S04]  /*54090*/  LDL.LU R11, [R1+0x2268] ;  /* 0x00226800010b7983 */ /* 0x000f280000300800 */
[----:B------:R0:W-:Y:S04]  /*540a0*/  STL.64 [R1+0x6008], R8 ;  /* 0x0060080801007387 */ /* 0x0001e80000100a00 */
[----:B0-----:R-:W3:Y:S04]  /*540b0*/  LDL.LU R8, [R1+0x224c] ;  /* 0x00224c0001087983 */ /* 0x001ee80000300800 */
        /* <DEDUP_REMOVED lines=12> */
[----:B------:R-:W2:Y:S04]  /*54180*/  LDL.LU.64 R24, [R1+0x60b8] ;  /* 0x0060b80001187983 */ /* 0x000ea80000300a00 */
[----:B------:R0:W-:Y:S04]  /*54190*/  STL.64 [R1+0x5ff0], R6 ;  /* 0x005ff00601007387 */ /* 0x0001e80000100a00 */
[----:B0-----:R-:W3:Y:S04]  /*541a0*/  LDL.LU R6, [R1+0x2258] ;  /* 0x0022580001067983 */ /* 0x001ee80000300800 */
[----:B------:R-:W3:Y:S04]  /*541b0*/  LDL.LU R7, [R1+0x2254] ;  /* 0x0022540001077983 */ /* 0x000ee80000300800 */
[----:B------:R0:W-:Y:S04]  /*541c0*/  STL.64 [R1+0x5fe8], R4 ;  /* 0x005fe80401007387 */ /* 0x0001e80000100a00 */
[----:B0-----:R-:W3:Y:S01]  /*541d0*/  LDL.LU R5, [R1+0x2250] ;  /* 0x0022500001057983 */ /* 0x001ee20000300800 */
[----:B--2---:R-:W-:Y:S03]  /*541e0*/  HMMA.16816.F32 R12, R12, R2, R24 ;  /* 0x000000020c0c723c */ /* 0x004fe60000001818 */
[----:B------:R-:W2:Y:S04]  /*541f0*/  LDL.LU.64 R26, [R1+0x60b0] ;  /* 0x0060b000011a7983 */ /* 0x000ea80000300a00 */
[----:B------:R-:W2:Y:S01]  /*54200*/  LDL.LU.64 R24, [R1+0x60a8] ;  /* 0x0060a80001187983 */ /* 0x000ea20000300a00 */
[----:B------:R-:W-:-:S02]  /*54210*/  IMAD R4, R10, 0x100, R9 ;  /* 0x000001000a047824 */ /* 0x000fc400078e0209 */
[----:B----4-:R-:W-:Y:S01]  /*54220*/  IMAD R0, R0, 0x100, R11 ;  /* 0x0000010000007824 */ /* 0x010fe200078e020b */
[----:B------:R-:W-:Y:S04]  /*54230*/  STL [R1+0x5fe4], R2 ;  /* 0x005fe40201007387 */ /* 0x000fe80000100800 */
[----:B------:R0:W-:Y:S04]  /*54240*/  STL [R1+0x5fe0], R3 ;  /* 0x005fe00301007387 */ /* 0x0001e80000100800 */
[----:B------:R-:W-:Y:S04]  /*54250*/  STL.64 [R1+0x260], R12 ;  /* 0x0002600c01007387 */ /* 0x000fe80000100a00 */
[----:B------:R1:W-:Y:S04]  /*54260*/  STL.64 [R1+0x268], R14 ;  /* 0x0002680e01007387 */ /* 0x0003e80000100a00 */
[----:B0-----:R-:W4:Y:S01]  /*54270*/  LDL.LU R3, [R1+0x2280] ;  /* 0x0022800001037983 */ /* 0x001f220000300800 */
[----:B---3--:R-:W-:-:S02]  /*54280*/  IMAD R8, R8, 0x100, R5 ;  /* 0x0000010008087824 */ /* 0x008fc400078e0205 */
[----:B------:R-:W-:Y:S01]  /*54290*/  IMAD R5, R7, 0x100, R6 ;  /* 0x0000010007057824 */ /* 0x000fe200078e0206 */
[----:B-1----:R-:W-:Y:S02]  /*542a0*/  F2FP.F16.E5M2.UNPACK_B R14, R4 ;  /* 0x00000004ff0e723e */ /* 0x002fe400020004ff */
[----:B------:R-:W-:Y:S02]  /*542b0*/  F2FP.F16.E5M2.UNPACK_B R12, R8 ;  /* 0x00000008ff0c723e */ /* 0x000fe400020004ff */
[----:B------:R-:W-:Y:S02]  /*542c0*/  F2FP.F16.E5M2.UNPACK_B R13, R5 ;  /* 0x00000005ff0d723e */ /* 0x000fe400020004ff */
[----:B------:R-:W-:Y:S02]  /*542d0*/  F2FP.F16.E5M2.UNPACK_B R15, R0 ;  /* 0x00000000ff0f723e */ /* 0x000fe400020004ff */
[----:B------:R-:W4:Y:S05]  /*542e0*/  LDL.LU R0, [R1+0x227c] ;  /* 0x00227c0001007983 */ /* 0x000f2a0000300800 */
[----:B--2---:R-:W-:-:S15]  /*542f0*/  HMMA.16816.F32 R4, R12, R24, R16 ;  /* 0x000000180c04723c */ /* 0x004fde0000001810 */
[----:B------:R-:W-:-:S04]  /*54300*/  NOP ;  /* 0x0000000000007918 */ /* 0x000fc80000000000 */
[----:B------:R-:W-:Y:S04]  /*54310*/  STL.64 [R1+0x7c0], R4 ;  /* 0x0007c00401007387 */ /* 0x000fe80000100a00 */
[----:B------:R0:W-:Y:S04]  /*54320*/  STL.64 [R1+0x7c8], R6 ;  /* 0x0007c80601007387 */ /* 0x0001e80000100a00 */
[----:B------:R-:W2:Y:S01]  /*54330*/  LDL.LU R8, [R1+0x710] ;  /* 0x0007100001087983 */ /* 0x000ea20000300800 */
[----:B0-----:R-:W-:-:S15]  /*54340*/  HMMA.16816.F32 R4, R12, R26, R20 ;  /* 0x0000001a0c04723c */ /* 0x001fde0000001814 */
[----:B------:R-:W-:-:S04]  /*54350*/  NOP ;  /* 0x0000000000007918 */ /* 0x000fc80000000000 */
[----:B------:R-:W-:Y:S04]  /*54360*/  STL.64 [R1+0x7b0], R4 ;  /* 0x0007b00401007387 */ /* 0x000fe80000100a00 */
[----:B------:R-:W-:Y:S04]  /*54370*/  STL.64 [R1+0x7b8], R6 ;  /* 0x0007b80601007387 */ /* 0x000fe80000100a00 */
[----:B------:R-:W2:Y:S04]  /*54380*/  LDL.LU R9, [R1+0x714] ;  /* 0x0007140001097983 */ /* 0x000ea80000300800 */
[----:B------:R-:W3:Y:S04]  /*54390*/  LDL.LU R10, [R1+0x718] ;  /* 0x00071800010a7983 */ /* 0x000ee80000300800 */
[----:B------:R-:W3:Y:S04]  /*543a0*/  LDL.LU R11, [R1+0x71c] ;  /* 0x00071c00010b7983 */ /* 0x000ee80000300800 */
        /* <DEDUP_REMOVED lines=12> */
[----:B--2---:R0:W-:Y:S04]  /*54470*/  STL.64 [R1+0x6080], R26 ;  /* 0x0060801a01007387 */ /* 0x0041e80000100a00 */
[----:B0-----:R-:W2:Y:S04]  /*54480*/  LDL R26, [R1] ;  /* 0x00000000011a7983 */ /* 0x001ea80000100800 */
[----:B------:R-:W2:Y:S04]  /*54490*/  LDL R27, [R1+0x4] ;  /* 0x00000400011b7983 */ /* 0x000ea80000100800 */
[----:B------:R0:W-:Y:S04]  /*544a0*/  STL.64 [R1+0x6078], R24 ;  /* 0x0060781801007387 */ /* 0x0001e80000100a00 */
[----:B0-----:R-:W2:Y:S04]  /*544b0*/  LDL.64 R24, [R1+0x8] ;  /* 0x0000080001187983 */ /* 0x001ea80000100a00 */
        /* <DEDUP_REMOVED lines=20> */
[----:B0-----:R-:W4:Y:S04]  /*54600*/  LDL.LU R16, [R1+0x740] ;  /* 0x0007400001107983 */ /* 0x001f280000300800 */
[----:B------:R-:W4:Y:S04]  /*54610*/  LDL.LU R17, [R1+0x744] ;  /* 0x0007440001117983 */ /* 0x000f280000300800 */
        /* <DEDUP_REMOVED lines=21> */
[----:B0-----:R-:W3:Y:S04]  /*54770*/  LDL.LU.64 R22, [R1+0x60a0] ;  /* 0x0060a00001167983 */ /* 0x001ee80000300a00 */
[----:B------:R-:W3:Y:S01]  /*54780*/  LDL.LU.64 R20, [R1+0x6098] ;  /* 0x0060980001147983 */ /* 0x000ee20000300a00 */
[----:B------:R-:W-:-:S02]  /*54790*/  IMAD.MOV.U32 R2, RZ, RZ, R25 ;  /* 0x000000ffff027224 */ /* 0x000fc400078e0019 */
[----:B---3--:R-:W-:Y:S01]  /*547a0*/  HMMA.16816.F32 R24, R12, R26, R20 ;  /* 0x0000001a0c18723c */ /* 0x008fe20000001814 */
[----:B------:R-:W3:Y:S04]  /*547b0*/  LDL.LU.64 R22, [R1+0x6090] ;  /* 0x0060900001167983 */ /* 0x000ee80000300a00 */
[----:B------:R-:W3:-:S14]  /*547c0*/  LDL.LU.64 R20, [R1+0x6088] ;  /* 0x0060880001147983 */ /* 0x000edc0000300a00 */
        /* <DEDUP_REMOVED lines=10> */
[----:B------:R0:W-:Y:S04]  /*54870*/  STL.64 [R1+0x5f70], R28 ;  /* 0x005f701c01007387 */ /* 0x0001e80000100a00 */
[----:B0-----:R-:W2:Y:S04]  /*54880*/  LDL.LU R28, [R1+0x2278] ;  /* 0x00227800011c7983 */ /* 0x001ea80000300800 */
        /* <DEDUP_REMOVED lines=13> */
[----:B------:R0:W-:Y:S04]  /*54960*/  STL.64 [R1+0x5f68], R26 ;  /* 0x005f681a01007387 */ /* 0x0001e80000100a00 */
[----:B0-----:R-:W3:Y:S04]  /*54970*/  LDL.LU R26, [R1+0x2270] ;  /* 0x00227000011a7983 */ /* 0x001ee80000300800 */
[----:B------:R-:W3:Y:S04]  /*54980*/  LDL.LU R27, [R1+0x226c] ;  /* 0x00226c00011b7983 */ /* 0x000ee80000300800 */
[----:B------:R-:W-:Y:S01]  /*54990*/  STL.64 [R1+0x5f60], R24 ;  /* 0x005f601801007387 */ /* 0x000fe20000100a00 */
        /* <DEDUP_REMOVED lines=47> */
[----:B0-----:R-:W3:Y:S04]  /*54c90*/  LDL.LU.64 R6, [R1+0x5ff0] ;  /* 0x005ff00001067983 */ /* 0x001ee80000300a00 */
[----:B------:R-:W2:Y:S04]  /*54ca0*/  LDL.LU.64 R4, [R1+0x5fe8] ;  /* 0x005fe80001047983 */ /* 0x000ea80000300a00 */
[----:B------:R-:W-:Y:S04]  /*54cb0*/  STL [R1+0x5f80], R10 ;  /* 0x005f800a01007387 */ /* 0x000fe80000100800 */
[----:B------:R2:W-:Y:S01]  /*54cc0*/  STL.64 [R1+0x5f78], R8 ;  /* 0x005f780801007387 */ /* 0x0005e20000100a00 */
[----:B------:R-:W-:Y:S01]  /*54cd0*/  IMAD R0, R0, 0x100, R3 ;  /* 0x0000010000007824 */ /* 0x000fe200078e0203 */
[C---:B---3--:R-:W-:Y:S08]  /*54ce0*/  HMMA.16816.F32 R16, R12.reuse, R6, R16 ;  /* 0x000000060c10723c */ /* 0x048ff00000001810 */
[----:B--2---:R-:W-:Y:S01]  /*54cf0*/  HMMA.16816.F32 R8, R12, R4, R20 ;  /* 0x000000040c08723c */ /* 0x004fe20000001814 */
[----:B------:R0:W-:Y:S10]  /*54d00*/  STL [R1+0x5f00], R5 ;  /* 0x005f000501007387 */ /* 0x0001f40000100800 */
[----:B------:R-:W-:Y:S01]  /*54d10*/  STL.64 [R1+0x6f0], R16 ;  /* 0x0006f01001007387 */ /* 0x000fe20000100a00 */
[----:B0-----:R-:W-:-:S03]  /*54d20*/  IMAD R5, R27, 0x100, R26 ;  /* 0x000001001b057824 */ /* 0x001fc600078e021a */
[----:B------:R-:W-:Y:S04]  /*54d30*/  STL.64 [R1+0x6f8], R18 ;  /* 0x0006f81201007387 */ /* 0x000fe80000100a00 */
[----:B------:R-:W-:Y:S04]  /*54d40*/  STL.64 [R1+0x5fb0], R6 ;  /* 0x005fb00601007387 */ /* 0x000fe80000100a00 */
[----:B------:R-:W-:Y:S04]  /*54d50*/  STL.64 [R1+0x6e0], R8 ;  /* 0x0006e00801007387 */ /* 0x000fe80000100a00 */
[----:B------:R-:W-:Y:S04]  /*54d60*/  STL.64 [R1+0x6e8], R10 ;  /* 0x0006e80a01007387 */ /* 0x000fe80000100a00 */
[----:B------:R0:W-:Y:S04]  /*54d70*/  STL [R1+0x5fa8], R4 ;  /* 0x005fa80401007387 */ /* 0x0001e80000100800 */
[----:B------:R-:W-:Y:S04]  /*54d80*/  STL [R1+0x90], R5 ;  /* 0x0000900501007387 */ /* 0x000fe80000100800 */
[----:B------:R-:W2:Y:S01]  /*54d90*/  LDL.LU R20, [R1+0x660] ;  /* 0x0006600001147983 */ /* 0x000ea20000300800 */
[----:B0-----:R-:W-:-:S05]  /*54da0*/  IMAD R4, R29, 0x100, R28 ;  /* 0x000001001d047824 */ /* 0x001fca00078e021c */
[----:B------:R0:W-:Y:S04]  /*54db0*/  STL [R1+0x94], R4 ;  /* 0x0000940401007387 */ /* 0x0001e80000100800 */
[----:B------:R-:W-:Y:S04]  /*54dc0*/  STL [R1+0x98], R0 ;  /* 0x0000980001007387 */ /* 0x000fe80000100800 */
        /* <DEDUP_REMOVED lines=8> */
[----:B----4-:R-:W-:Y:S04]  /*54e50*/  STL.64 [R1+0x5f88], R24 ;  /* 0x005f881801007387 */ /* 0x010fe80000100a00 */
[----:B------:R-:W2:Y:S04]  /*54e60*/  LDL.LU R8, [R1+0x690] ;  /* 0x0006900001087983 */ /* 0x000ea80000300800 */
[----:B------:R-:W2:Y:S04]  /*54e70*/  LDL.LU R9, [R1+0x694] ;  /* 0x0006940001097983 */ /* 0x000ea80000300800 */
[----:B------:R-:W4:Y:S04]  /*54e80*/  LDL.LU R10, [R1+0x698] ;  /* 0x00069800010a7983 */ /* 0x000f280000300800 */
[----:B------:R-:W4:Y:S04]  /*54e90*/  LDL.LU R11, [R1+0x69c] ;  /* 0x00069c00010b7983 */ /* 0x000f280000300800 */
[----:B0-----:R-:W2:Y:S04]  /*54ea0*/  LDL.LU R4, [R1+0x6b0] ;  /* 0x0006b00001047983 */ /* 0x001ea80000300800 */
[----:B------:R-:W2:Y:S04]  /*54eb0*/  LDL.LU R5, [R1+0x6b4] ;  /* 0x0006b40001057983 */ /* 0x000ea80000300800 */
[----:B--2---:R0:W-:Y:S04]  /*54ec0*/  STL.64 [R1+0x5fb8], R4 ;  /* 0x005fb80401007387 */ /* 0x0041e80000100a00 */
[----:B0-----:R-:W2:Y:S04]  /*54ed0*/  LDL.64 R4, [R1+0x18] ;  /* 0x0000180001047983 */ /* 0x001ea80000100a00 */
        /* <DEDUP_REMOVED lines=12> */
[----:B------:R-:W-:Y:S04]  /*54fa0*/  STL.64 [R1+0x5f98], R8 ;  /* 0x005f980801007387 */ /* 0x000fe80000100a00 */
[----:B------:R-:W4:Y:S01]  /*54fb0*/  LDL R26, [R1+0x8] ;  /* 0x00000800011a7983 */ /* 0x000f220000100800 */
[----:B------:R-:W-:-:S03]  /*54fc0*/  IMAD.MOV.U32 R27, RZ, RZ, R2 ;  /* 0x000000ffff1b7224 */ /* 0x000fc600078e0002 */
[----:B------:R-:W2:Y:S01]  /*54fd0*/  LDL.LU R2, [R1+0x5fe4] ;  /* 0x005fe40001027983 */ /* 0x000ea20000300800 */
[----:B---3--:R-:W-:-:S03]  /*54fe0*/  IMAD R0, R0, 0x100, R3 ;  /* 0x0000010000007824 */ /* 0x008fc600078e0203 */
[----:B----4-:R-:W-:Y:S04]  /*54ff0*/  STL.64 [R1+0x5fc8], R26 ;  /* 0x005fc81a01007387 */ /* 0x010fe80000100a00 */
[----:B--2---:R0:W-:Y:S04]  /*55000*/  STL.64 [R1+0x5fc0], R24 ;  /* 0x005fc01801007387 */ /* 0x0041e80000100a00 */
        /* <DEDUP_REMOVED lines=8> */
[----:B------:R-:W4:Y:S04]  /*55090*/  LDL.64 R28, [R1] ;  /* 0x00000000011c7983 */ /* 0x000f280000100a00 */
[----:B------:R-:W-:Y:S04]  /*550a0*/  STL.64 [R1+0x5f58], R22 ;  /* 0x005f581601007387 */ /* 0x000fe80000100a00 */
        /* <DEDUP_REMOVED lines=12> */
[----:B------:R-:W2:-:S13]  /*55170*/  LDL.LU.64 R4, [R1+0x5fd0] ;  /* 0x005fd00001047983 */ /* 0x000e9a0000300a00 */
[----:B------:R0:W-:Y:S04]  /*55180*/  STL.64 [R1+0x250], R12 ;  /* 0x0002500c01007387 */ /* 0x0001e80000100a00 */
[----:B------:R1:W-:Y:S04]  /*55190*/  STL.64 [R1+0x258], R14 ;  /* 0x0002580e01007387 */ /* 0x0003e80000100a00 */
[----:B0-----:R-:W2:Y:S04]  /*551a0*/  LDL.LU R13, [R1+0x90] ;  /* 0x00009000010d7983 */ /* 0x001ea80000300800 */
[----:B-1----:R-:W3:Y:S04]  /*551b0*/  LDL.LU R14, [R1+0x94] ;  /* 0x00009400010e7983 */ /* 0x002ee80000300800 */
[----:B------:R-:W4:Y:S04]  /*551c0*/  LDL.LU R15, [R1+0x98] ;  /* 0x00009800010f7983 */ /* 0x000f280000300800 */
[----:B------:R0:W-:Y:S04]  /*551d0*/  STL [R1+0x5ed4], R2 ;  /* 0x005ed40201007387 */ /* 0x0001e80000100800 */
[----:B------:R-:W-:Y:S01]  /*551e0*/  STL [R1+0x5ed0], R3 ;  /* 0x005ed00301007387 */ /* 0x000fe20000100800 */
[----:B--2---:R-:W-:-:S02]  /*551f0*/  F2FP.F16.E5M2.UNPACK_B R12, R13 ;  /* 0x0000000dff0c723e */ /* 0x004fc400020004ff */
[----:B---3--:R-:W-:Y:S02]  /*55200*/  F2FP.F16.E5M2.UNPACK_B R13, R14 ;  /* 0x0000000eff0d723e */ /* 0x008fe400020004ff */
[----:B----4-:R-:W-:Y:S02]  /*55210*/  F2FP.F16.E5M2.UNPACK_B R14, R15 ;  /* 0x0000000fff0e723e */ /* 0x010fe400020004ff */
[----:B------:R-:W-:-:S07]  /*55220*/  F2FP.F16.E5M2.UNPACK_B R15, R0 ;  /* 0x00000000ff0f723e */ /* 0x000fce00020004ff */
[----:B------:R-:W-:Y:S01]  /*55230*/  HMMA.16816.F32 R24, R12, R4, R24 ;  /* 0x000000040c18723c */ /* 0x000fe20000001818 */
[----:B0-----:R-:W-:Y:S02]  /*55240*/  IMAD.MOV.U32 R2, RZ, RZ, R4 ;  /* 0x000000ffff027224 */ /* 0x001fe400078e0004 */
[----:B------:R-:W-:-:S15]  /*55250*/  IMAD.MOV.U32 R0, RZ, RZ, R5 ;  /* 0x000000ffff007224 */ /* 0x000fde00078e0005 */
[----:B------:R-:W-:Y:S01]  /*55260*/  NOP ;  /* 0x0000000000007918 */ /* 0x000fe20000000000 */
[----:B------:R-:W-:Y:S04]  /*55270*/  STL.64 [R1+0x6d0], R24 ;  /* 0x0006d01801007387 */ /* 0x000fe80000100a00 */
[----:B------:R0:W-:Y:S04]  /*55280*/  STL.64 [R1+0x6d8], R26 ;  /* 0x0006d81a01007387 */ /* 0x0001e80000100a00 */
[----:B0-----:R-:W2:Y:S04]  /*55290*/  LDL.LU.64 R26, [R1+0x5fc8] ;  /* 0x005fc800011a7983 */ /* 0x001ea80000300a00 */
[----:B------:R-:W3:Y:S04]  /*552a0*/  LDL.LU.64 R24, [R1+0x5fc0] ;  /* 0x005fc00001187983 */ /* 0x000ee80000300a00 */
[----:B------:R-:W3:Y:S02]  /*552b0*/  LDL.LU.64 R4, [R1+0x5fb8] ;  /* 0x005fb80001047983 */ /* 0x000ee40000300a00 */
[----:B---3--:R-:W-:-:S15]  /*552c0*/  HMMA.16816.F32 R4, R12, R24, R4 ;  /* 0x000000180c04723c */ /* 0x008fde0000001804 */
[----:B------:R-:W-:-:S04]  /*552d0*/  NOP ;  /* 0x0000000000007918 */ /* 0x000fc80000000000 */
[----:B------:R-:W-:Y:S04]  /*552e0*/  STL.64 [R1+0x6c0], R4 ;  /* 0x0006c00401007387 */ /* 0x000fe80000100a00 */
[----:B------:R0:W-:Y:S04]  /*552f0*/  STL.64 [R1+0x6c8], R6 ;  /* 0x0006c80601007387 */ /* 0x0001e80000100a00 */
[----:B0-----:R-:W3:Y:S04]  /*55300*/  LDL.LU.64 R6, [R1+0x5fb0] ;  /* 0x005fb00001067983 */ /* 0x001ee80000300a00 */
[----:B------:R-:W4:Y:S01]  /*55310*/  LDL.LU R4, [R1+0x5fa8] ;  /* 0x005fa80001047983 */ /* 0x000f220000300800 */
[----:B------:R-:W-:-:S02]  /*55320*/  IMAD.MOV.U32 R5, RZ, RZ, R24 ;  /* 0x000000ffff057224 */ /* 0x000fc400078e0018 */
[----:B--2---:R-:W-:Y:S01]  /*55330*/  HMMA.16816.F32 R24, R12, R26, R8 ;  /* 0x0000001a0c18723c */ /* 0x004fe20000001808 */
[----:B---3--:R-:W-:Y:S04]  /*55340*/  STL.64 [R1+0x5f10], R6 ;  /* 0x005f100601007387 */ /* 0x008fe80000100a00 */
[----:B----4-:R0:W-:Y:S04]  /*55350*/  STL.64 [R1+0x5f08], R4 ;  /* 0x005f080401007387 */ /* 0x0101e80000100a00 */
[----:B0-----:R-:W2:Y:S04]  /*55360*/  LDL.LU R4, [R1+0x620] ;  /* 0x0006200001047983 */ /* 0x001ea80000300800 */
[----:B------:R-:W2:Y:S04]  /*55370*/  LDL.LU R5, [R1+0x624] ;  /* 0x0006240001057983 */ /* 0x000ea80000300800 */
[----:B------:R-:W2:Y:S04]  /*55380*/  LDL.LU R6, [R1+0x628] ;  /* 0x0006280001067983 */ /* 0x000ea80000300800 */
[----:B------:R-:W2:Y:S04]  /*55390*/  LDL.LU R7, [R1+0x62c] ;  /* 0x00062c0001077983 */ /* 0x000ea80000300800 */
[----:B------:R-:W3:Y:S04]  /*553a0*/  LDL.LU.64 R10, [R1+0x5fa0] ;  /* 0x005fa000010a7983 */ /* 0x000ee80000300a00 */
[----:B------:R-:W3:Y:S04]  /*553b0*/  LDL.LU.64 R8, [R1+0x5f98] ;  /* 0x005f980001087983 */ /* 0x000ee80000300a00 */
[----:B------:R-:W-:Y:S04]  /*553c0*/  STL.64 [R1+0x6b0], R24 ;  /* 0x0006b01801007387 */ /* 0x000fe80000100a00 */
[----:B------:R0:W-:Y:S01]  /*553d0*/  STL.64 [R1+0x6b8], R26 ;  /* 0x0006b81a01007387 */ /* 0x0001e20000100a00 */
[----:B------:R-:W-:-:S03]  /*553e0*/  IMAD.MOV.U32 R3, RZ, RZ, R29 ;  /* 0x000000ffff037224 */ /* 0x000fc600078e001d */
[----:B0-----:R-:W4:Y:S04]  /*553f0*/  LDL.LU.64 R26, [R1+0x5f90] ;  /* 0x005f9000011a7983 */ /* 0x001f280000300a00 */
[----:B------:R-:W4:Y:S01]  /*55400*/  LDL.LU.64 R24, [R1+0x5f88] ;  /* 0x005f880001187983 */ /* 0x000f220000300a00 */
[----:B---3--:R-:W-:-:S15]  /*55410*/  HMMA.16816.F32 R8, R12, R28, R8 ;  /* 0x0000001c0c08723c */ /* 0x008fde0000001808 */
[----:B------:R-:W-:-:S04]  /*55420*/  NOP ;  /* 0x0000000000007918 */ /* 0x000fc80000000000 */
[----:B------:R-:W-:Y:S04]  /*55430*/  STL.64 [R1+0x6a0], R8 ;  /* 0x0006a00801007387 */ /* 0x000fe80000100a00 */
[----:B------:R0:W-:Y:S04]  /*55440*/  STL.64 [R1+0x6a8], R10 ;  /* 0x0006a80a01007387 */ /* 0x0001e80000100a00 */
[----:B0-----:R-:W3:Y:S01]  /*55450*/  LDL.LU R10, [R1+0x5f80] ;  /* 0x005f8000010a7983 */ /* 0x001ee20000300800 */
[----:B------:R-:W-:-:S03]  /*55460*/  IMAD.MOV.U32 R11, RZ, RZ, R28 ;  /* 0x000000ffff0b7224 */ /* 0x000fc600078e001c */
[----:B------:R-:W2:Y:S04]  /*55470*/  LDL.LU.64 R8, [R1+0x5f78] ;  /* 0x005f780001087983 */ /* 0x000ea80000300a00 */
[----:B------:R-:W4:Y:S02]  /*55480*/  LDL.LU.64 R28, [R1+0x5f70] ;  /* 0x005f7000011c7983 */ /* 0x000f240000300a00 */
[----:B----4-:R-:W-:-:S15]  /*55490*/  HMMA.16816.F32 R24, R12, R28, R24 ;  /* 0x0000001c0c18723c */ /* 0x010fde0000001818 */
[----:B------:R-:W-:-:S04]  /*554a0*/  NOP ;  /* 0x0000000000007918 */ /* 0x000fc80000000000 */
[----:B------:R-:W-:Y:S04]  /*554b0*/  STL.64 [R1+0x690], R24 ;  /* 0x0006901801007387 */ /* 0x000fe80000100a00 */
[----:B------:R0:W-:Y:S04]  /*554c0*/  STL.64 [R1+0x698], R26 ;  /* 0x0006981a01007387 */ /* 0x0001e80000100a00 */
[----:B0-----:R-:W4:Y:S04]  /*554d0*/  LDL.LU.64 R26, [R1+0x5f68] ;  /* 0x005f6800011a7983 */ /* 0x001f280000300a00 */
[----:B------:R-:W2:Y:S04]  /*554e0*/  LDL.LU.64 R24, [R1+0x5f60] ;  /* 0x005f600001187983 */ /* 0x000ea80000300a00 */
[----:B------:R-:W-:Y:S01]  /*554f0*/  STL [R1+0x5ed8], R29 ;  /* 0x005ed81d01007387 */ /* 0x000fe20000100800 */
        /* <DEDUP_REMOVED lines=14> */
[----:B0-----:R-:W2:Y:S04]  /*555e0*/  LDL.LU R24, [R1+0x650] ;  /* 0x0006500001187983 */ /* 0x001ea80000300800 */
[----:B------:R-:W2:Y:S04]  /*555f0*/  LDL.LU R25, [R1+0x654] ;  /* 0x0006540001197983 */ /* 0x000ea80000300800 */
[----:B------:R-:W2:Y:S04]  /*55600*/  LDL.LU R26, [R1+0x658] ;  /* 0x00065800011a7983 */ /* 0x000ea80000300800 */
[----:B------:R-:W2:Y:S01]  /*55610*/  LDL.LU R27, [R1+0x65c] ;  /* 0x00065c00011b7983 */ /* 0x000ea20000300800 */
[C---:B----4-:R-:W-:Y:S08]  /*55620*/  HMMA.16816.F32 R16, R12.reuse, R20, R16 ;  /* 0x000000140c10723c */ /* 0x050ff00000001810 */
[----:B--2---:R-:W-:-:S15]  /*55630*/  HMMA.16816.F32 R24, R12, R22, R24 ;  /* 0x000000160c18723c */ /* 0x004fde0000001818 */
[----:B------:R-:W-:-:S04]  /*55640*/  NOP ;  /* 0x0000000000007918 */ /* 0x000fc80000000000 */
[----:B------:R-:W-:Y:S04]  /*55650*/  STL.64 [R1+0x660], R24 ;  /* 0x0006601801007387 */ /* 0x000fe80000100a00 */
[----:B------:R0:W-:Y:S02]  /*55660*/  STL.64 [R1+0x668], R26 ;  /* 0x0006681a01007387 */ /* 0x0001e40000100a00 */
[----:B0-----:R-:W-:Y:S02]  /*55670*/  IMAD.MOV.U32 R26, RZ, RZ, R11 ;  /* 0x000000ffff1a7224 */ /* 0x001fe400078e000b */
[----:B------:R-:W3:Y:S04]  /*55680*/  LDL.LU R11, [R1+0x5f38] ;  /* 0x005f3800010b7983 */ /* 0x000ee80000300800 */
[----:B------:R-:W-:Y:S04]  /*55690*/  STL.64 [R1+0x650], R16 ;  /* 0x0006501001007387 */ /* 0x000fe80000100a00 */
[----:B------:R0:W-:Y:S04]  /*556a0*/  STL.64 [R1+0x658], R18 ;  /* 0x0006581201007387 */ /* 0x0001e80000100a00 */
[----:B0-----:R-:W2:Y:S04]  /*556b0*/  LDL.LU.64 R18, [R1+0x5f30] ;  /* 0x005f300001127983 */ /* 0x001ea80000300a00 */
[----:B------:R-:W4:Y:S04]  /*556c0*/  LDL.LU.64 R16, [R1+0x5f28] ;  /* 0x005f280001107983 */ /* 0x000f280000300a00 */
[----:B------:R-:W2:Y:S01]  /*556d0*/  LDL.64 R24, [R1+0x8] ;  /* 0x0000080001187983 */ /* 0x000ea20000100a00 */
[----:B------:R-:W-:-:S05]  /*556e0*/  IMAD.MOV.U32 R27, RZ, RZ, R3 ;  /* 0x000000ffff1b7224 */ /* 0x000fca00078e0003 */
[----:B------:R-:W-:Y:S04]  /*556f0*/  STL.64 [R1+0x5ea8], R26 ;  /* 0x005ea81a01007387 */ /* 0x000fe80000100a00 */
[----:B--2---:R0:W-:Y:S04]  /*55700*/  STL.64 [R1+0x5ea0], R24 ;  /* 0x005ea01801007387 */ /* 0x0041e80000100a00 */
        /* <DEDUP_REMOVED lines=9> */
[----:B------:R-:W2:Y:S01]  /*557a0*/  LDL.LU R23, [R1+0x5ac] ;  /* 0x0005ac0001177983 */ /* 0x000ea20000300800 */
[C---:B----4-:R-:W-:Y:S03]  /*557b0*/  HMMA.16816.F32 R4, R12.reuse, R16, R4 ;  /* 0x000000100c04723c */ /* 0x050fe60000001804 */
[----:B--2---:R-:W-:Y:S04]  /*557c0*/  STL.64 [R1+0x5eb8], R22 ;  /* 0x005eb81601007387 */ /* 0x004fe80000100a00 */
[----:B------:R0:W-:Y:S02]  /*557d0*/  STL.64 [R1+0x5eb0], R20 ;  /* 0x005eb01401007387 */ /* 0x0001e40000100a00 */
[----:B0-----:R-:W-:-:S15]  /*557e0*/  HMMA.16816.F32 R20, R12, R18, R24 ;  /* 0x000000120c14723c */ /* 0x001fde0000001818 */
[----:B------:R-:W-:-:S04]  /*557f0*/  NOP ;  /* 0x0000000000007918 */ /* 0x000fc80000000000 */
[----:B------:R-:W-:Y:S04]  /*55800*/  STL.64 [R1+0x640], R20 ;  /* 0x0006401401007387 */ /* 0x000fe80000100a00 */
[----:B------:R-:W-:Y:S04]  /*55810*/  STL.64 [R1+0x648], R22 ;  /* 0x0006481601007387 */ /* 0x000fe80000100a00 */
[----:B------:R0:W-:Y:S04]  /*55820*/  STL.64 [R1+0x630], R4 ;  /* 0x0006300401007387 */ /* 0x0001e80000100a00 */
[----:B------:R1:W-:Y:S04]  /*55830*/  STL.64 [R1+0x638], R6 ;  /* 0x0006380601007387 */ /* 0x0003e80000100a00 */
[----:B0-----:R-:W2:Y:S04]  /*55840*/  LDL.LU R4, [R1+0x600] ;  /* 0x0006000001047983 */ /* 0x001ea80000300800 */
[----:B------:R-:W2:Y:S04]  /*55850*/  LDL.LU R5, [R1+0x604] ;  /* 0x0006040001057983 */ /* 0x000ea80000300800 */
[----:B-1----:R-:W4:Y:S04]  /*55860*/  LDL.LU R6, [R1+0x608] ;  /* 0x0006080001067983 */ /* 0x002f280000300800 */
[----:B------:R-:W4:Y:S01]  /*55870*/  LDL.LU R7, [R1+0x60c] ;  /* 0x00060c0001077983 */ /* 0x000f220000300800 */
[----:B------:R-:W-:-:S03]  /*55880*/  IMAD.MOV.U32 R26, RZ, RZ, R2 ;  /* 0x000000ffff1a7224 */ /* 0x000fc600078e0002 */
[----:B----4-:R-:W-:Y:S04]  /*55890*/  STL.64 [R1+0x5f20], R6 ;  /* 0x005f200601007387 */ /* 0x010fe80000100a00 */
[----:B--2---:R0:W-:Y:S04]  /*558a0*/  STL.64 [R1+0x5f18], R4 ;  /* 0x005f180401007387 */ /* 0x0041e80000100a00 */
[----:B0-----:R-:W3:Y:S04]  /*558b0*/  LDL.LU R4, [R1+0x610] ;  /* 0x0006100001047983 */ /* 0x001ee80000300800 */
[----:B------:R-:W3:Y:S04]  /*558c0*/  LDL.LU R5, [R1+0x614] ;  /* 0x0006140001057983 */ /* 0x000ee80000300800 */
[----:B------:R-:W3:Y:S04]  /*558d0*/  LDL.LU R6, [R1+0x618] ;  /* 0x0006180001067983 */ /* 0x000ee80000300800 */
[----:B------:R-:W3:Y:S04]  /*558e0*/  LDL.LU R7, [R1+0x61c] ;  /* 0x00061c0001077983 */ /* 0x000ee80000300800 */
[----:B------:R-:W2:Y:S04]  /*558f0*/  LDL.LU R29, [R1+0x2290] ;  /* 0x00229000011d7983 */ /* 0x000ea80000300800 */
[----:B------:R-:W4:Y:S04]  /*55900*/  LDL.LU R24, [R1+0x228c] ;  /* 0x00228c0001187983 */ /* 0x000f280000300800 */
[----:B------:R-:W2:Y:S04]  /*55910*/  LDL.LU R2, [R1+0x2298] ;  /* 0x0022980001027983 */ /* 0x000ea80000300800 */
[----:B------:R-:W2:Y:S04]  /*55920*/  LDL.LU R3, [R1+0x22a0] ;  /* 0x0022a00001037983 */ /* 0x000ea80000300800 */
[----:B------:R-:W4:Y:S01]  /*55930*/  LDL.LU R25, [R1+0x22a8] ;  /* 0x0022a80001197983 */ /* 0x000f220000300800 */
[----:B------:R-:W-:-:S05]  /*55940*/  IMAD.MOV.U32 R27, RZ, RZ, R0 ;  /* 0x000000ffff1b7224 */ /* 0x000fca00078e0000 */
        /* <DEDUP_REMOVED lines=16> */
[----:B------:R-:W2:Y:S01]  /*55a50*/  LDL.LU R23, [R1+0x5dc] ;  /* 0x0005dc0001177983 */ /* 0x000ea20000300800 */
[C---:B---3--:R-:W-:Y:S03]  /*55a60*/  HMMA.16816.F32 R4, R12.reuse, R10, R4 ;  /* 0x0000000a0c04723c */ /* 0x048fe60000001804 */
        /* <DEDUP_REMOVED lines=22> */
[----:B------:R3:W-:Y:S01]  /*55bd0*/  STL.64 [R1+0x5e38], R10 ;  /* 0x005e380a01007387 */ /* 0x0007e20000100a00 */
[----:B--2---:R-:W-:Y:S01]  /*55be0*/  HMMA.16816.F32 R24, R12, R6, R24 ;  /* 0x000000060c18723c */ /* 0x004fe20000001818 */
[----:B---3--:R-:W-:-:S02]  /*55bf0*/  IMAD.MOV.U32 R10, RZ, RZ, R5 ;  /* 0x000000ffff0a7224 */ /* 0x008fc400078e0005 */
[----:B------:R-:W2:Y:S04]  /*55c00*/  LDL.LU R5, [R1+0x5f00] ;  /* 0x005f000001057983 */ /* 0x000ea80000300800 */
[----:B------:R-:W3:Y:S04]  /*55c10*/  LDL R11, [R1+0x14] ;  /* 0x00001400010b7983 */ /* 0x000ee80000100800 */
        /* <DEDUP_REMOVED lines=14> */
[----:B------:R0:W-:Y:S01]  /*55d00*/  STL.64 [R1+0x5e10], R4 ;  /* 0x005e100401007387 */ /* 0x0001e20000100a00 */
[----:B------:R-:W-:-:S02]  /*55d10*/  IMAD R9, R9, 0x100, R2 ;  /* 0x0000010009097824 */ /* 0x000fc400078e0202 */
[----:B------:R-:W-:Y:S01]  /*55d20*/  IMAD R8, R8, 0x100, R3 ;  /* 0x0000010008087824 */ /* 0x000fe200078e0203 */
[----:B0-----:R-:W3:Y:S04]  /*55d30*/  LDL.LU R4, [R1+0x5c0] ;  /* 0x0005c00001047983 */ /* 0x001ee80000300800 */
[----:B------:R-:W3:Y:S04]  /*55d40*/  LDL.LU R5, [R1+0x5c4] ;  /* 0x0005c40001057983 */ /* 0x000ee80000300800 */
[----:B------:R-:W3:Y:S04]  /*55d50*/  LDL.LU R6, [R1+0x5c8] ;  /* 0x0005c80001067983 */ /* 0x000ee80000300800 */
[----:B------:R-:W3:Y:S01]  /*55d60*/  LDL.LU R7, [R1+0x5cc] ;  /* 0x0005cc0001077983 */ /* 0x000ee20000300800 */
[----:B--2---:R-:W-:-:S03]  /*55d70*/  IMAD R24, R24, 0x100, R29 ;  /* 0x0000010018187824 */ /* 0x004fc600078e021d */
[----:B------:R-:W2:Y:S04]  /*55d80*/  LDL.LU R29, [R1+0x5ed8] ;  /* 0x005ed800011d7983 */ /* 0x000ea80000300800 */
[----:B------:R-:W2:Y:S04]  /*55d90*/  LDL.LU R2, [R1+0x5ed4] ;  /* 0x005ed40001027983 */ /* 0x000ea80000300800 */
[----:B------:R-:W2:Y:S01]  /*55da0*/  LDL.LU R3, [R1+0x5ed0] ;  /* 0x005ed00001037983 */ /* 0x000ea20000300800 */
[----:B----4-:R-:W-:Y:S01]  /*55db0*/  IMAD R0, R0, 0x100, R25 ;  /* 0x0000010000007824 */ /* 0x010fe200078e0219 */
[----:B--2---:R-:W-:Y:S02]  /*55dc0*/  HMMA.16816.F32 R12, R12, R2, R20 ;  /* 0x000000020c0c723c */ /* 0x004fe40000001814 */
[----:B------:R-:W2:Y:S04]  /*55dd0*/  LDL.LU.64 R22, [R1+0x5ec8] ;  /* 0x005ec80001167983 */ /* 0x000ea80000300a00 */
[----:B------:R-:W2:Y:S04]  /*55de0*/  LDL.LU.64 R20, [R1+0x5ec0] ;  /* 0x005ec00001147983 */ /* 0x000ea80000300a00 */
[----:B------:R-:W-:Y:S09]  /*55df0*/  STL [R1+0x5e08], R3 ;  /* 0x005e080301007387 */ /* 0x000ff20000100800 */
[----:B------:R0:W-:Y:S04]  /*55e00*/  STL.64 [R1+0x240], R12 ;  /* 0x0002400c01007387 */ /* 0x0001e80000100a00 */
[----:B------:R1:W-:Y:S01]  /*55e10*/  STL.64 [R1+0x248], R14 ;  /* 0x0002480e01007387 */ /* 0x0003e20000100a00 */
[----:B0-----:R-:W-:-:S02]  /*55e20*/  F2FP.F16.E5M2.UNPACK_B R12, R24 ;  /* 0x00000018ff0c723e */ /* 0x001fc400020004ff */
[----:B------:R-:W-:Y:S02]  /*55e30*/  F2FP.F16.E5M2.UNPACK_B R13, R9 ;  /* 0x00000009ff0d723e */ /* 0x000fe400020004ff */
[----:B-1----:R-:W-:Y:S02]  /*55e40*/  F2FP.F16.E5M2.UNPACK_B R14, R8 ;  /* 0x00000008ff0e723e */ /* 0x002fe400020004ff */
[----:B------:R-:W-:-:S07]  /*55e50*/  F2FP.F16.E5M2.UNPACK_B R15, R0 ;  /* 0x00000000ff0f723e */ /* 0x000fce00020004ff */
[----:B--2---:R-:W-:Y:S01]  /*55e60*/  HMMA.16816.F32 R24, R12, R26, R20 ;  /* 0x0000001a0c18723c */ /* 0x004fe20000001814 */
[----:B------:R-:W2:Y:S04]  /*55e70*/  LDL.LU.64 R22, [R1+0x5eb8] ;  /* 0x005eb80001167983 */ /* 0x000ea80000300a00 */
[----:B------:R-:W2:-:S14]  /*55e80*/  LDL.LU.64 R20, [R1+0x5eb0] ;  /* 0x005eb00001147983 */ /* 0x000e9c0000300a00 */
[----:B------:R-:W-:Y:S04]  /*55e90*/  STL.64 [R1+0x5e0], R24 ;  /* 0x0005e01801007387 */ /* 0x000fe80000100a00 */
[----:B------:R0:W-:Y:S04]  /*55ea0*/  STL.64 [R1+0x5e8], R26 ;  /* 0x0005e81a01007387 */ /* 0x0001e80000100a00 */
[----:B0-----:R-:W2:Y:S04]  /*55eb0*/  LDL.LU.64 R26, [R1+0x5ea8] ;  /* 0x005ea800011a7983 */ /* 0x001ea80000300a00 */
[----:B------:R-:W4:Y:S01]  /*55ec0*/  LDL.LU.64 R24, [R1+0x5ea0] ;  /* 0x005ea00001187983 */ /* 0x000f220000300a00 */
[----:B---3--:R-:W-:-:S15]  /*55ed0*/  HMMA.16816.F32 R8, R12, R10, R4 ;  /* 0x0000000a0c08723c */ /* 0x008fde0000001804 */
[----:B------:R-:W-:-:S04]  /*55ee0*/  NOP ;  /* 0x0000000000007918 */ /* 0x000fc80000000000 */
[----:B------:R0:W-:Y:S04]  /*55ef0*/  STL.64 [R1+0x5d0], R8 ;  /* 0x0005d00801007387 */ /* 0x0001e80000100a00 */
[----:B------:R-:W-:Y:S01]  /*55f00*/  STL.64 [R1+0x5d8], R10 ;  /* 0x0005d80a01007387 */ /* 0x000fe20000100a00 */
[----:B----4-:R-:W-:-:S15]  /*55f10*/  HMMA.16816.F32 R4, R12, R24, R16 ;  /* 0x000000180c04723c */ /* 0x010fde0000001810 */
[----:B------:R-:W-:-:S04]  /*55f20*/  NOP ;  /* 0x0000000000007918 */ /* 0x000fc80000000000 */
[----:B------:R-:W-:Y:S04]  /*55f30*/  STL.64 [R1+0x5c0], R4 ;  /* 0x0005c00401007387 */ /* 0x000fe80000100a00 */
[----:B------:R2:W-:Y:S04]  /*55f40*/  STL.64 [R1+0x5c8], R6 ;  /* 0x0005c80601007387 */ /* 0x0005e80000100a00 */
[----:B0-----:R-:W3:Y:S01]  /*55f50*/  LDL.LU R8, [R1+0x530] ;  /* 0x0005300001087983 */ /* 0x001ee20000300800 */
        /* <DEDUP_REMOVED lines=9> */
[----:B------:R-:W2:Y:S04]  /*55ff0*/  LDL.LU R22, [R1+0x578] ;  /* 0x0005780001167983 */ /* 0x000ea80000300800 */
[----:B------:R-:W2:Y:S01]  /*56000*/  LDL.LU R23, [R1+0x57c] ;  /* 0x00057c0001177983 */ /* 0x000ea20000300800 */
[----:B------:R-:W-:-:S02]  /*56010*/  IMAD.MOV.U32 R3, RZ, RZ, R24 ;  /* 0x000000ffff037224 */ /* 0x000fc400078e0018 */
[----:B------:R-:W-:Y:S01]  /*56020*/  IMAD.MOV.U32 R0, RZ, RZ, R25 ;  /* 0x000000ffff007224 */ /* 0x000fe200078e0019 */
[----:B------:R-:W3:Y:S04]  /*56030*/  LDL.LU R24, [R1+0x590] ;  /* 0x0005900001187983 */ /* 0x000ee80000300800 */
[----:B------:R-:W3:Y:S04]  /*56040*/  LDL.LU R25, [R1+0x594] ;  /* 0x0005940001197983 */ /* 0x000ee80000300800 */
[----:B------:R-:W3:Y:S04]  /*56050*/  LDL.LU R26, [R1+0x598] ;  /* 0x00059800011a7983 */ /* 0x000ee80000300800 */
[----:B------:R-:W3:Y:S04]  /*56060*/  LDL.LU R27, [R1+0x59c] ;  /* 0x00059c00011b7983 */ /* 0x000ee80000300800 */
[----:B--2---:R-:W-:Y:S04]  /*56070*/  STL.64 [R1+0x5e88], R22 ;  /* 0x005e881601007387 */ /* 0x004fe80000100a00 */
[----:B----4-:R0:W-:Y:S04]  /*56080*/  STL.64 [R1+0x5e80], R20 ;  /* 0x005e801401007387 */ /* 0x0101e80000100a00 */
[----:B0-----:R-:W2:Y:S04]  /*56090*/  LDL.LU R20, [R1+0x580] ;  /* 0x0005800001147983 */ /* 0x001ea80000300800 */
[----:B------:R-:W2:Y:S04]  /*560a0*/  LDL.LU R21, [R1+0x584] ;  /* 0x0005840001157983 */ /* 0x000ea80000300800 */
[----:B------:R-:W2:Y:S04]  /*560b0*/  LDL.LU R22, [R1+0x588] ;  /* 0x0005880001167983 */ /* 0x000ea80000300800 */
[----:B------:R-:W2:Y:S04]  /*560c0*/  LDL.LU R23, [R1+0x58c] ;  /* 0x00058c0001177983 */ /* 0x000ea80000300800 */
        /* <DEDUP_REMOVED lines=10> */
[----:B------:R-:W-:Y:S04]  /*56170*/  STL.64 [R1+0x5e48], R10 ;  /* 0x005e480a01007387 */ /* 0x000fe80000100a00 */
[----:B---3--:R0:W-:Y:S04]  /*56180*/  STL.64 [R1+0x5e40], R8 ;  /* 0x005e400801007387 */ /* 0x0081e80000100a00 */
        /* <DEDUP_REMOVED lines=8> */
[C---:B------:R-:W-:Y:S03]  /*56210*/  HMMA.16816.F32 R24, R12.reuse, R28, R24 ;  /* 0x0000001c0c18723c */ /* 0x040fe60000001818 */
        /* <DEDUP_REMOVED lines=80> */
[----:B------:R-:W-:Y:S04]  /*56720*/  STL [R1+0x5d54], R8 ;  /* 0x005d540801007387 */ /* 0x000fe80000100800 */
[----:B------:R-:W-:Y:S04]  /*56730*/  STL [R1+0x5d50], R9 ;  /* 0x005d500901007387 */ /* 0x000fe80000100800 */
[----:B------:R4:W-:Y:S01]  /*56740*/  STL.64 [R1+0x5da8], R10 ;  /* 0x005da80a01007387 */ /* 0x0009e20000100a00 */
[----:B------:R-:W-:-:S02]  /*56750*/  IMAD R28, R28, 0x100, R26 ;  /* 0x000001001c1c7824 */ /* 0x000fc400078e021a */
[----:B------:R-:W-:Y:S01]  /*56760*/  IMAD R29, R29, 0x100, R27 ;  /* 0x000001001d1d7824 */ /* 0x000fe200078e021b */
[C---:B--2---:R-:W-:Y:S08]  /*56770*/  HMMA.16816.F32 R16, R12.reuse, R6, R16 ;  /* 0x000000060c10723c */ /* 0x044ff00000001810 */
[----:B----4-:R-:W-:Y:S01]  /*56780*/  HMMA.16816.F32 R8, R12, R4, R20 ;  /* 0x000000040c08723c */ /* 0x010fe20000001814 */
[----:B------:R-:W-:Y:S10]  /*56790*/  STL.64 [R1+0x5d38], R6 ;  /* 0x005d380601007387 */ /* 0x000ff40000100a00 */
[----:B------:R-:W-:Y:S04]  /*567a0*/  STL.64 [R1+0x510], R16 ;  /* 0x0005101001007387 */ /* 0x000fe80000100a00 */
[----:B------:R-:W-:Y:S04]  /*567b0*/  STL.64 [R1+0x518], R18 ;  /* 0x0005181201007387 */ /* 0x000fe80000100a00 */
[----:B------:R0:W-:Y:S04]  /*567c0*/  STL.64 [R1+0x5d30], R4 ;  /* 0x005d300401007387 */ /* 0x0001e80000100a00 */
[----:B------:R1:W-:Y:S04]  /*567d0*/  STL.64 [R1+0x500], R8 ;  /* 0x0005000801007387 */ /* 0x0003e80000100a00 */
[----:B------:R2:W-:Y:S01]  /*567e0*/  STL.64 [R1+0x508], R10 ;  /* 0x0005080a01007387 */ /* 0x0005e20000100a00 */
[----:B0-----:R-:W-:-:S05]  /*567f0*/  IMAD R4, R25, 0x100, R24 ;  /* 0x0000010019047824 */ /* 0x001fca00078e0218 */
[----:B------:R-:W-:Y:S04]  /*56800*/  STL [R1+0x90], R4 ;  /* 0x0000900401007387 */ /* 0x000fe80000100800 */
        /* <DEDUP_REMOVED lines=8> */
[----:B--2---:R0:W-:Y:S04]  /*56890*/  STL.64 [R1+0x5db8], R26 ;  /* 0x005db81a01007387 */ /* 0x0041e80000100a00 */
[----:B------:R2:W-:Y:S04]  /*568a0*/  STL.64 [R1+0x5db0], R24 ;  /* 0x005db01801007387 */ /* 0x0005e80000100a00 */
[----:B-1----:R-:W2:Y:S04]  /*568b0*/  LDL.LU R8, [R1+0x4b0] ;  /* 0x0004b00001087983 */ /* 0x002ea80000300800 */
[----:B------:R-:W2:Y:S04]  /*568c0*/  LDL.LU R9, [R1+0x4b4] ;  /* 0x0004b40001097983 */ /* 0x000ea80000300800 */
[----:B------:R-:W2:Y:S04]  /*568d0*/  LDL.LU R10, [R1+0x4b8] ;  /* 0x0004b800010a7983 */ /* 0x000ea80000300800 */
[----:B------:R-:W2:Y:S01]  /*568e0*/  LDL.LU R11, [R1+0x4bc] ;  /* 0x0004bc00010b7983 */ /* 0x000ea20000300800 */
[----:B0-----:R-:W-:-:S02]  /*568f0*/  IMAD.MOV.U32 R26, RZ, RZ, R3 ;  /* 0x000000ffff1a7224 */ /* 0x001fc400078e0003 */
[----:B------:R-:W-:Y:S01]  /*56900*/  IMAD.MOV.U32 R27, RZ, RZ, R0 ;  /* 0x000000ffff1b7224 */ /* 0x000fe200078e0000 */
[----:B--2---:R-:W-:Y:S04]  /*56910*/  STL.64 [R1+0x5dc8], R10 ;  /* 0x005dc80a01007387 */ /* 0x004fe80000100a00 */
[----:B------:R0:W-:Y:S04]  /*56920*/  STL.64 [R1+0x5dc0], R8 ;  /* 0x005dc00801007387 */ /* 0x0001e80000100a00 */
[----:B------:R-:W2:Y:S04]  /*56930*/  LDL.64 R24, [R1+0x10] ;  /* 0x0000100001187983 */ /* 0x000ea80000100a00 */
[----:B------:R-:W-:Y:S04]  /*56940*/  STL.64 [R1+0x5de8], R26 ;  /* 0x005de81a01007387 */ /* 0x000fe80000100a00 */
[----:B--2---:R1:W-:Y:S04]  /*56950*/  STL.64 [R1+0x5de0], R24 ;  /* 0x005de01801007387 */ /* 0x0043e80000100a00 */
[----:B0-----:R-:W2:Y:S04]  /*56960*/  LDL.LU R8, [R1+0x4c0] ;  /* 0x0004c00001087983 */ /* 0x001ea80000300800 */
[----:B------:R-:W2:Y:S04]  /*56970*/  LDL.LU R9, [R1+0x4c4] ;  /* 0x0004c40001097983 */ /* 0x000ea80000300800 */
[----:B------:R-:W2:Y:S04]  /*56980*/  LDL.LU R10, [R1+0x4c8] ;  /* 0x0004c800010a7983 */ /* 0x000ea80000300800 */
[----:B------:R-:W2:Y:S04]  /*56990*/  LDL.LU R11, [R1+0x4cc] ;  /* 0x0004cc00010b7983 */ /* 0x000ea80000300800 */
        /* <DEDUP_REMOVED lines=13> */
[----:B------:R-:W-:Y:S04]  /*56a70*/  STL.64 [R1+0x5dd8], R10 ;  /* 0x005dd80a01007387 */ /* 0x000fe80000100a00 */
[----:B------:R0:W-:Y:S04]  /*56a80*/  STL.64 [R1+0x5dd0], R8 ;  /* 0x005dd00801007387 */ /* 0x0001e80000100a00 */
[----:B0-----:R-:W2:Y:S04]  /*56a90*/  LDL.LU R8, [R1+0x4d0] ;  /* 0x0004d00001087983 */ /* 0x001ea80000300800 */
[----:B------:R-:W2:Y:S04]  /*56aa0*/  LDL.LU R9, [R1+0x4d4] ;  /* 0x0004d40001097983 */ /* 0x000ea80000300800 */
[----:B------:R-:W2:Y:S04]  /*56ab0*/  LDL.LU R10, [R1+0x4d8] ;  /* 0x0004d800010a7983 */ /* 0x000ea80000300800 */
[----:B------:R-:W2:Y:S04]  /*56ac0*/  LDL.LU R11, [R1+0x4dc] ;  /* 0x0004dc00010b7983 */ /* 0x000ea80000300800 */
[----:B------:R-:W2:Y:S04]  /*56ad0*/  LDL.64 R6, [R1] ;  /* 0x0000000001067983 */ /* 0x000ea80000100a00 */
[----:B----4-:R-:W-:Y:S04]  /*56ae0*/  STL.64 [R1+0x5d90], R22 ;  /* 0x005d901601007387 */ /* 0x010fe80000100a00 */
        /* <DEDUP_REMOVED lines=9> */
[----:B------:R-:W-:-:S03]  /*56b80*/  IMAD R0, R0, 0x100, R3 ;  /* 0x0000010000007824 */ /* 0x000fc600078e0203 */
[----:B--2---:R-:W-:Y:S04]  /*56b90*/  STL.64 [R1+0x5d70], R18 ;  /* 0x005d701201007387 */ /* 0x004fe80000100a00 */
[----:B----4-:R0:W-:Y:S04]  /*56ba0*/  STL.64 [R1+0x5d68], R16 ;  /* 0x005d681001007387 */ /* 0x0101e80000100a00 */
[----:B0-----:R-:W2:Y:S04]  /*56bb0*/  LDL.LU R16, [R1+0x470] ;  /* 0x0004700001107983 */ /* 0x001ea80000300800 */
[----:B------:R-:W2:Y:S04]  /*56bc0*/  LDL.LU R17, [R1+0x474] ;  /* 0x0004740001117983 */ /* 0x000ea80000300800 */
[----:B------:R-:W2:Y:S04]  /*56bd0*/  LDL.LU R18, [R1+0x478] ;  /* 0x0004780001127983 */ /* 0x000ea80000300800 */
[----:B------:R-:W2:Y:S04]  /*56be0*/  LDL.LU R19, [R1+0x47c] ;  /* 0x00047c0001137983 */ /* 0x000ea80000300800 */
[----:B------:R-:W4:Y:S02]  /*56bf0*/  LDL.LU R3, [R1+0x5e08] ;  /* 0x005e080001037983 */ /* 0x000f240000300800 */
[----:B----4-:R-:W-:Y:S02]  /*56c00*/  HMMA.16816.F32 R12, R12, R2, R24 ;  /* 0x000000020c0c723c */ /* 0x010fe40000001818 */
[----:B------:R-:W4:Y:S04]  /*56c10*/  LDL.LU.64 R26, [R1+0x5e00] ;  /* 0x005e0000011a7983 */ /* 0x000f280000300a00 */
[----:B------:R-:W4:-:S13]  /*56c20*/  LDL.LU.64 R24, [R1+0x5df8] ;  /* 0x005df80001187983 */ /* 0x000f1a0000300a00 */
        /* <DEDUP_REMOVED lines=11> */
[----:B----4-:R-:W-:-:S15]  /*56ce0*/  HMMA.16816.F32 R24, R12, R4, R24 ;  /* 0x000000040c18723c */ /* 0x010fde0000001818 */
        /* <DEDUP_REMOVED lines=213> */
[----:B------:R0:W-:Y:S02]  /*57a40*/  STL.64 [R1+0x3e8], R6 ;  /* 0x0003e80601007387 */ /* 0x0001e40000100a00 */
[----:B0-----:R-:W-:-:S15]  /*57a50*/  HMMA.16816.F32 R4, R12, R18, R8 ;  /* 0x000000120c04723c */ /* 0x001fde0000001808 */
[----:B------:R-:W-:-:S04]  /*57a60*/  NOP ;  /* 0x0000000000007918 */ /* 0x000fc80000000000 */
[----:B------:R-:W-:Y:S01]  /*57a70*/  IMAD.MOV.U32 R0, RZ, RZ, R7 ;  /* 0x000000ffff007224 */ /* 0x000fe200078e0007 */
[----:B------:R0:W-:Y:S04]  /*57a80*/  STL.64 [R1+0x3d0], R4 ;  /* 0x0003d00401007387 */ /* 0x0001e80000100a00 */
[----:B------:R1:W-:Y:S04]  /*57a90*/  STL [R1+0x3d8], R6 ;  /* 0x0003d80601007387 */ /* 0x0003e80000100800 */
[----:B------:R-:W-:Y:S04]  /*57aa0*/  STL [R1+0x4ec0], R0 ;  /* 0x004ec00001007387 */ /* 0x000fe80000100800 */
        /* <DEDUP_REMOVED lines=45> */
[----:B------:R-:W2:Y:S04]  /*57d80*/  LDL.LU R0, [R1+0x22ec] ;  /* 0x0022ec0001007983 */ /* 0x000ea80000300800 */
[----:B------:R0:W-:Y:S04]  /*57d90*/  STL [R1+0x5c18], R29 ;  /* 0x005c181d01007387 */ /* 0x0001e80000100800 */
[----:B0-----:R-:W2:Y:S04]  /*57da0*/  LDL.LU R29, [R1+0x2304] ;  /* 0x00230400011d7983 */ /* 0x001ea80000300800 */
        /* <DEDUP_REMOVED lines=54> */
[----:B------:R-:W-:Y:S01]  /*58110*/  STL.64 [R1+0x5b60], R16 ;  /* 0x005b601001007387 */ /* 0x000fe20000100a00 */
        /* <DEDUP_REMOVED lines=26> */
[----:B------:R0:W-:-:S12]  /*582c0*/  STL.64 [R1+0x5b20], R4 ;  /* 0x005b200401007387 */ /* 0x0001d80000100a00 */
[----:B------:R1:W-:Y:S01]  /*582d0*/  STL.64 [R1+0x320], R8 ;  /* 0x0003200801007387 */ /* 0x0003e20000100a00 */
[----:B0-----:R-:W-:Y:S02]  /*582e0*/  IMAD R5, R20, 0x100, R19 ;  /* 0x0000010014057824 */ /* 0x001fe400078e0213 */
[----:B-1----:R-:W-:Y:S02]  /*582f0*/  IMAD R8, R0, 0x100, R18 ;  /* 0x0000010000087824 */ /* 0x002fe400078e0212 */
[----:B------:R-:W-:Y:S01]  /*58300*/  IMAD R4, R22, 0x100, R21 ;  /* 0x0000010016047824 */ /* 0x000fe200078e0215 */
[----:B------:R0:W-:Y:S04]  /*58310*/  STL.64 [R1+0x328], R10 ;  /* 0x0003280a01007387 */ /* 0x0001e80000100a00 */
[----:B------:R-:W3:Y:S01]  /*58320*/  LDL.LU R0, [R1+0x2324] ;  /* 0x0023240001007983 */ /* 0x000ee20000300800 */
[----:B------:R-:W-:Y:S01]  /*58330*/  IMAD R29, R29, 0x100, R23 ;  /* 0x000001001d1d7824 */ /* 0x000fe200078e0217 */
[----:B--2---:R-:W-:Y:S01]  /*58340*/  HMMA.16816.F32 R16, R12, R2, R24 ;  /* 0x000000020c10723c */ /* 0x004fe20000001818 */
[----:B------:R-:W-:-:S02]  /*58350*/  F2FP.F16.E5M2.UNPACK_B R14, R4 ;  /* 0x00000004ff0e723e */ /* 0x000fc400020004ff */
[----:B------:R-:W-:Y:S02]  /*58360*/  F2FP.F16.E5M2.UNPACK_B R13, R5 ;  /* 0x00000005ff0d723e */ /* 0x000fe400020004ff */
[----:B------:R-:W-:-:S14]  /*58370*/  F2FP.F16.E5M2.UNPACK_B R12, R8 ;  /* 0x00000008ff0c723e */ /* 0x000fdc00020004ff */
[----:B------:R-:W-:Y:S04]  /*58380*/  STL.64 [R1+0x210], R16 ;  /* 0x0002101001007387 */ /* 0x000fe80000100a00 */
[----:B------:R-:W-:Y:S04]  /*58390*/  STL.64 [R1+0x218], R18 ;  /* 0x0002181201007387 */ /* 0x000fe80000100a00 */
[----:B------:R-:W2:Y:S04]  /*583a0*/  LDL.LU R4, [R1+0x50] ;  /* 0x0000500001047983 */ /* 0x000ea80000300800 */
[----:B------:R-:W2:Y:S04]  /*583b0*/  LDL.LU R5, [R1+0x54] ;  /* 0x0000540001057983 */ /* 0x000ea80000300800 */
[----:B------:R-:W4:Y:S04]  /*583c0*/  LDL.LU R6, [R1+0x58] ;  /* 0x0000580001067983 */ /* 0x000f280000300800 */
[----:B------:R-:W4:Y:S04]  /*583d0*/  LDL.LU R7, [R1+0x5c] ;  /* 0x00005c0001077983 */ /* 0x000f280000300800 */
        /* <DEDUP_REMOVED lines=13> */
[----:B0-----:R-:W2:Y:S04]  /*584b0*/  LDL.LU R26, [R1] ;  /* 0x00000000011a7983 */ /* 0x001ea80000300800 */
[----:B------:R-:W2:Y:S04]  /*584c0*/  LDL.LU R27, [R1+0x4] ;  /* 0x00000400011b7983 */ /* 0x000ea80000300800 */
[----:B------:R-:W-:Y:S04]  /*584d0*/  STL.64 [R1+0x5bb0], R24 ;  /* 0x005bb01801007387 */ /* 0x000fe80000100a00 */
[----:B--2---:R-:W-:Y:S04]  /*584e0*/  STL.64 [R1+0x5bd0], R26 ;  /* 0x005bd01a01007387 */ /* 0x004fe80000100a00 */
        /* <DEDUP_REMOVED lines=17> */
[----:B------:R-:W3:Y:S04]  /*58600*/  LDL.LU R24, [R1+0x18] ;  /* 0x0000180001187983 */ /* 0x000ee80000300800 */
[----:B------:R-:W3:Y:S04]  /*58610*/  LDL.LU R25, [R1+0x1c] ;  /* 0x00001c0001197983 */ /* 0x000ee80000300800 */
[----:B--2---:R-:W-:Y:S04]  /*58620*/  STL.64 [R1+0x5c00], R26 ;  /* 0x005c001a01007387 */ /* 0x004fe80000100a00 */
        /* <DEDUP_REMOVED lines=22> */
[----:B------:R-:W-:-:S07]  /*58790*/  F2FP.F16.E5M2.UNPACK_B R15, R29 ;  /* 0x0000001dff0f723e */ /* 0x000fce00020004ff */
[C---:B---3--:R-:W-:Y:S01]  /*587a0*/  HMMA.16816.F32 R24, R12.reuse, R24, R20 ;  /* 0x000000180c18723c */ /* 0x048fe20000001814 */
        /* <DEDUP_REMOVED lines=62> */
[----:B0-----:R-:W3:Y:S04]  /*58b90*/  LDL.LU R24, [R1+0x20] ;  /* 0x0000200001187983 */ /* 0x001ee80000300800 */
[----:B------:R-:W3:Y:S04]  /*58ba0*/  LDL.LU R25, [R1+0x24] ;  /* 0x0000240001197983 */ /* 0x000ee80000300800 */
[----:B-1----:R-:W3:Y:S04]  /*58bb0*/  LDL.LU R26, [R1+0x28] ;  /* 0x00002800011a7983 */ /* 0x002ee80000300800 */
        /* <DEDUP_REMOVED lines=11> */
[----:B------:R-:W3:Y:S04]  /*58c70*/  LDL.LU.64 R16, [R1+0x5b70] ;  /* 0x005b700001107983 */ /* 0x000ee80000300a00 */
[----:B------:R-:W2:Y:S04]  /*58c80*/  LDL.LU R22, [R1+0x2314] ;  /* 0x0023140001167983 */ /* 0x000ea80000300800 */
[----:B------:R-:W2:Y:S01]  /*58c90*/  LDL.LU R23, [R1+0x2320] ;  /* 0x0023200001177983 */ /* 0x000ea20000300800 */
[----:B---3--:R-:W-:-:S15]  /*58ca0*/  HMMA.16816.F32 R16, R12, R20, R16 ;  /* 0x000000140c10723c */ /* 0x008fde0000001810 */
[----:B------:R-:W-:-:S04]  /*58cb0*/  NOP ;  /* 0x0000000000007918 */ /* 0x000fc80000000000 */
[----:B------:R-:W-:Y:S04]  /*58cc0*/  STL.64 [R1+0xc0], R16 ;  /* 0x0000c01001007387 */ /* 0x000fe80000100a00 */
[----:B------:R0:W-:Y:S04]  /*58cd0*/  STL.64 [R1+0xc8], R18 ;  /* 0x0000c81201007387 */ /* 0x0001e80000100a00 */
[----:B0-----:R-:W3:Y:S04]  /*58ce0*/  LDL.LU.64 R18, [R1+0x5b68] ;  /* 0x005b680001127983 */ /* 0x001ee80000300a00 */
[----:B------:R-:W2:Y:S04]  /*58cf0*/  LDL.LU.64 R16, [R1+0x5b60] ;  /* 0x005b600001107983 */ /* 0x000ea80000300a00 */
[----:B------:R-:W2:Y:S04]  /*58d00*/  LDL.LU R20, [R1+0x230c] ;  /* 0x00230c0001147983 */ /* 0x000ea80000300800 */
[----:B------:R-:W2:Y:S01]  /*58d10*/  LDL.LU R21, [R1+0x2318] ;  /* 0x0023180001157983 */ /* 0x000ea20000300800 */
[----:B---3--:R-:W-:-:S15]  /*58d20*/  HMMA.16816.F32 R8, R12, R18, R8 ;  /* 0x000000120c08723c */ /* 0x008fde0000001808 */
[----:B------:R-:W-:-:S04]  /*58d30*/  NOP ;  /* 0x0000000000007918 */ /* 0x000fc80000000000 */
        /* <DEDUP_REMOVED lines=8> */
[----:B------:R0:W-:Y:S04]  /*58dc0*/  STL.64 [R1+0x98], R10 ;  /* 0x0000980a01007387 */ /* 0x0001e80000100a00 */
[----:B0-----:R-:W4:Y:S04]  /*58dd0*/  LDL.LU.64 R10, [R1+0x5b48] ;  /* 0x005b4800010a7983 */ /* 0x001f280000300a00 */
[----:B------:R-:W2:Y:S01]  /*58de0*/  LDL.LU.64 R8, [R1+0x5b40] ;  /* 0x005b400001087983 */ /* 0x000ea20000300a00 */
[----:B----4-:R-:W-:-:S15]  /*58df0*/  HMMA.16816.F32 R4, R12, R10, R4 ;  /* 0x0000000a0c04723c */ /* 0x010fde0000001804 */
[----:B------:R-:W-:-:S04]  /*58e00*/  NOP ;  /* 0x0000000000007918 */ /* 0x000fc80000000000 */
[----:B------:R-:W-:Y:S04]  /*58e10*/  STL.64 [R1+0x80], R4 ;  /* 0x0000800401007387 */ /* 0x000fe80000100a00 */
[----:B------:R0:W-:Y:S04]  /*58e20*/  STL.64 [R1+0x88], R6 ;  /* 0x0000880601007387 */ /* 0x0001e80000100a00 */
[----:B0-----:R-:W2:Y:S04]  /*58e30*/  LDL.LU.64 R6, [R1+0x5b38] ;  /* 0x005b380001067983 */ /* 0x001ea80000300a00 */
[----:B------:R-:W2:Y:S02]  /*58e40*/  LDL.LU.64 R4, [R1+0x5b30] ;  /* 0x005b300001047983 */ /* 0x000ea40000300a00 */
[----:B--2---:R-:W-:Y:S02]  /*58e50*/  HMMA.16816.F32 R8, R12, R8, R4 ;  /* 0x000000080c08723c */ /* 0x004fe40000001804 */
[----:B------:R-:W2:Y:S04]  /*58e60*/  LDL.LU.64 R6, [R1+0x5b28] ;  /* 0x005b280001067983 */ /* 0x000ea80000300a00 */
[----:B------:R-:W4:-:S13]  /*58e70*/  LDL.LU.64 R4, [R1+0x5b20] ;  /* 0x005b200001047983 */ /* 0x000f1a0000300a00 */
[----:B------:R0:W-:Y:S04]  /*58e80*/  STL.64 [R1+0x70], R8 ;  /* 0x0000700801007387 */ /* 0x0001e80000100a00 */
[----:B------:R1:W-:Y:S04]  /*58e90*/  STL.64 [R1+0x78], R10 ;  /* 0x0000780a01007387 */ /* 0x0003e80000100a00 */
[----:B0-----:R-:W4:Y:S04]  /*58ea0*/  LDL.LU R8, [R1+0x30] ;  /* 0x0000300001087983 */ /* 0x001f280000300800 */
[----:B------:R-:W4:Y:S04]  /*58eb0*/  LDL.LU R9, [R1+0x34] ;  /* 0x0000340001097983 */ /* 0x000f280000300800 */
[----:B-1----:R-:W4:Y:S04]  /*58ec0*/  LDL.LU R10, [R1+0x38] ;  /* 0x00003800010a7983 */ /* 0x002f280000300800 */
[----:B------:R-:W4:Y:S01]  /*58ed0*/  LDL.LU R11, [R1+0x3c] ;  /* 0x00003c00010b7983 */ /* 0x000f220000300800 */
[----:B--2---:R-:W-:-:S15]  /*58ee0*/  HMMA.16816.F32 R24, R12, R6, R24 ;  /* 0x000000060c18723c */ /* 0x004fde0000001818 */
[----:B------:R-:W-:-:S04]  /*58ef0*/  NOP ;  /* 0x0000000000007918 */ /* 0x000fc80000000000 */
        /* <DEDUP_REMOVED lines=8> */
[----:B------:R-:W4:Y:S01]  /*58f80*/  LDL.LU R16, [R1+0x1070] ;  /* 0x0010700001107983 */ /* 0x000f220000300800 */
[----:B---3--:R-:W-:Y:S01]  /*58f90*/  IMAD R4, R20, 0x100, R19 ;  /* 0x0000010014047824 */ /* 0x008fe200078e0213 */
[----:B--2---:R-:W-:-:S15]  /*58fa0*/  HMMA.16816.F32 R8, R12, R2, R24 ;  /* 0x000000020c08723c */ /* 0x004fde0000001818 */
[----:B------:R-:W-:-:S04]  /*58fb0*/  NOP ;  /* 0x0000000000007918 */ /* 0x000fc80000000000 */
[----:B------:R0:W-:Y:S04]  /*58fc0*/  STL.64 [R1+0x20], R8 ;  /* 0x0000200801007387 */ /* 0x0001e80000100a00 */
[----:B------:R1:W-:Y:S04]  /*58fd0*/  STL.64 [R1+0x28], R10 ;  /* 0x0000280a01007387 */ /* 0x0003e80000100a00 */
[----:B------:R-:W4:Y:S04]  /*58fe0*/  LDL.LU R17, [R1+0x1074] ;  /* 0x0010740001117983 */ /* 0x000f280000300800 */
[----:B------:R-:W2:Y:S04]  /*58ff0*/  LDL.LU R18, [R1+0x1078] ;  /* 0x0010780001127983 */ /* 0x000ea80000300800 */
[----:B------:R-:W2:Y:S04]  /*59000*/  LDL.LU R19, [R1+0x107c] ;  /* 0x00107c0001137983 */ /* 0x000ea80000300800 */
[----:B--2---:R-:W-:Y:S04]  /*59010*/  STL.64 [R1+0x5ab0], R18 ;  /* 0x005ab01201007387 */ /* 0x004fe80000100a00 */
[----:B----4-:R2:W-:Y:S04]  /*59020*/  STL.64 [R1+0x5aa8], R16 ;  /* 0x005aa81001007387 */ /* 0x0105e80000100a00 */
[----:B0-----:R-:W3:Y:S04]  /*59030*/  LDL.LU R8, [R1+0x1060] ;  /* 0x0010600001087983 */ /* 0x001ee80000300800 */
[----:B------:R-:W3:Y:S04]  /*59040*/  LDL.LU R9, [R1+0x1064] ;  /* 0x0010640001097983 */ /* 0x000ee80000300800 */
[----:B-1----:R-:W4:Y:S04]  /*59050*/  LDL.LU R10, [R1+0x1068] ;  /* 0x00106800010a7983 */ /* 0x002f280000300800 */
[----:B------:R-:W4:Y:S04]  /*59060*/  LDL.LU R11, [R1+0x106c] ;  /* 0x00106c00010b7983 */ /* 0x000f280000300800 */
[----:B----4-:R-:W-:Y:S04]  /*59070*/  STL.64 [R1+0x5ac0], R10 ;  /* 0x005ac00a01007387 */ /* 0x010fe80000100a00 */
[----:B---3--:R0:W-:Y:S04]  /*59080*/  STL.64 [R1+0x5ab8], R8 ;  /* 0x005ab80801007387 */ /* 0x0081e80000100a00 */
[----:B--2---:R-:W2:Y:S04]  /*59090*/  LDL.LU R16, [R1+0x1040] ;  /* 0x0010400001107983 */ /* 0x004ea80000300800 */
[----:B------:R-:W2:Y:S04]  /*590a0*/  LDL.LU R17, [R1+0x1044] ;  /* 0x0010440001117983 */ /* 0x000ea80000300800 */
[----:B------:R-:W3:Y:S04]  /*590b0*/  LDL.LU R18, [R1+0x1048] ;  /* 0x0010480001127983 */ /* 0x000ee80000300800 */
[----:B------:R-:W3:Y:S04]  /*590c0*/  LDL.LU R19, [R1+0x104c] ;  /* 0x00104c0001137983 */ /* 0x000ee80000300800 */
[----:B---3--:R-:W-:Y:S04]  /*590d0*/  STL.64 [R1+0x5ad0], R18 ;  /* 0x005ad01201007387 */ /* 0x008fe80000100a00 */
[----:B--2---:R-:W-:Y:S04]  /*590e0*/  STL.64 [R1+0x5ac8], R16 ;  /* 0x005ac81001007387 */ /* 0x004fe80000100a00 */
[----:B0-----:R-:W2:Y:S04]  /*590f0*/  LDL.LU R8, [R1+0x300] ;  /* 0x0003000001087983 */ /* 0x001ea80000300800 */
[----:B------:R-:W2:Y:S04]  /*59100*/  LDL.LU R9, [R1+0x304] ;  /* 0x0003040001097983 */ /* 0x000ea80000300800 */
[----:B------:R-:W3:Y:S04]  /*59110*/  LDL.LU R10, [R1+0x308] ;  /* 0x00030800010a7983 */ /* 0x000ee80000300800 */
[----:B------:R-:W3:Y:S04]  /*59120*/  LDL.LU R11, [R1+0x30c] ;  /* 0x00030c00010b7983 */ /* 0x000ee80000300800 */
[----:B------:R-:W4:Y:S04]  /*59130*/  LDL R2, [R1+0x111c] ;  /* 0x00111c0001027983 */ /* 0x000f280000100800 */
[----:B---3--:R-:W-:Y:S04]  /*59140*/  STL.64 [R1+0x5ae0], R10 ;  /* 0x005ae00a01007387 */ /* 0x008fe80000100a00 */
[----:B--2---:R0:W-:Y:S04]  /*59150*/  STL.64 [R1+0x5ad8], R8 ;  /* 0x005ad80801007387 */ /* 0x0041e80000100a00 */
[----:B0-----:R-:W2:Y:S04]  /*59160*/  LDL.LU R8, [R1+0xb0] ;  /* 0x0000b00001087983 */ /* 0x001ea80000300800 */
[----:B------:R-:W2:Y:S04]  /*59170*/  LDL.LU R9, [R1+0xb4] ;  /* 0x0000b40001097983 */ /* 0x000ea80000300800 */
[----:B------:R-:W3:Y:S04]  /*59180*/  LDL.LU R10, [R1+0xb8] ;  /* 0x0000b800010a7983 */ /* 0x000ee80000300800 */
[----:B------:R-:W3:Y:S04]  /*59190*/  LDL.LU R11, [R1+0xbc] ;  /* 0x0000bc00010b7983 */ /* 0x000ee80000300800 */
[----:B------:R-:W2:Y:S01]  /*591a0*/  LDL R17, [R1+0x1118] ;  /* 0x0011180001117983 */ /* 0x000ea20000100800 */
[----:B------:R-:W-:-:S03]  /*591b0*/  IMAD R7, R0, 0x100, R29 ;  /* 0x0000010000077824 */ /* 0x000fc600078e021d */
[----:B------:R-:W3:Y:S04]  /*591c0*/  LDL R16, [R1+0x10f8] ;  /* 0x0010f80001107983 */ /* 0x000ee80000100800 */
[----:B------:R-:W4:Y:S04]  /*591d0*/  LDL R18, [R1+0x10fc] ;  /* 0x0010fc0001127983 */ /* 0x000f280000100800 */
[----:B------:R-:W4:Y:S04]  /*591e0*/  LDL R0, [R1+0x1108] ;  /* 0x0011080001007983 */ /* 0x000f280000100800 */
[----:B------:R-:W4:Y:S04]  /*591f0*/  LDL R19, [R1+0x110c] ;  /* 0x00110c0001137983 */ /* 0x000f280000100800 */
[----:B--2---:R-:W-:Y:S04]  /*59200*/  STL [R1+0x5af8], R17 ;  /* 0x005af81101007387 */ /* 0x004fe80000100800 */
[----:B---3--:R-:W-:Y:S04]  /*59210*/  STL.64 [R1+0x5af0], R10 ;  /* 0x005af00a01007387 */ /* 0x008fe80000100a00 */
[----:B------:R0:W-:Y:S04]  /*59220*/  STL.64 [R1+0x5ae8], R8 ;  /* 0x005ae80801007387 */ /* 0x0001e80000100a00 */
[----:B0-----:R-:W2:Y:S04]  /*59230*/  LDL.LU R8, [R1+0x1a0] ;  /* 0x0001a00001087983 */ /* 0x001ea80000300800 */
[----:B------:R-:W2:Y:S04]  /*59240*/  LDL.LU R9, [R1+0x1a4] ;  /* 0x0001a40001097983 */ /* 0x000ea80000300800 */
[----:B------:R-:W3:Y:S04]  /*59250*/  LDL.LU R10, [R1+0x1a8] ;  /* 0x0001a800010a7983 */ /* 0x000ee80000300800 */
[----:B------:R-:W3:Y:S01]  /*59260*/  LDL.LU R11, [R1+0x1ac] ;  /* 0x0001ac00010b7983 */ /* 0x000ee20000300800 */
[----:B------:R-:W-:-:S02]  /*59270*/  IMAD R5, R22, 0x100, R21 ;  /* 0x0000010016057824 */ /* 0x000fc400078e0215 */
[----:B------:R-:W-:Y:S01]  /*59280*/  IMAD R6, R28, 0x100, R23 ;  /* 0x000001001c067824 */ /* 0x000fe200078e0217 */
[----:B---3--:R-:W-:Y:S04]  /*59290*/  STL.64 [R1+0x5b08], R10 ;  /* 0x005b080a01007387 */ /* 0x008fe80000100a00 */
[----:B--2---:R0:W-:Y:S04]  /*592a0*/  STL.64 [R1+0x5b00], R8 ;  /* 0x005b000801007387 */ /* 0x0041e80000100a00 */
[----:B0-----:R-:W2:Y:S04]  /*592b0*/  LDL.LU R8, [R1+0xd0] ;  /* 0x0000d00001087983 */ /* 0x001ea80000300800 */
[----:B------:R-:W2:Y:S04]  /*592c0*/  LDL.LU R9, [R1+0xd4] ;  /* 0x0000d40001097983 */ /* 0x000ea80000300800 */
[----:B------:R-:W2:Y:S04]  /*592d0*/  LDL.LU R10, [R1+0xd8] ;  /* 0x0000d800010a7983 */ /* 0x000ea80000300800 */
[----:B------:R-:W2:Y:S01]  /*592e0*/  LDL.LU R11, [R1+0xdc] ;  /* 0x0000dc00010b7983 */ /* 0x000ea20000300800 */
[----:B------:R-:W-:-:S02]  /*592f0*/  F2FP.F16.E5M2.UNPACK_B R12, R4 ;  /* 0x00000004ff0c723e */ /* 0x000fc400020004ff */
[----:B------:R-:W-:Y:S01]  /*59300*/  F2FP.F16.E5M2.UNPACK_B R13, R5 ;  /* 0x00000005ff0d723e */ /* 0x000fe200020004ff */
[----:B------:R-:W3:Y:S01]  /*59310*/  LDL R3, [R1+0x1128] ;  /* 0x0011280001037983 */ /* 0x000ee20000100800 */
[----:B------:R-:W-:Y:S02]  /*59320*/  F2FP.F16.E5M2.UNPACK_B R14, R6 ;  /* 0x00000006ff0e723e */ /* 0x000fe400020004ff */
[----:B------:R-:W-:Y:S01]  /*59330*/  F2FP.F16.E5M2.UNPACK_B R15, R7 ;  /* 0x00000007ff0f723e */ /* 0x000fe200020004ff */
[----:B------:R-:W3:Y:S01]  /*59340*/  LDL R20, [R1+0x112c] ;  /* 0x00112c0001147983 */ /* 0x000ee20000100800 */
[----:B------:R-:W-:Y:S02]  /*59350*/  F2FP.F16.E5M2.UNPACK_B R16, R16 ;  /* 0x00000010ff10723e */ /* 0x000fe400020004ff */
[----:B----4-:R-:W-:Y:S01]  /*59360*/  F2FP.F16.E5M2.UNPACK_B R17, R18 ;  /* 0x00000012ff11723e */ /* 0x010fe200020004ff */
[----:B------:R-:W4:Y:S04]  /*59370*/  LDL R28, [R1+0x1138] ;  /* 0x00113800011c7983 */ /* 0x000f280000100800 */
[----:B------:R-:W3:Y:S04]  /*59380*/  LDL R29, [R1+0x113c] ;  /* 0x00113c00011d7983 */ /* 0x000ee80000100800 */
[----:B------:R-:W3:Y:S04]  /*59390*/  LDL R26, [R1+0x1148] ;  /* 0x00114800011a7983 */ /* 0x000ee80000100800 */
[----:B------:R-:W3:Y:S04]  /*593a0*/  LDL R27, [R1+0x114c] ;  /* 0x00114c00011b7983 */ /* 0x000ee80000100800 */
[----:B------:R-:W3:Y:S04]  /*593b0*/  LDL R24, [R1+0x1158] ;  /* 0x0011580001187983 */ /* 0x000ee80000100800 */
[----:B------:R-:W3:Y:S04]  /*593c0*/  LDL R25, [R1+0x115c] ;  /* 0x00115c0001197983 */ /* 0x000ee80000100800 */
[----:B------:R-:W3:Y:S04]  /*593d0*/  LDL R22, [R1+0x1168] ;  /* 0x0011680001167983 */ /* 0x000ee80000100800 */
[----:B------:R-:W3:Y:S04]  /*593e0*/  LDL R23, [R1+0x116c] ;  /* 0x00116c0001177983 */ /* 0x000ee80000100800 */
[----:B------:R-:W3:Y:S04]  /*593f0*/  LDL R21, [R1+0x1178] ;  /* 0x0011780001157983 */ /* 0x000ee80000100800 */
[----:B------:R-:W3:Y:S04]  /*59400*/  LDL.LU R4, [R1+0x1050] ;  /* 0x0010500001047983 */ /* 0x000ee80000300800 */
[----:B------:R-:W3:Y:S04]  /*59410*/  LDL.LU R5, [R1+0x1054] ;  /* 0x0010540001057983 */ /* 0x000ee80000300800 */
[----:B------:R-:W3:Y:S04]  /*59420*/  LDL.LU R6, [R1+0x1058] ;  /* 0x0010580001067983 */ /* 0x000ee80000300800 */
[----:B------:R-:W3:Y:S04]  /*59430*/  LDL.LU R7, [R1+0x105c] ;  /* 0x00105c0001077983 */ /* 0x000ee80000300800 */
[----:B------:R-:W-:Y:S01]  /*59440*/  STL.64 [R1+0x18], R16 ;  /* 0x0000181001007387 */ /* 0x000fe20000100a00 */
[----:B--2---:R-:W-:-:S15]  /*59450*/  HMMA.16816.F32 R8, R12, R16, R8 ;  /* 0x000000100c08723c */ /* 0x004fde0000001808 */
[----:B------:R-:W-:-:S04]  /*59460*/  NOP ;  /* 0x0000000000007918 */ /* 0x000fc80000000000 */
[----:B------:R-:W-:Y:S04]  /*59470*/  STL.64 [R1+0x50], R8 ;  /* 0x0000500801007387 */ /* 0x000fe80000100a00 */
[----:B------:R0:W-:Y:S04]  /*59480*/  STL.64 [R1+0x58], R10 ;  /* 0x0000580a01007387 */ /* 0x0001e80000100a00 */
[----:B0-----:R-:W2:Y:S04]  /*59490*/  LDL.LU.64 R10, [R1+0x5b08] ;  /* 0x005b0800010a7983 */ /* 0x001ea80000300a00 */
[----:B------:R-:W2:Y:S01]  /*594a0*/  LDL.LU.64 R8, [R1+0x5b00] ;  /* 0x005b000001087983 */ /* 0x000ea20000300a00 */
[----:B------:R-:W-:-:S02]  /*594b0*/  F2FP.F16.E5M2.UNPACK_B R18, R0 ;  /* 0x00000000ff12723e */ /* 0x000fc400020004ff */
[----:B------:R-:W-:Y:S01]  /*594c0*/  F2FP.F16.E5M2.UNPACK_B R19, R19 ;  /* 0x00000013ff13723e */ /* 0x000fe200020004ff */
[----:B------:R-:W-:Y:S02]  /*594d0*/  IMAD.MOV.U32 R0, RZ, RZ, R17 ;  /* 0x000000ffff007224 */ /* 0x000fe400078e0011 */
[----:B------:R-:W3:Y:S04]  /*594e0*/  LDL.LU R17, [R1+0x5af8] ;  /* 0x005af80001117983 */ /* 0x000ee80000300800 */
[----:B------:R-:W-:Y:S04]  /*594f0*/  STL [R1+0x5a64], R0 ;  /* 0x005a640001007387 */ /* 0x000fe80000100800 */
[----:B------:R-:W-:Y:S04]  /*59500*/  STL [R1+0x10], R18 ;  /* 0x0000101201007387 */ /* 0x000fe80000100800 */
[----:B------:R-:W-:Y:S01]  /*59510*/  STL [R1+0x14], R19 ;  /* 0x0000141301007387 */ /* 0x000fe20000100800 */
[----:B--2---:R-:W-:-:S15]  /*59520*/  HMMA.16816.F32 R8, R12, R18, R8 ;  /* 0x000000120c08723c */ /* 0x004fde0000001808 */
[----:B------:R-:W-:-:S04]  /*59530*/  NOP ;  /* 0x0000000000007918 */ /* 0x000fc80000000000 */
[----:B------:R-:W-:Y:S04]  /*59540*/  STL.64 [R1+0x60], R8 ;  /* 0x0000600801007387 */ /* 0x000fe80000100a00 */
[----:B------:R0:W-:Y:S04]  /*59550*/  STL.64 [R1+0x68], R10 ;  /* 0x0000680a01007387 */ /* 0x0001e80000100a00 */
[----:B0-----:R-:W2:Y:S04]  /*59560*/  LDL.LU.64 R10, [R1+0x5af0] ;  /* 0x005af000010a7983 */ /* 0x001ea80000300a00 */
[----:B------:R-:W2:Y:S01]  /*59570*/  LDL.LU.64 R8, [R1+0x5ae8] ;  /* 0x005ae80001087983 */ /* 0x000ea20000300a00 */
[----:B---3--:R-:W-:-:S02]  /*59580*/  F2FP.F16.E5M2.UNPACK_B R16, R17 ;  /* 0x00000011ff10723e */ /* 0x008fc400020004ff */
[----:B------:R-:W-:Y:S01]  /*59590*/  F2FP.F16.E5M2.UNPACK_B R17, R2 ;  /* 0x00000002ff11723e */ /* 0x000fe200020004ff */
[----:B------:R-:W-:Y:S02]  /*595a0*/  IMAD.MOV.U32 R0, RZ, RZ, R19 ;  /* 0x000000ffff007224 */ /* 0x000fe400078e0013 */
[----:B------:R-:W-:Y:S04]  /*595b0*/  STL [R1+0x8], R16 ;  /* 0x0000081001007387 */ /* 0x000fe80000100800 */
[----:B------:R2:W-:Y:S02]  /*595c0*/  STL [R1+0xc], R17 ;  /* 0x00000c1101007387 */ /* 0x0005e40000100800 */
[----:B--2---:R-:W-:Y:S02]  /*595d0*/  HMMA.16816.F32 R16, R12, R16, R8 ;  /* 0x000000100c10723c */ /* 0x004fe40000001808 */
[----:B------:R-:W2:Y:S04]  /*595e0*/  LDL.LU.64 R10, [R1+0x5ae0] ;  /* 0x005ae000010a7983 */ /* 0x000ea80000300a00 */
[----:B------:R-:W2:-:S13]  /*595f0*/  LDL.LU.64 R8, [R1+0x5ad8] ;  /* 0x005ad80001087983 */ /* 0x000e9a0000300a00 */
[----:B------:R-:W-:Y:S04]  /*59600*/  STL.64 [R1+0xb0], R16 ;  /* 0x0000b01001007387 */ /* 0x000fe80000100a00 */
[----:B------:R0:W-:Y:S04]  /*59610*/  STL.64 [R1+0xb8], R18 ;  /* 0x0000b81201007387 */ /* 0x0001e80000100a00 */
[----:B0-----:R-:W3:Y:S04]  /*59620*/  LDL.LU.64 R18, [R1+0x5ad0] ;  /* 0x005ad00001127983 */ /* 0x001ee80000300a00 */
[----:B------:R-:W3:Y:S01]  /*59630*/  LDL.LU.64 R16, [R1+0x5ac8] ;  /* 0x005ac80001107983 */ /* 0x000ee20000300a00 */
[----:B------:R-:W-:-:S02]  /*59640*/  F2FP.F16.E5M2.UNPACK_B R2, R3 ;  /* 0x00000003ff02723e */ /* 0x000fc400020004ff */
[----:B------:R-:W-:Y:S02]  /*59650*/  F2FP.F16.E5M2.UNPACK_B R3, R20 ;  /* 0x00000014ff03723e */ /* 0x000fe400020004ff */
[----:B----4-:R-:W-:Y:S02]  /*59660*/  F2FP.F16.E5M2.UNPACK_B R28, R28 ;  /* 0x0000001cff1c723e */ /* 0x010fe400020004ff */
[----:B------:R-:W-:Y:S01]  /*59670*/  F2FP.F16.E5M2.UNPACK_B R29, R29 ;  /* 0x0000001dff1d723e */ /* 0x000fe200020004ff */
[----:B------:R-:W-:Y:S02]  /*59680*/  STL.64 [R1], R2 ;  /* 0x0000000201007387 */ /* 0x000fe40000100a00 */
[----:B--2---:R-:W-:-:S15]  /*59690*/  HMMA.16816.F32 R8, R12, R2, R8 ;  /* 0x000000020c08723c */ /* 0x004fde0000001808 */
[----:B------:R-:W-:-:S04]  /*596a0*/  NOP ;  /* 0x0000000000007918 */ /* 0x000fc80000000000 */
[----:B------:R-:W-:Y:S04]  /*596b0*/  STL.64 [R1+0xe0], R8 ;  /* 0x0000e00801007387 */ /* 0x000fe80000100a00 */
[----:B------:R0:W-:Y:S01]  /*596c0*/  STL.64 [R1+0xe8], R10 ;  /* 0x0000e80a01007387 */ /* 0x0001e20000100a00 */
[----:B---3--:R-:W-:Y:S03]  /*596d0*/  HMMA.16816.F32 R16, R12, R28, R16 ;  /* 0x0000001c0c10723c */ /* 0x008fe60000001810 */
[----:B0-----:R-:W2:Y:S04]  /*596e0*/  LDL.LU.64 R10, [R1+0x5ac0] ;  /* 0x005ac000010a7983 */ /* 0x001ea80000300a00 */
[----:B------:R-:W2:-:S12]  /*596f0*/  LDL.LU.64 R8, [R1+0x5ab8] ;  /* 0x005ab80001087983 */ /* 0x000e980000300a00 */
[----:B------:R-:W-:Y:S04]  /*59700*/  STL.64 [R1+0x110], R16 ;  /* 0x0001101001007387 */ /* 0x000fe80000100a00 */
[----:B------:R0:W-:Y:S04]  /*59710*/  STL.64 [R1+0x118], R18 ;  /* 0x0001181201007387 */ /* 0x0001e80000100a00 */
[----:B0-----:R-:W3:Y:S04]  /*59720*/  LDL.LU.64 R18, [R1+0x5ab0] ;  /* 0x005ab00001127983 */ /* 0x001ee80000300a00 */
[----:B------:R-:W3:Y:S01]  /*59730*/  LDL.LU.64 R16, [R1+0x5aa8] ;  /* 0x005aa80001107983 */ /* 0x000ee20000300a00 */
[----:B------:R-:W-:-:S02]  /*59740*/  F2FP.F16.E5M2.UNPACK_B R26, R26 ;  /* 0x0000001aff1a723e */ /* 0x000fc400020004ff */
[----:B------:R-:W-:-:S07]  /*59750*/  F2FP.F16.E5M2.UNPACK_B R27, R27 ;  /* 0x0000001bff1b723e */ /* 0x000fce00020004ff */
[----:B------:R-:W-:Y:S01]  /*59760*/  HMMA.16816.F32 R4, R12, R26, R4 ;  /* 0x0000001a0c04723c */ /* 0x000fe20000001804 */
[----:B------:R-:W-:Y:S02]  /*59770*/  F2FP.F16.E5M2.UNPACK_B R24, R24 ;  /* 0x00000018ff18723e */ /* 0x000fe400020004ff */
[----:B------:R-:W-:Y:S01]  /*59780*/  F2FP.F16.E5M2.UNPACK_B R25, R25 ;  /* 0x00000019ff19723e */ /* 0x000fe200020004ff */
[----:B------:R-:W-:Y:S04]  /*59790*/  STL [R1+0x5a58], R28 ;  /* 0x005a581c01007387 */ /* 0x000fe80000100800 */
[----:B------:R-:W-:Y:S11]  /*597a0*/  STL [R1+0x5a40], R29 ;  /* 0x005a401d01007387 */ /* 0x000ff60000100800 */
[----:B------:R-:W-:Y:S04]  /*597b0*/  STL.64 [R1+0x140], R4 ;  /* 0x0001400401007387 */ /* 0x000fe80000100a00 */
[----:B------:R2:W-:Y:S01]  /*597c0*/  STL.64 [R1+0x148], R6 ;  /* 0x0001480601007387 */ /* 0x0005e20000100a00 */
[----:B------:R-:W-:-:S02]  /*597d0*/  F2FP.F16.E5M2.UNPACK_B R22, R22 ;  /* 0x00000016ff16723e */ /* 0x000fc400020004ff */
[----:B------:R-:W-:Y:S01]  /*597e0*/  F2FP.F16.E5M2.UNPACK_B R23, R23 ;  /* 0x00000017ff17723e */ /* 0x000fe200020004ff */
[----:B------:R-:W-:Y:S04]  /*597f0*/  STL.64 [R1+0x59e0], R26 ;  /* 0x0059e01a01007387 */ /* 0x000fe80000100a00 */
[----:B------:R-:W-:Y:S01]  /*59800*/  STL.64 [R1+0x59d8], R24 ;  /* 0x0059d81801007387 */ /* 0x000fe20000100a00 */
[----:B------:R-:W-:Y:S01]  /*59810*/  F2FP.F16.E5M2.UNPACK_B R20, R21 ;  /* 0x00000015ff14723e */ /* 0x000fe200020004ff */
[----:B--2---:R-:W-:-:S15]  /*59820*/  HMMA.16816.F32 R4, R12, R24, R8 ;  /* 0x000000180c04723c */ /* 0x004fde0000001808 */
[----:B------:R-:W-:-:S04]  /*59830*/  NOP ;  /* 0x0000000000007918 */ /* 0x000fc80000000000 */
[----:B------:R-:W-:Y:S04]  /*59840*/  STL.64 [R1+0x150], R4 ;  /* 0x0001500401007387 */ /* 0x000fe80000100a00 */
[----:B------:R3:W-:Y:S04]  /*59850*/  STL.64 [R1+0x158], R6 ;  /* 0x0001580601007387 */ /* 0x0007e80000100a00 */
[----:B------:R-:W2:Y:S01]  /*59860*/  LDL R21, [R1+0x117c] ;  /* 0x00117c0001157983 */ /* 0x000ea20000100800 */
[----:B---3--:R-:W-:Y:S03]  /*59870*/  HMMA.16816.F32 R4, R12, R22, R16 ;  /* 0x000000160c04723c */ /* 0x008fe60000001810 */
[----:B------:R-:W3:-:S15]  /*59880*/  LDL R17, [R1+0x119c] ;  /* 0x00119c0001117983 */ /* 0x000ede0000100800 */
[----:B------:R-:W-:Y:S01]  /*59890*/  NOP ;  /* 0x0000000000007918 */ /* 0x000fe20000000000 */
[----:B------:R0:W-:Y:S04]  /*598a0*/  STL.64 [R1+0x170], R4 ;  /* 0x0001700401007387 */ /* 0x0001e80000100a00 */
[----:B------:R1:W-:Y:S04]  /*598b0*/  STL.64 [R1+0x178], R6 ;  /* 0x0001780601007387 */ /* 0x0003e80000100a00 */
[----:B------:R-:W4:Y:S04]  /*598c0*/  LDL R10, [R1+0x11a8] ;  /* 0x0011a800010a7983 */ /* 0x000f280000100800 */
[----:B0-----:R-:W2:Y:S04]  /*598d0*/  LDL R4, [R1+0x11d8] ;  /* 0x0011d80001047983 */ /* 0x001ea80000100800 */
[----:B-1----:R-:W2:Y:S04]  /*598e0*/  LDL R6, [R1+0x11c8] ;  /* 0x0011c80001067983 */ /* 0x002ea80000100800 */
[----:B------:R-:W2:Y:S04]  /*598f0*/  LDL R7, [R1+0x11cc] ;  /* 0x0011cc0001077983 */ /* 0x000ea80000100800 */
[----:B------:R-:W3:Y:S04]  /*59900*/  LDL R5, [R1+0x11dc] ;  /* 0x0011dc0001057983 */ /* 0x000ee80000100800 */
[----:B------:R-:W4:Y:S04]  /*59910*/  LDL R9, [R1+0x11bc] ;  /* 0x0011bc0001097983 */ /* 0x000f280000100800 */
[----:B--2---:R-:W-:Y:S04]  /*59920*/  STL.64 [R1+0x5a70], R6 ;  /* 0x005a700601007387 */ /* 0x004fe80000100a00 */
[----:B---3--:R0:W-:Y:S04]  /*59930*/  STL.64 [R1+0x5a68], R4 ;  /* 0x005a680401007387 */ /* 0x0081e80000100a00 */
[----:B0-----:R-:W2:Y:S04]  /*59940*/  LDL.LU R4, [R1+0x10b0] ;  /* 0x0010b00001047983 */ /* 0x001ea80000300800 */
[----:B------:R-:W2:Y:S04]  /*59950*/  LDL.LU R5, [R1+0x10b4] ;  /* 0x0010b40001057983 */ /* 0x000ea80000300800 */
[----:B------:R-:W3:Y:S04]  /*59960*/  LDL.LU R6, [R1+0x10b8] ;  /* 0x0010b80001067983 */ /* 0x000ee80000300800 */
[----:B------:R-:W3:Y:S04]  /*59970*/  LDL.LU R7, [R1+0x10bc] ;  /* 0x0010bc0001077983 */ /* 0x000ee80000300800 */
[----:B------:R-:W2:Y:S04]  /*59980*/  LDL R18, [R1+0x1188] ;  /* 0x0011880001127983 */ /* 0x000ea80000100800 */
[----:B------:R-:W4:Y:S04]  /*59990*/  LDL R19, [R1+0x118c] ;  /* 0x00118c0001137983 */ /* 0x000f280000100800 */
[----:B------:R-:W4:Y:S04]  /*599a0*/  LDL R16, [R1+0x1198] ;  /* 0x0011980001107983 */ /* 0x000f280000100800 */
[----:B---3--:R-:W-:Y:S04]  /*599b0*/  STL.64 [R1+0x5a80], R6 ;  /* 0x005a800601007387 */ /* 0x008fe80000100a00 */
[----:B--2---:R0:W-:Y:S04]  /*599c0*/  STL.64 [R1+0x5a78], R4 ;  /* 0x005a780401007387 */ /* 0x0041e80000100a00 */
[----:B0-----:R-:W2:Y:S04]  /*599d0*/  LDL.LU R4, [R1+0x10a0] ;  /* 0x0010a00001047983 */ /* 0x001ea80000300800 */
[----:B------:R-:W2:Y:S04]  /*599e0*/  LDL.LU R5, [R1+0x10a4] ;  /* 0x0010a40001057983 */ /* 0x000ea80000300800 */
[----:B------:R-:W3:Y:S04]  /*599f0*/  LDL.LU R6, [R1+0x10a8] ;  /* 0x0010a80001067983 */ /* 0x000ee80000300800 */
[----:B------:R-:W3:Y:S04]  /*59a00*/  LDL.LU R7, [R1+0x10ac] ;  /* 0x0010ac0001077983 */ /* 0x000ee80000300800 */
[----:B---3--:R-:W-:Y:S04]  /*59a10*/  STL.64 [R1+0x5a90], R6 ;  /* 0x005a900601007387 */ /* 0x008fe80000100a00 */
[----:B--2---:R0:W-:Y:S04]  /*59a20*/  STL.64 [R1+0x5a88], R4 ;  /* 0x005a880401007387 */ /* 0x0041e80000100a00 */
[----:B0-----:R-:W2:Y:S04]  /*59a30*/  LDL.LU R4, [R1+0x1090] ;  /* 0x0010900001047983 */ /* 0x001ea80000300800 */
[----:B------:R-:W2:Y:S04]  /*59a40*/  LDL.LU R5, [R1+0x1094] ;  /* 0x0010940001057983 */ /* 0x000ea80000300800 */
[----:B------:R-:W3:Y:S04]  /*59a50*/  LDL.LU R6, [R1+0x1098] ;  /* 0x0010980001067983 */ /* 0x000ee80000300800 */
[----:B------:R-:W3:Y:S01]  /*59a60*/  LDL.LU R7, [R1+0x109c] ;  /* 0x00109c0001077983 */ /* 0x000ee20000300800 */
[----:B------:R-:W-:-:S03]  /*59a70*/  F2FP.F16.E5M2.UNPACK_B R21, R21 ;  /* 0x00000015ff15723e */ /* 0x000fc600020004ff */
[----:B---3--:R-:W-:Y:S04]  /*59a80*/  STL.64 [R1+0x5aa0], R6 ;  /* 0x005aa00601007387 */ /* 0x008fe80000100a00 */
[----:B--2---:R0:W-:Y:S04]  /*59a90*/  STL.64 [R1+0x5a98], R4 ;  /* 0x005a980401007387 */ /* 0x0041e80000100a00 */
[----:B0-----:R-:W2:Y:S04]  /*59aa0*/  LDL.LU R4, [R1+0x1080] ;  /* 0x0010800001047983 */ /* 0x001ea80000300800 */
[----:B------:R-:W2:Y:S04]  /*59ab0*/  LDL.LU R5, [R1+0x1084] ;  /* 0x0010840001057983 */ /* 0x000ea80000300800 */
[----:B------:R-:W2:Y:S04]  /*59ac0*/  LDL.LU R6, [R1+0x1088] ;  /* 0x0010880001067983 */ /* 0x000ea80000300800 */
[----:B------:R-:W2:Y:S04]  /*59ad0*/  LDL.LU R7, [R1+0x108c] ;  /* 0x00108c0001077983 */ /* 0x000ea80000300800 */
[----:B------:R-:W3:Y:S04]  /*59ae0*/  LDL R11, [R1+0x11ac] ;  /* 0x0011ac00010b7983 */ /* 0x000ee80000100800 */
[----:B------:R-:W3:Y:S04]  /*59af0*/  LDL R8, [R1+0x11b8] ;  /* 0x0011b80001087983 */ /* 0x000ee80000100800 */
[----:B------:R-:W3:Y:S04]  /*59b00*/  LDL R2, [R1+0x11e8] ;  /* 0x0011e80001027983 */ /* 0x000ee80000100800 */
[----:B------:R-:W3:Y:S04]  /*59b10*/  LDL.LU R24, [R1+0x10e0] ;  /* 0x0010e00001187983 */ /* 0x000ee80000300800 */
[----:B------:R-:W3:Y:S04]  /*59b20*/  LDL.LU R25, [R1+0x10e4] ;  /* 0x0010e40001197983 */ /* 0x000ee80000300800 */
[----:B------:R-:W3:Y:S04]  /*59b30*/  LDL.LU R26, [R1+0x10e8] ;  /* 0x0010e800011a7983 */ /* 0x000ee80000300800 */
[----:B------:R-:W3:Y:S04]  /*59b40*/  LDL.LU R27, [R1+0x10ec] ;  /* 0x0010ec00011b7983 */ /* 0x000ee80000300800 */
[----:B------:R-:W3:Y:S04]  /*59b50*/  LDL R3, [R1+0x11ec] ;  /* 0x0011ec0001037983 */ /* 0x000ee80000100800 */
        /* <DEDUP_REMOVED lines=8> */
[----:B------:R-:W-:-:S02]  /*59be0*/  F2FP.F16.E5M2.UNPACK_B R18, R18 ;  /* 0x00000012ff12723e */ /* 0x000fc400020004ff */
[----:B----4-:R-:W-:Y:S01]  /*59bf0*/  F2FP.F16.E5M2.UNPACK_B R19, R19 ;  /* 0x00000013ff13723e */ /* 0x010fe200020004ff */
        /* <DEDUP_REMOVED lines=12> */
[----:B------:R-:W-:-:S02]  /*59cc0*/  F2FP.F16.E5M2.UNPACK_B R16, R16 ;  /* 0x00000010ff10723e */ /* 0x000fc400020004ff */
[----:B------:R-:W-:-:S07]  /*59cd0*/  F2FP.F16.E5M2.UNPACK_B R17, R17 ;  /* 0x00000011ff11723e */ /* 0x000fce00020004ff */
[----:B--2---:R-:W-:-:S15]  /*59ce0*/  HMMA.16816.F32 R4, R12, R16, R4 ;  /* 0x000000100c04723c */ /* 0x004fde0000001804 */
[----:B------:R-:W-:-:S04]  /*59cf0*/  NOP ;  /* 0x0000000000007918 */ /* 0x000fc80000000000 */
[----:B------:R-:W-:Y:S04]  /*59d00*/  STL.64 [R1+0x1c0], R4 ;  /* 0x0001c00401007387 */ /* 0x000fe80000100a00 */
[----:B------:R0:W-:Y:S04]  /*59d10*/  STL.64 [R1+0x1c8], R6 ;  /* 0x0001c80601007387 */ /* 0x0001e80000100a00 */
[----:B0-----:R-:W2:Y:S04]  /*59d20*/  LDL.LU.64 R6, [R1+0x5a80] ;  /* 0x005a800001067983 */ /* 0x001ea80000300a00 */
[----:B------:R-:W2:Y:S01]  /*59d30*/  LDL.LU.64 R4, [R1+0x5a78] ;  /* 0x005a780001047983 */ /* 0x000ea20000300a00 */
[----:B------:R-:W-:-:S02]  /*59d40*/  F2FP.F16.E5M2.UNPACK_B R10, R10 ;  /* 0x0000000aff0a723e */ /* 0x000fc400020004ff */
[----:B---3--:R-:W-:Y:S01]  /*59d50*/  F2FP.F16.E5M2.UNPACK_B R11, R11 ;  /* 0x0000000bff0b723e */ /* 0x008fe200020004ff */
        /* <DEDUP_REMOVED lines=12> */
[----:B------:R-:W-:-:S02]  /*59e20*/  F2FP.F16.E5M2.UNPACK_B R8, R8 ;  /* 0x00000008ff08723e */ /* 0x000fc400020004ff */
[----:B------:R-:W-:Y:S01]  /*59e30*/  F2FP.F16.E5M2.UNPACK_B R9, R9 ;  /* 0x00000009ff09723e */ /* 0x000fe200020004ff */
[----:B------:R-:W-:Y:S04]  /*59e40*/  STL.64 [R1+0x59b0], R10 ;  /* 0x0059b00a01007387 */ /* 0x000fe80000100a00 */
[----:B------:R4:W-:Y:S02]  /*59e50*/  STL.64 [R1+0x59a8], R8 ;  /* 0x0059a80801007387 */ /* 0x0009e40000100a00 */
[----:B---3--:R-:W-:Y:S01]  /*59e60*/  HMMA.16816.F32 R16, R12, R8, R16 ;  /* 0x000000080c10723c */ /* 0x008fe20000001810 */
[----:B------:R-:W-:-:S15]  /*59e70*/  F2FP.F16.E5M2.UNPACK_B R2, R2 ;  /* 0x00000002ff02723e */ /* 0x000fde00020004ff */
[----:B------:R-:W-:-:S03]  /*59e80*/  NOP ;  /* 0x0000000000007918 */ /* 0x000fc60000000000 */
[----:B------:R-:W-:Y:S04]  /*59e90*/  STL.64 [R1+0x200], R16 ;  /* 0x0002001001007387 */ /* 0x000fe80000100a00 */
[----:B------:R-:W-:Y:S01]  /*59ea0*/  STL.64 [R1+0x208], R18 ;  /* 0x0002081201007387 */ /* 0x000fe20000100a00 */
[----:B--2---:R-:W-:Y:S02]  /*59eb0*/  F2FP.F16.E5M2.UNPACK_B R6, R6 ;  /* 0x00000006ff06723e */ /* 0x004fe400020004ff */
[----:B------:R-:W-:-:S07]  /*59ec0*/  F2FP.F16.E5M2.UNPACK_B R7, R7 ;  /* 0x00000007ff07723e */ /* 0x000fce00020004ff */
[----:B----4-:R-:W-:Y:S01]  /*59ed0*/  HMMA.16816.F32 R8, R12, R6, R20 ;  /* 0x000000060c08723c */ /* 0x010fe20000001814 */
[----:B------:R-:W-:Y:S02]  /*59ee0*/  F2FP.F16.E5M2.UNPACK_B R4, R4 ;  /* 0x00000004ff04723e */ /* 0x000fe400020004ff */
[----:B------:R-:W-:-:S15]  /*59ef0*/  F2FP.F16.E5M2.UNPACK_B R5, R5 ;  /* 0x00000005ff05723e */ /* 0x000fde00020004ff */
[----:B------:R-:W-:Y:S01]  /*59f00*/  NOP ;  /* 0x0000000000007918 */ /* 0x000fe20000000000 */
[----:B------:R-:W-:Y:S04]  /*59f10*/  STL.64 [R1+0x310], R8 ;  /* 0x0003100801007387 */ /* 0x000fe80000100a00 */
[----:B------:R0:W-:Y:S02]  /*59f20*/  STL.64 [R1+0x318], R10 ;  /* 0x0003180a01007387 */ /* 0x0001e40000100a00 */
[----:B0-----:R-:W-:Y:S02]  /*59f30*/  HMMA.16816.F32 R8, R12, R4, R24 ;  /* 0x000000040c08723c */ /* 0x001fe40000001818 */
[----:B------:R-:W-:Y:S04]  /*59f40*/  STL [R1+0x5a5c], R2 ;  /* 0x005a5c0201007387 */ /* 0x000fe80000100800 */
[----:B------:R-:W-:Y:S04]  /*59f50*/  STL [R1+0x5a60], R15 ;  /* 0x005a600f01007387 */ /* 0x000fe80000100800 */
[----:B------:R0:W-:Y:S09]  /*59f60*/  STL.64 [R1+0x5980], R6 ;  /* 0x0059800601007387 */ /* 0x0001f20000100a00 */
[----:B------:R-:W-:Y:S04]  /*59f70*/  STL.64 [R1+0x1040], R8 ;  /* 0x0010400801007387 */ /* 0x000fe80000100a00 */
[----:B------:R-:W-:Y:S04]  /*59f80*/  STL.64 [R1+0x1048], R10 ;  /* 0x0010480a01007387 */ /* 0x000fe80000100a00 */
[----:B------:R1:W-:Y:S04]  /*59f90*/  STL.64 [R1+0x5978], R4 ;  /* 0x0059780401007387 */ /* 0x0003e80000100a00 */
        /* <DEDUP_REMOVED lines=19> */
[----:B------:R-:W-:-:S03]  /*5a0d0*/  IMAD.MOV.U32 R7, RZ, RZ, R0 ;  /* 0x000000ffff077224 */ /* 0x000fc600078e0000 */
[----:B------:R-:W3:Y:S04]  /*5a0e0*/  LDL.LU R0, [R1+0x5a64] ;  /* 0x005a640001007983 */ /* 0x000ee80000300800 */
[----:B--2---:R-:W-:Y:S04]  /*5a0f0*/  STL.64 [R1+0x5a28], R6 ;  /* 0x005a280601007387 */ /* 0x004fe80000100a00 */
[----:B----4-:R-:W-:Y:S04]  /*5a100*/  STL.64 [R1+0x5a00], R26 ;  /* 0x005a001a01007387 */ /* 0x010fe80000100a00 */
[----:B------:R0:W-:Y:S04]  /*5a110*/  STL.64 [R1+0x59f8], R24 ;  /* 0x0059f81801007387 */ /* 0x0001e80000100a00 */
[----:B0-----:R-:W2:Y:S04]  /*5a120*/  LDL.LU R24, [R1+0x1010] ;  /* 0x0010100001187983 */ /* 0x001ea80000300800 */
[----:B------:R-:W2:Y:S04]  /*5a130*/  LDL.LU R25, [R1+0x1014] ;  /* 0x0010140001197983 */ /* 0x000ea80000300800 */
[----:B------:R-:W4:Y:S04]  /*5a140*/  LDL.LU R26, [R1+0x1018] ;  /* 0x00101800011a7983 */ /* 0x000f280000300800 */
[----:B------:R-:W4:Y:S04]  /*5a150*/  LDL.LU R27, [R1+0x101c] ;  /* 0x00101c00011b7983 */ /* 0x000f280000300800 */
[----:B------:R-:W2:Y:S01]  /*5a160*/  LDL R4, [R1+0x18] ;  /* 0x0000180001047983 */ /* 0x000ea20000100800 */
[----:B------:R-:W-:-:S03]  /*5a170*/  IMAD R29, R28, 0x100, R29 ;  /* 0x000001001c1d7824 */ /* 0x000fc600078e021d */
[----:B------:R-:W2:Y:S01]  /*5a180*/  LDL.LU R15, [R1+0x2338] ;  /* 0x00233800010f7983 */ /* 0x000ea20000300800 */
[----:B---3--:R-:W-:-:S03]  /*5a190*/  IMAD.MOV.U32 R5, RZ, RZ, R0 ;  /* 0x000000ffff057224 */ /* 0x008fc600078e0000 */
        /* <DEDUP_REMOVED lines=41> */
[----:B------:R-:W-:Y:S01]  /*5a430*/  F2FP.F16.E5M2.UNPACK_B R3, R3 ;  /* 0x00000003ff03723e */ /* 0x000fe200020004ff */
[----:B------:R-:W-:-:S02]  /*5a440*/  IMAD R0, R0, 0x100, R28 ;  /* 0x0000010000007824 */ /* 0x000fc400078e021c */
[----:B------:R-:W3:Y:S04]  /*5a450*/  LDL.LU R28, [R1+0x5a58] ;  /* 0x005a5800011c7983 */ /* 0x000ee80000300800 */
[----:B--2---:R-:W-:Y:S01]  /*5a460*/  HMMA.16816.F32 R12, R12, R2, R24 ;  /* 0x000000020c0c723c */ /* 0x004fe20000001818 */
[----:B------:R-:W2:Y:S04]  /*5a470*/  LDL.LU.64 R26, [R1+0x5a50] ;  /* 0x005a5000011a7983 */ /* 0x000ea80000300a00 */
[----:B------:R-:W2:Y:S04]  /*5a480*/  LDL.LU.64 R24, [R1+0x5a48] ;  /* 0x005a480001187983 */ /* 0x000ea80000300a00 */
[----:B------:R-:W-:Y:S04]  /*5a490*/  STL [R1+0x594c], R2 ;  /* 0x00594c0201007387 */ /* 0x000fe80000100800 */
[----:B------:R-:W-:Y:S06]  /*5a4a0*/  STL [R1+0x5948], R3 ;  /* 0x0059480301007387 */ /* 0x000fec0000100800 */
        /* <DEDUP_REMOVED lines=87> */
[----:B------:R-:W-:-:S02]  /*5aa20*/  IMAD.MOV.U32 R2, RZ, RZ, R4 ;  /* 0x000000ffff027224 */ /* 0x000fc400078e0004 */
[----:B------:R-:W-:Y:S01]  /*5aa30*/  IMAD.MOV.U32 R4, RZ, RZ, R6 ;  /* 0x000000ffff047224 */ /* 0x000fe200078e0006 */
[----:B---3--:R0:W-:Y:S04]  /*5aa40*/  STL.64 [R1+0x58e0], R18 ;  /* 0x0058e01201007387 */ /* 0x0081e80000100a00 */
[----:B--2---:R-:W-:Y:S04]  /*5aa50*/  STL.64 [R1+0x58d8], R16 ;  /* 0x0058d81001007387 */ /* 0x004fe80000100a00 */
[----:B------:R-:W2:Y:S04]  /*5aa60*/  LDL.LU R24, [R1+0xf00] ;  /* 0x000f000001187983 */ /* 0x000ea80000300800 */
[----:B------:R-:W2:Y:S04]  /*5aa70*/  LDL.LU R25, [R1+0xf04] ;  /* 0x000f040001197983 */ /* 0x000ea80000300800 */
[----:B------:R-:W3:Y:S04]  /*5aa80*/  LDL.LU R26, [R1+0xf08] ;  /* 0x000f0800011a7983 */ /* 0x000ee80000300800 */
[----:B------:R-:W3:Y:S01]  /*5aa90*/  LDL.LU R27, [R1+0xf0c] ;  /* 0x000f0c00011b7983 */ /* 0x000ee20000300800 */
[----:B------:R-:W-:-:S02]  /*5aaa0*/  IMAD.MOV.U32 R3, RZ, RZ, R7 ;  /* 0x000000ffff037224 */ /* 0x000fc400078e0007 */
        /* <DEDUP_REMOVED lines=13> */
[----:B-1----:R-:W2:Y:S01]  /*5ab80*/  LDL.64 R18, [R1+0x10] ;  /* 0x0000100001127983 */ /* 0x002ea20000100a00 */
[----:B------:R-:W-:-:S03]  /*5ab90*/  IMAD.MOV.U32 R17, RZ, RZ, R0 ;  /* 0x000000ffff117224 */ /* 0x000fc600078e0000 */
        /* <DEDUP_REMOVED lines=103> */
[----:B------:R-:W-:Y:S02]  /*5b210*/  F2FP.F16.E5M2.UNPACK_B R13, R5 ;  /* 0x00000005ff0d723e */ /* 0x000fe400020004ff */
[----:B-1----:R-:W-:Y:S02]  /*5b220*/  F2FP.F16.E5M2.UNPACK_B R14, R4 ;  /* 0x00000004ff0e723e */ /* 0x002fe400020004ff */
[----:B------:R-:W-:Y:S01]  /*5b230*/  F2FP.F16.E5M2.UNPACK_B R15, R0 ;  /* 0x00000000ff0f723e */ /* 0x000fe200020004ff */
[----:B------:R-:W2:Y:S06]  /*5b240*/  LDL.LU R29, [R1+0x5930] ;  /* 0x00593000011d7983 */ /* 0x000eac0000300800 */
        /* <DEDUP_REMOVED lines=43> */
[----:B------:R-:W-:Y:S04]  /*5b500*/  STL.64 [R1+0xee8], R10 ;  /* 0x000ee80a01007387 */ /* 0x000fe80000100a00 */
[----:B------:R1:W-:Y:S01]  /*5b510*/  STL.64 [R1+0x57f8], R24 ;  /* 0x0057f81801007387 */ /* 0x0003e20000100a00 */
[----:B0-----:R-:W-:Y:S02]  /*5b520*/  IMAD.MOV.U32 R27, RZ, RZ, R5 ;  /* 0x000000ffff1b7224 */ /* 0x001fe400078e0005 */
[----:B------:R-:W-:-:S02]  /*5b530*/  IMAD.MOV.U32 R26, RZ, RZ, R6 ;  /* 0x000000ffff1a7224 */ /* 0x000fc400078e0006 */
[----:B------:R-:W-:Y:S02]  /*5b540*/  IMAD.MOV.U32 R0, RZ, RZ, R7 ;  /* 0x000000ffff007224 */ /* 0x000fe400078e0007 */
[----:B-1----:R-:W-:Y:S01]  /*5b550*/  IMAD.MOV.U32 R24, RZ, RZ, R4 ;  /* 0x000000ffff187224 */ /* 0x002fe200078e0004 */
        /* <DEDUP_REMOVED lines=119> */
[----:B------:R1:W-:Y:S04]  /*5bcd0*/  STL.64 [R1+0x2e0], R12 ;  /* 0x0002e00c01007387 */ /* 0x0003e80000100a00 */
[----:B------:R4:W-:Y:S04]  /*5bce0*/  STL.64 [R1+0x2e8], R14 ;  /* 0x0002e80e01007387 */ /* 0x0009e80000100a00 */
[----:B0-----:R-:W2:Y:S01]  /*5bcf0*/  LDL.LU R3, [R1+0x3760] ;  /* 0x0037600001037983 */ /* 0x001ea20000300800 */
[----:B---3--:R-:W-:-:S02]  /*5bd00*/  IMAD R8, R8, 0x100, R5 ;  /* 0x0000010008087824 */ /* 0x008fc400078e0205 */
[----:B------:R-:W-:-:S03]  /*5bd10*/  IMAD R5, R7, 0x100, R6 ;  /* 0x0000010007057824 */ /* 0x000fc600078e0206 */
[----:B-1----:R-:W-:Y:S02]  /*5bd20*/  F2FP.F16.E5M2.UNPACK_B R12, R8 ;  /* 0x00000008ff0c723e */ /* 0x002fe400020004ff */
[----:B------:R-:W-:Y:S02]  /*5bd30*/  F2FP.F16.E5M2.UNPACK_B R13, R5 ;  /* 0x00000005ff0d723e */ /* 0x000fe400020004ff */
[----:B----4-:R-:W-:Y:S02]  /*5bd40*/  F2FP.F16.E5M2.UNPACK_B R14, R4 ;  /* 0x00000004ff0e723e */ /* 0x010fe400020004ff */
[----:B------:R-:W-:Y:S02]  /*5bd50*/  F2FP.F16.E5M2.UNPACK_B R15, R0 ;  /* 0x00000000ff0f723e */ /* 0x000fe400020004ff */
[----:B------:R-:W3:Y:S05]  /*5bd60*/  LDL.LU R0, [R1+0x375c] ;  /* 0x00375c0001007983 */ /* 0x000eea0000300800 */
        /* <DEDUP_REMOVED lines=103> */
[----:B------:R0:W-:Y:S04]  /*5c3e0*/  STL.64 [R1+0x56f8], R26 ;  /* 0x0056f81a01007387 */ /* 0x0001e80000100a00 */
[----:B0-----:R-:W3:Y:S04]  /*5c3f0*/  LDL.LU R26, [R1+0x3750] ;  /* 0x00375000011a7983 */ /* 0x001ee80000300800 */
[----:B------:R-:W3:Y:S04]  /*5c400*/  LDL.LU R27, [R1+0x374c] ;  /* 0x00374c00011b7983 */ /* 0x000ee80000300800 */
[----:B------:R-:W-:Y:S01]  /*5c410*/  STL.64 [R1+0x56f0], R24 ;  /* 0x0056f01801007387 */ /* 0x000fe20000100a00 */
        /* <DEDUP_REMOVED lines=54> */
[----:B------:R0:W-:Y:S02]  /*5c780*/  STL [R1+0x5690], R5 ;  /* 0x0056900501007387 */ /* 0x0001e40000100800 */
[----:B0-----:R-:W-:-:S08]  /*5c790*/  IMAD R5, R27, 0x100, R26 ;  /* 0x000001001b057824 */ /* 0x001fd000078e021a */
[----:B------:R-:W-:Y:S04]  /*5c7a0*/  STL.64 [R1+0xd80], R16 ;  /* 0x000d801001007387 */ /* 0x000fe80000100a00 */
        /* <DEDUP_REMOVED lines=114> */
[----:B0-----:R-:W3:Y:S04]  /*5ced0*/  LDL.LU R10, [R1+0x5710] ;  /* 0x00571000010a7983 */ /* 0x001ee80000300800 */
[----:B------:R-:W2:Y:S01]  /*5cee0*/  LDL.LU.64 R8, [R1+0x5708] ;  /* 0x0057080001087983 */ /* 0x000ea20000300a00 */
[----:B------:R-:W-:-:S03]  /*5cef0*/  IMAD.MOV.U32 R11, RZ, RZ, R28 ;  /* 0x000000ffff0b7224 */ /* 0x000fc600078e001c */
        /* <DEDUP_REMOVED lines=321> */
[----:B--2---:R-:W-:Y:S04]  /*5e310*/  STL.64 [R1+0x5548], R26 ;  /* 0x0055481a01007387 */ /* 0x004fe80000100a00 */
[----:B------:R0:W-:Y:S04]  /*5e320*/  STL.64 [R1+0x5540], R24 ;  /* 0x0055401801007387 */ /* 0x0001e80000100a00 */
[----:B-1----:R-:W2:Y:S04]  /*5e330*/  LDL.LU R8, [R1+0xb50] ;  /* 0x000b500001087983 */ /* 0x002ea80000300800 */
[----:B------:R-:W2:Y:S04]  /*5e340*/  LDL.LU R9, [R1+0xb54] ;  /* 0x000b540001097983 */ /* 0x000ea80000300800 */
[----:B------:R-:W2:Y:S04]  /*5e350*/  LDL.LU R10, [R1+0xb58] ;  /* 0x000b5800010a7983 */ /* 0x000ea80000300800 */
[----:B------:R-:W2:Y:S04]  /*5e360*/  LDL.LU R11, [R1+0xb5c] ;  /* 0x000b5c00010b7983 */ /* 0x000ea80000300800 */
[----:B--2---:R-:W-:Y:S04]  /*5e370*/  STL.64 [R1+0x5558], R10 ;  /* 0x0055580a01007387 */ /* 0x004fe80000100a00 */
[----:B------:R1:W-:Y:S04]  /*5e380*/  STL.64 [R1+0x5550], R8 ;  /* 0x0055500801007387 */ /* 0x0003e80000100a00 */
[----:B0-----:R-:W2:Y:S01]  /*5e390*/  LDL.64 R24, [R1+0x10] ;  /* 0x0000100001187983 */ /* 0x001ea20000100a00 */
[----:B------:R-:W-:-:S02]  /*5e3a0*/  IMAD.MOV.U32 R26, RZ, RZ, R3 ;  /* 0x000000ffff1a7224 */ /* 0x000fc400078e0003 */
[----:B------:R-:W-:-:S05]  /*5e3b0*/  IMAD.MOV.U32 R27, RZ, RZ, R0 ;  /* 0x000000ffff1b7224 */ /* 0x000fca00078e0000 */
[----:B------:R-:W-:Y:S04]  /*5e3c0*/  STL.64 [R1+0x5578], R26 ;  /* 0x0055781a01007387 */ /* 0x000fe80000100a00 */
[----:B--2---:R0:W-:Y:S04]  /*5e3d0*/  STL.64 [R1+0x5570], R24 ;  /* 0x0055701801007387 */ /* 0x0041e80000100a00 */
[----:B-1----:R-:W2:Y:S04]  /*5e3e0*/  LDL.LU R8, [R1+0xb60] ;  /* 0x000b600001087983 */ /* 0x002ea80000300800 */
[----:B------:R-:W2:Y:S04]  /*5e3f0*/  LDL.LU R9, [R1+0xb64] ;  /* 0x000b640001097983 */ /* 0x000ea80000300800 */
[----:B------:R-:W2:Y:S04]  /*5e400*/  LDL.LU R10, [R1+0xb68] ;  /* 0x000b6800010a7983 */ /* 0x000ea80000300800 */
[----:B------:R-:W2:Y:S04]  /*5e410*/  LDL.LU R11, [R1+0xb6c] ;  /* 0x000b6c00010b7983 */ /* 0x000ea80000300800 */
[----:B0-----:R-:W2:Y:S04]  /*5e420*/  LDL.LU R24, [R1+0xb80] ;  /* 0x000b800001187983 */ /* 0x001ea80000300800 */
        /* <DEDUP_REMOVED lines=192> */
[----:B------:R-:W-:Y:S01]  /*5f030*/  IMAD.MOV.U32 R19, RZ, RZ, R9 ;  /* 0x000000ffff137224 */ /* 0x000fe200078e0009 */
[----:B------:R-:W2:Y:S04]  /*5f040*/  LDL.LU R8, [R1+0x54e4] ;  /* 0x0054e40001087983 */ /* 0x000ea80000300800 */
        /* <DEDUP_REMOVED lines=40> */
[----:B---3--:R-:W-:Y:S02]  /*5f2d0*/  IMAD R29, R29, 0x100, R24 ;  /* 0x000001001d1d7824 */ /* 0x008fe400078e0218 */
[----:B------:R-:W-:Y:S01]  /*5f2e0*/  IMAD R26, R26, 0x100, R2 ;  /* 0x000001001a1a7824 */ /* 0x000fe200078e0202 */
        /* <DEDUP_REMOVED lines=10> */
[----:B------:R-:W-:Y:S02]  /*5f390*/  F2FP.F16.E5M2.UNPACK_B R13, R27 ;  /* 0x0000001bff0d723e */ /* 0x000fe400020004ff */
[----:B-1----:R-:W-:Y:S02]  /*5f3a0*/  F2FP.F16.E5M2.UNPACK_B R14, R26 ;  /* 0x0000001aff0e723e */ /* 0x002fe400020004ff */
[----:B------:R-:W-:Y:S01]  /*5f3b0*/  F2FP.F16.E5M2.UNPACK_B R15, R0 ;  /* 0x00000000ff0f723e */ /* 0x000fe200020004ff */
[----:B------:R-:W3:Y:S06]  /*5f3c0*/  LDL.LU R29, [R1+0x5478] ;  /* 0x00547800011d7983 */ /* 0x000eec0000300800 */
        /* <DEDUP_REMOVED lines=253> */
[----:B0-----:R-:W4:Y:S04]  /*603a0*/  LDL.LU R10, [R1+0x5370] ;  /* 0x00537000010a7983 */ /* 0x001f280000300800 */
[----:B------:R-:W2:Y:S01]  /*603b0*/  LDL.LU.64 R8, [R1+0x5368] ;  /* 0x0053680001087983 */ /* 0x000ea20000300a00 */
[----:B------:R-:W-:-:S03]  /*603c0*/  IMAD.MOV.U32 R11, RZ, RZ, R28 ;  /* 0x000000ffff0b7224 */ /* 0x000fc600078e001c */
        /* <DEDUP_REMOVED lines=181> */
[----:B------:R-:W4:Y:S06]  /*60f20*/  LDL.LU R29, [R1+0x52a0] ;  /* 0x0052a000011d7983 */ /* 0x000f2c0000300800 */
        /* <DEDUP_REMOVED lines=25> */
[----:B----4-:R-:W-:Y:S03]  /*610c0*/  HMMA.16816.F32 R4, R12, R28, R4 ;  /* 0x0000001c0c04723c */ /* 0x010fe60000001804 */
[----:B------:R-:W-:-:S15]  /*610d0*/  STL.64 [R1+0x5178], R28 ;  /* 0x0051781c01007387 */ /* 0x000fde0000100a00 */
[----:B------:R-:W-:Y:S01]  /*610e0*/  NOP ;  /* 0x0000000000007918 */ /* 0x000fe20000000000 */
        /* <DEDUP_REMOVED lines=89> */
[----:B------:R-:W2:Y:S04]  /*61680*/  LDL.LU R19, [R1+0x3828] ;  /* 0x0038280001137983 */ /* 0x000ea80000300800 */
[----:B------:R0:W-:Y:S04]  /*61690*/  STL.64 [R1+0x5128], R16 ;  /* 0x0051281001007387 */ /* 0x0001e80000100a00 */
[----:B0-----:R-:W2:Y:S04]  /*616a0*/  LDL.LU R16, [R1+0x3814] ;  /* 0x0038140001107983 */ /* 0x001ea80000300800 */
        /* <DEDUP_REMOVED lines=17> */
[----:B0-----:R-:W3:Y:S01]  /*617c0*/  LDL.LU R9, [R1+0x3810] ;  /* 0x0038100001097983 */ /* 0x001ee20000300800 */
[----:B--2---:R-:W-:-:S15]  /*617d0*/  HMMA.16816.F32 R24, R12, R6, R24 ;  /* 0x000000060c18723c */ /* 0x004fde0000001818 */
[----:B------:R-:W-:-:S04]  /*617e0*/  NOP ;  /* 0x0000000000007918 */ /* 0x000fc80000000000 */
[----:B------:R-:W-:Y:S04]  /*617f0*/  STL.64 [R1+0x7e0], R24 ;  /* 0x0007e01801007387 */ /* 0x000fe80000100a00 */
[----:B------:R0:W-:Y:S04]  /*61800*/  STL.64 [R1+0x7e8], R26 ;  /* 0x0007e81a01007387 */ /* 0x0001e80000100a00 */
[----:B0-----:R-:W4:Y:S04]  /*61810*/  LDL.LU.64 R26, [R1+0x51d0] ;  /* 0x0051d000011a7983 */ /* 0x001f280000300a00 */
[----:B------:R-:W4:Y:S04]  /*61820*/  LDL.LU.64 R24, [R1+0x51c8] ;  /* 0x0051c80001187983 */ /* 0x000f280000300a00 */
[----:B------:R-:W-:Y:S04]  /*61830*/  STL [R1+0x50f4], R6 ;  /* 0x0050f40601007387 */ /* 0x000fe80000100800 */
[----:B------:R-:W-:Y:S01]  /*61840*/  STL [R1+0x50f0], R7 ;  /* 0x0050f00701007387 */ /* 0x000fe20000100800 */
[----:B----4-:R-:W-:-:S15]  /*61850*/  HMMA.16816.F32 R24, R12, R4, R24 ;  /* 0x000000040c18723c */ /* 0x010fde0000001818 */
[----:B------:R-:W-:-:S04]  /*61860*/  NOP ;  /* 0x0000000000007918 */ /* 0x000fc80000000000 */
[----:B------:R-:W-:Y:S04]  /*61870*/  STL.64 [R1+0x7d0], R24 ;  /* 0x0007d01801007387 */ /* 0x000fe80000100a00 */
[----:B------:R0:W-:Y:S04]  /*61880*/  STL.64 [R1+0x7d8], R26 ;  /* 0x0007d81a01007387 */ /* 0x0001e80000100a00 */
[----:B0-----:R-:W2:Y:S04]  /*61890*/  LDL.LU.64 R26, [R1+0x51c0] ;  /* 0x0051c000011a7983 */ /* 0x001ea80000300a00 */
[----:B------:R-:W2:Y:S04]  /*618a0*/  LDL.LU.64 R24, [R1+0x51b8] ;  /* 0x0051b80001187983 */ /* 0x000ea80000300a00 */
[----:B------:R0:W-:Y:S04]  /*618b0*/  STL [R1+0x50fc], R4 ;  /* 0x0050fc0401007387 */ /* 0x0001e80000100800 */
[----:B------:R1:W-:Y:S01]  /*618c0*/  STL [R1+0x50f8], R5 ;  /* 0x0050f80501007387 */ /* 0x0003e20000100800 */
[----:B---3--:R-:W-:-:S02]  /*618d0*/  IMAD R6, R10, 0x100, R9 ;  /* 0x000001000a067824 */ /* 0x008fc400078e0209 */
[----:B------:R-:W-:Y:S02]  /*618e0*/  IMAD R0, R0, 0x100, R19 ;  /* 0x0000010000007824 */ /* 0x000fe400078e0213 */
[----:B0-----:R-:W-:Y:S02]  /*618f0*/  IMAD R4, R18, 0x100, R17 ;  /* 0x0000010012047824 */ /* 0x001fe400078e0211 */
[----:B-1----:R-:W-:Y:S02]  /*61900*/  IMAD R5, R16, 0x100, R11 ;  /* 0x0000010010057824 */ /* 0x002fe400078e020b */
[----:B------:R-:W-:Y:S01]  /*61910*/  HMMA.16816.F32 R8, R12, R2, R20 ;  /* 0x000000020c08723c */ /* 0x000fe20000001814 */
[----:B------:R-:W-:Y:S02]  /*61920*/  F2FP.F16.E5M2.UNPACK_B R12, R6 ;  /* 0x00000006ff0c723e */ /* 0x000fe400020004ff */
[----:B------:R-:W-:Y:S02]  /*61930*/  F2FP.F16.E5M2.UNPACK_B R14, R4 ;  /* 0x00000004ff0e723e */ /* 0x000fe400020004ff */
[----:B------:R-:W-:-:S02]  /*61940*/  F2FP.F16.E5M2.UNPACK_B R13, R5 ;  /* 0x00000005ff0d723e */ /* 0x000fc400020004ff */
[----:B------:R-:W-:Y:S01]  /*61950*/  F2FP.F16.E5M2.UNPACK_B R15, R0 ;  /* 0x00000000ff0f723e */ /* 0x000fe200020004ff */
[----:B------:R0:W-:Y:S04]  /*61960*/  STL [R1+0x50c4], R2 ;  /* 0x0050c40201007387 */ /* 0x0001e80000100800 */
[----:B------:R-:W-:Y:S01]  /*61970*/  STL [R1+0x50c0], R3 ;  /* 0x0050c00301007387 */ /* 0x000fe20000100800 */
[----:B------:R-:W-:-:S06]  /*61980*/  IMAD.MOV.U32 R0, RZ, RZ, R29 ;  /* 0x000000ffff007224 */ /* 0x000fcc00078e001d */
[----:B------:R-:W-:Y:S04]  /*61990*/  STL.64 [R1+0x270], R8 ;  /* 0x0002700801007387 */ /* 0x000fe80000100a00 */
[----:B------:R-:W-:Y:S01]  /*619a0*/  STL.64 [R1+0x278], R10 ;  /* 0x0002780a01007387 */ /* 0x000fe20000100a00 */
[----:B0-----:R-:W-:Y:S01]  /*619b0*/  IMAD.MOV.U32 R2, RZ, RZ, R28 ;  /* 0x000000ffff027224 */ /* 0x001fe200078e001c */
[----:B--2---:R-:W-:-:S15]  /*619c0*/  HMMA.16816.F32 R4, R12, R28, R24 ;  /* 0x0000001c0c04723c */ /* 0x004fde0000001818 */
[----:B------:R-:W-:-:S04]  /*619d0*/  NOP ;  /* 0x0000000000007918 */ /* 0x000fc80000000000 */
[----:B------:R0:W-:Y:S04]  /*619e0*/  STL.64 [R1+0x7c0], R4 ;  /* 0x0007c00401007387 */ /* 0x0001e80000100a00 */
[----:B------:R-:W-:Y:S04]  /*619f0*/  STL.64 [R1+0x7c8], R6 ;  /* 0x0007c80601007387 */ /* 0x000fe80000100a00 */
        /* <DEDUP_REMOVED lines=8> */
[----:B------:R-:W2:Y:S04]  /*61a80*/  LDL.64 R28, [R1] ;  /* 0x00000000011c7983 */ /* 0x000ea80000100a00 */
[----:B--2---:R1:W-:Y:S04]  /*61a90*/  STL.64 [R1+0x5190], R28 ;  /* 0x0051901c01007387 */ /* 0x0043e80000100a00 */
[----:B------:R-:W2:Y:S04]  /*61aa0*/  LDL.LU R24, [R1+0x780] ;  /* 0x0007800001187983 */ /* 0x000ea80000300800 */
[----:B------:R-:W2:Y:S04]  /*61ab0*/  LDL.LU R25, [R1+0x784] ;  /* 0x0007840001197983 */ /* 0x000ea80000300800 */
[----:B------:R-:W2:Y:S04]  /*61ac0*/  LDL.LU R26, [R1+0x788] ;  /* 0x00078800011a7983 */ /* 0x000ea80000300800 */
[----:B------:R-:W2:Y:S04]  /*61ad0*/  LDL.LU R27, [R1+0x78c] ;  /* 0x00078c00011b7983 */ /* 0x000ea80000300800 */
[----:B0-----:R-:W3:Y:S04]  /*61ae0*/  LDL.64 R4, [R1+0x10] ;  /* 0x0000100001047983 */ /* 0x001ee80000100a00 */
[----:B-1----:R-:W3:Y:S04]  /*61af0*/  LDL.64 R28, [R1+0x8] ;  /* 0x00000800011c7983 */ /* 0x002ee80000100a00 */
        /* <DEDUP_REMOVED lines=41> */
[----:B------:R-:W-:Y:S04]  /*61d90*/  STL [R1+0x5100], R2 ;  /* 0x0051000201007387 */ /* 0x000fe80000100800 */
[----:B------:R-:W-:Y:S04]  /*61da0*/  STL.64 [R1+0x7b0], R24 ;  /* 0x0007b01801007387 */ /* 0x000fe80000100a00 */
[----:B------:R0:W-:Y:S04]  /*61db0*/  STL.64 [R1+0x7b8], R26 ;  /* 0x0007b81a01007387 */ /* 0x0001e80000100a00 */
[----:B0-----:R-:W3:Y:S04]  /*61dc0*/  LDL.LU.64 R26, [R1+0x51b0] ;  /* 0x0051b000011a7983 */ /* 0x001ee80000300a00 */
[----:B------:R-:W3:Y:S01]  /*61dd0*/  LDL.LU.64 R24, [R1+0x51a8] ;  /* 0x0051a80001187983 */ /* 0x000ee20000300a00 */
[----:B------:R-:W-:-:S02]  /*61de0*/  IMAD.MOV.U32 R3, RZ, RZ, R5 ;  /* 0x000000ffff037224 */ /* 0x000fc400078e0005 */
[----:B------:R-:W-:Y:S02]  /*61df0*/  IMAD.MOV.U32 R5, RZ, RZ, R28 ;  /* 0x000000ffff057224 */ /* 0x000fe400078e001c */
[----:B------:R-:W-:Y:S01]  /*61e00*/  IMAD.MOV.U32 R6, RZ, RZ, R29 ;  /* 0x000000ffff067224 */ /* 0x000fe200078e001d */
[----:B---3--:R-:W-:-:S15]  /*61e10*/  HMMA.16816.F32 R24, R12, R28, R24 ;  /* 0x0000001c0c18723c */ /* 0x008fde0000001818 */
[----:B------:R-:W-:-:S04]  /*61e20*/  NOP ;  /* 0x0000000000007918 */ /* 0x000fc80000000000 */
[----:B------:R-:W-:Y:S04]  /*61e30*/  STL.64 [R1+0x7a0], R24 ;  /* 0x0007a01801007387 */ /* 0x000fe80000100a00 */
[----:B------:R0:W-:Y:S04]  /*61e40*/  STL.64 [R1+0x7a8], R26 ;  /* 0x0007a81a01007387 */ /* 0x0001e80000100a00 */
[----:B0-----:R-:W3:Y:S04]  /*61e50*/  LDL.LU.64 R26, [R1+0x51a0] ;  /* 0x0051a000011a7983 */ /* 0x001ee80000300a00 */
[----:B------:R-:W3:Y:S04]  /*61e60*/  LDL.LU.64 R24, [R1+0x5198] ;  /* 0x0051980001187983 */ /* 0x000ee80000300a00 */
[----:B------:R-:W3:Y:S01]  /*61e70*/  LDL.LU.64 R28, [R1+0x5190] ;  /* 0x00519000011c7983 */ /* 0x000ee20000300a00 */
[----:B------:R-:W-:Y:S01]  /*61e80*/  IMAD.MOV.U32 R7, RZ, RZ, R4 ;  /* 0x000000ffff077224 */ /* 0x000fe200078e0004 */
[----:B---3--:R-:W-:Y:S01]  /*61e90*/  HMMA.16816.F32 R24, R12, R28, R24 ;  /* 0x0000001c0c18723c */ /* 0x008fe20000001818 */
[----:B------:R-:W-:-:S02]  /*61ea0*/  IMAD.MOV.U32 R2, RZ, RZ, R28 ;  /* 0x000000ffff027224 */ /* 0x000fc400078e001c */
[----:B------:R-:W-:-:S15]  /*61eb0*/  IMAD.MOV.U32 R4, RZ, RZ, R29 ;  /* 0x000000ffff047224 */ /* 0x000fde00078e001d */
[----:B------:R-:W-:Y:S01]  /*61ec0*/  NOP ;  /* 0x0000000000007918 */ /* 0x000fe20000000000 */
[----:B------:R-:W-:Y:S04]  /*61ed0*/  STL.64 [R1+0x790], R24 ;  /* 0x0007901801007387 */ /* 0x000fe80000100a00 */
[----:B------:R0:W-:Y:S04]  /*61ee0*/  STL.64 [R1+0x798], R26 ;  /* 0x0007981a01007387 */ /* 0x0001e80000100a00 */
[----:B0-----:R-:W3:Y:S04]  /*61ef0*/  LDL.LU.64 R26, [R1+0x5188] ;  /* 0x00518800011a7983 */ /* 0x001ee80000300a00 */
[----:B------:R-:W3:Y:S04]  /*61f00*/  LDL.LU.64 R24, [R1+0x5180] ;  /* 0x0051800001187983 */ /* 0x000ee80000300a00 */
[----:B------:R-:W3:Y:S02]  /*61f10*/  LDL.LU.64 R28, [R1+0x5178] ;  /* 0x00517800011c7983 */ /* 0x000ee40000300a00 */
[----:B---3--:R-:W-:-:S15]  /*61f20*/  HMMA.16816.F32 R24, R12, R28, R24 ;  /* 0x0000001c0c18723c */ /* 0x008fde0000001818 */
[----:B------:R-:W-:-:S04]  /*61f30*/  NOP ;  /* 0x0000000000007918 */ /* 0x000fc80000000000 */
[----:B------:R-:W-:Y:S04]  /*61f40*/  STL.64 [R1+0x780], R24 ;  /* 0x0007801801007387 */ /* 0x000fe80000100a00 */
[----:B------:R0:W-:Y:S04]  /*61f50*/  STL.64 [R1+0x788], R26 ;  /* 0x0007881a01007387 */ /* 0x0001e80000100a00 */
[----:B0-----:R-:W4:Y:S04]  /*61f60*/  LDL.LU.64 R26, [R1+0x5170] ;  /* 0x00517000011a7983 */ /* 0x001f280000300a00 */
[----:B------:R-:W3:Y:S04]  /*61f70*/  LDL.LU.64 R24, [R1+0x5168] ;  /* 0x0051680001187983 */ /* 0x000ee80000300a00 */
[----:B------:R-:W-:Y:S04]  /*61f80*/  STL [R1+0x50c8], R28 ;  /* 0x0050c81c01007387 */ /* 0x000fe80000100800 */
[----:B------:R-:W-:Y:S01]  /*61f90*/  STL [R1+0x50a8], R29 ;  /* 0x0050a81d01007387 */ /* 0x000fe20000100800 */
[----:B----4-:R-:W-:-:S15]  /*61fa0*/  HMMA.16816.F32 R20, R12, R26, R20 ;  /* 0x0000001a0c14723c */ /* 0x010fde0000001814 */
        /* <DEDUP_REMOVED lines=48> */
[----:B------:R4:W-:Y:S02]  /*622b0*/  STL.64 [R1+0x5020], R16 ;  /* 0x0050201001007387 */ /* 0x0009e40000100a00 */
[C---:B----4-:R-:W-:Y:S08]  /*622c0*/  HMMA.16816.F32 R16, R12.reuse, R10, R20 ;  /* 0x0000000a0c10723c */ /* 0x050ff00000001814 */
[----:B--2---:R-:W-:Y:S11]  /*622d0*/  HMMA.16816.F32 R20, R12, R8, R24 ;  /* 0x000000080c14723c */ /* 0x004ff60000001818 */
[----:B------:R0:W-:Y:S04]  /*622e0*/  STL.64 [R1+0x710], R16 ;  /* 0x0007101001007387 */ /* 0x0001e80000100a00 */
[----:B------:R1:W-:Y:S04]  /*622f0*/  STL.64 [R1+0x718], R18 ;  /* 0x0007181201007387 */ /* 0x0003e80000100a00 */
[----:B0-----:R-:W2:Y:S04]  /*62300*/  LDL.LU R16, [R1+0x680] ;  /* 0x0006800001107983 */ /* 0x001ea80000300800 */
[----:B------:R-:W-:Y:S04]  /*62310*/  STL.64 [R1+0x700], R20 ;  /* 0x0007001401007387 */ /* 0x000fe80000100a00 */
[----:B------:R-:W-:Y:S04]  /*62320*/  STL.64 [R1+0x708], R22 ;  /* 0x0007081601007387 */ /* 0x000fe80000100a00 */
[----:B------:R-:W2:Y:S04]  /*62330*/  LDL.LU R17, [R1+0x684] ;  /* 0x0006840001117983 */ /* 0x000ea80000300800 */
[----:B-1----:R-:W3:Y:S04]  /*62340*/  LDL.LU R18, [R1+0x688] ;  /* 0x0006880001127983 */ /* 0x002ee80000300800 */
[----:B------:R-:W3:Y:S04]  /*62350*/  LDL.LU R19, [R1+0x68c] ;  /* 0x00068c0001137983 */ /* 0x000ee80000300800 */
[----:B---3--:R0:W-:Y:S04]  /*62360*/  STL.64 [R1+0x5048], R18 ;  /* 0x0050481201007387 */ /* 0x0081e80000100a00 */
[----:B--2---:R1:W-:Y:S04]  /*62370*/  STL.64 [R1+0x5040], R16 ;  /* 0x0050401001007387 */ /* 0x0043e80000100a00 */
[----:B------:R-:W2:Y:S04]  /*62380*/  LDL.LU R24, [R1+0x690] ;  /* 0x0006900001187983 */ /* 0x000ea80000300800 */
[----:B------:R-:W2:Y:S04]  /*62390*/  LDL.LU R25, [R1+0x694] ;  /* 0x0006940001197983 */ /* 0x000ea80000300800 */
[----:B------:R-:W3:Y:S04]  /*623a0*/  LDL.LU R26, [R1+0x698] ;  /* 0x00069800011a7983 */ /* 0x000ee80000300800 */
[----:B------:R-:W3:Y:S01]  /*623b0*/  LDL.LU R27, [R1+0x69c] ;  /* 0x00069c00011b7983 */ /* 0x000ee20000300800 */
[----:B0-----:R-:W-:-:S02]  /*623c0*/  IMAD.MOV.U32 R18, RZ, RZ, R2 ;  /* 0x000000ffff127224 */ /* 0x001fc400078e0002 */
[----:B------:R-:W-:Y:S02]  /*623d0*/  IMAD.MOV.U32 R19, RZ, RZ, R4 ;  /* 0x000000ffff137224 */ /* 0x000fe400078e0004 */
[----:B-1----:R-:W-:Y:S02]  /*623e0*/  IMAD.MOV.U32 R16, RZ, RZ, R5 ;  /* 0x000000ffff107224 */ /* 0x002fe400078e0005 */
[----:B------:R-:W-:Y:S01]  /*623f0*/  IMAD.MOV.U32 R17, RZ, RZ, R6 ;  /* 0x000000ffff117224 */ /* 0x000fe200078e0006 */
[----:B---3--:R-:W-:Y:S04]  /*62400*/  STL.64 [R1+0x5058], R26 ;  /* 0x0050581a01007387 */ /* 0x008fe80000100a00 */
[----:B--2---:R0:W-:Y:S04]  /*62410*/  STL.64 [R1+0x5050], R24 ;  /* 0x0050501801007387 */ /* 0x0041e80000100a00 */
[----:B------:R-:W2:Y:S04]  /*62420*/  LDL.LU R2, [R1+0x5100] ;  /* 0x0051000001027983 */ /* 0x000ea80000300800 */
[----:B------:R-:W3:Y:S04]  /*62430*/  LDL.LU R4, [R1+0x50fc] ;  /* 0x0050fc0001047983 */ /* 0x000ee80000300800 */
[----:B------:R-:W3:Y:S04]  /*62440*/  LDL.LU R5, [R1+0x50f8] ;  /* 0x0050f80001057983 */ /* 0x000ee80000300800 */
[----:B------:R-:W4:Y:S04]  /*62450*/  LDL.LU R6, [R1+0x50f4] ;  /* 0x0050f40001067983 */ /* 0x000f280000300800 */
[----:B------:R1:W-:Y:S04]  /*62460*/  STL.64 [R1+0x5060], R18 ;  /* 0x0050601201007387 */ /* 0x0003e80000100a00 */
[----:B------:R-:W-:Y:S04]  /*62470*/  STL.64 [R1+0x5078], R16 ;  /* 0x0050781001007387 */ /* 0x000fe80000100a00 */
[----:B0-----:R-:W2:Y:S04]  /*62480*/  LDL.LU R24, [R1+0x6a0] ;  /* 0x0006a00001187983 */ /* 0x001ea80000300800 */
[----:B------:R-:W2:Y:S04]  /*62490*/  LDL.LU R25, [R1+0x6a4] ;  /* 0x0006a40001197983 */ /* 0x000ea80000300800 */
[----:B------:R-:W2:Y:S04]  /*624a0*/  LDL.LU R26, [R1+0x6a8] ;  /* 0x0006a800011a7983 */ /* 0x000ea80000300800 */
[----:B------:R-:W2:Y:S01]  /*624b0*/  LDL.LU R27, [R1+0x6ac] ;  /* 0x0006ac00011b7983 */ /* 0x000ea20000300800 */
[----:B-1----:R-:W-:-:S02]  /*624c0*/  IMAD.MOV.U32 R18, RZ, RZ, R7 ;  /* 0x000000ffff127224 */ /* 0x002fc400078e0007 */
[----:B------:R-:W-:Y:S01]  /*624d0*/  IMAD.MOV.U32 R19, RZ, RZ, R3 ;  /* 0x000000ffff137224 */ /* 0x000fe200078e0003 */
[----:B------:R-:W4:Y:S04]  /*624e0*/  LDL.LU R7, [R1+0x50f0] ;  /* 0x0050f00001077983 */ /* 0x000f280000300800 */
[----:B------:R-:W-:Y:S04]  /*624f0*/  STL.64 [R1+0x5090], R18 ;  /* 0x0050901201007387 */ /* 0x000fe80000100a00 */
[----:B--2---:R-:W-:Y:S04]  /*62500*/  STL.64 [R1+0x5070], R26 ;  /* 0x0050701a01007387 */ /* 0x004fe80000100a00 */
[----:B------:R0:W-:Y:S04]  /*62510*/  STL.64 [R1+0x5068], R24 ;  /* 0x0050681801007387 */ /* 0x0001e80000100a00 */
[----:B0-----:R-:W2:Y:S04]  /*62520*/  LDL.LU R24, [R1+0x6b0] ;  /* 0x0006b00001187983 */ /* 0x001ea80000300800 */
[----:B------:R-:W2:Y:S04]  /*62530*/  LDL.LU R25, [R1+0x6b4] ;  /* 0x0006b40001197983 */ /* 0x000ea80000300800 */
[----:B------:R-:W2:Y:S04]  /*62540*/  LDL.LU R26, [R1+0x6b8] ;  /* 0x0006b800011a7983 */ /* 0x000ea80000300800 */
[----:B------:R-:W2:Y:S01]  /*62550*/  LDL.LU R27, [R1+0x6bc] ;  /* 0x0006bc00011b7983 */ /* 0x000ea20000300800 */
[----:B------:R-:W-:-:S05]  /*62560*/  IMAD.MOV.U32 R16, RZ, RZ, R2 ;  /* 0x000000ffff107224 */ /* 0x000fca00078e0002 */
[----:B------:R-:W-:Y:S04]  /*62570*/  STL [R1+0x50cc], R16 ;  /* 0x0050cc1001007387 */ /* 0x000fe80000100800 */
        /* <DEDUP_REMOVED lines=42> */
[----:B------:R-:W4:Y:S04]  /*62820*/  LDL.LU R22, [R1+0x678] ;  /* 0x0006780001167983 */ /* 0x000f280000300800 */
[----:B------:R-:W4:Y:S04]  /*62830*/  LDL.LU R23, [R1+0x67c] ;  /* 0x00067c0001177983 */ /* 0x000f280000300800 */
        /* <DEDUP_REMOVED lines=17> */
[----:B------:R0:W-:Y:S01]  /*62950*/  STL.64 [R1+0x4fd0], R4 ;  /* 0x004fd00401007387 */ /* 0x0001e20000100a00 */
[----:B------:R-:W-:-:S03]  /*62960*/  IMAD R0, R0, 0x100, R3 ;  /* 0x0000010000007824 */ /* 0x000fc600078e0203 */
[----:B0-----:R-:W4:Y:S04]  /*62970*/  LDL.LU R4, [R1+0x660] ;  /* 0x0006600001047983 */ /* 0x001f280000300800 */
[----:B------:R-:W4:Y:S04]  /*62980*/  LDL.LU R5, [R1+0x664] ;  /* 0x0006640001057983 */ /* 0x000f280000300800 */
[----:B------:R-:W4:Y:S04]  /*62990*/  LDL.LU R6, [R1+0x668] ;  /* 0x0006680001067983 */ /* 0x000f280000300800 */
[----:B------:R-:W4:Y:S01]  /*629a0*/  LDL.LU R7, [R1+0x66c] ;  /* 0x00066c0001077983 */ /* 0x000f220000300800 */
[----:B---3--:R-:W-:-:S02]  /*629b0*/  IMAD R19, R19, 0x100, R28 ;  /* 0x0000010013137824 */ /* 0x008fc400078e021c */
[----:B--2---:R-:W-:Y:S02]  /*629c0*/  IMAD R29, R29, 0x100, R16 ;  /* 0x000001001d1d7824 */ /* 0x004fe400078e0210 */
        /* <DEDUP_REMOVED lines=34> */
[----:B------:R-:W3:Y:S04]  /*62bf0*/  LDL.LU.64 R26, [R1+0x5058] ;  /* 0x00505800011a7983 */ /* 0x000ee80000300a00 */
[----:B------:R-:W3:-:S13]  /*62c00*/  LDL.LU.64 R24, [R1+0x5050] ;  /* 0x0050500001187983 */ /* 0x000eda0000300a00 */
[----:B------:R-:W-:Y:S04]  /*62c10*/  STL.64 [R1+0x6a0], R16 ;  /* 0x0006a01001007387 */ /* 0x000fe80000100a00 */
[----:B------:R0:W-:Y:S04]  /*62c20*/  STL.64 [R1+0x6a8], R18 ;  /* 0x0006a81201007387 */ /* 0x0001e80000100a00 */
[----:B0-----:R-:W2:Y:S04]  /*62c30*/  LDL.LU.64 R18, [R1+0x5048] ;  /* 0x0050480001127983 */ /* 0x001ea80000300a00 */
[----:B------:R-:W2:Y:S01]  /*62c40*/  LDL.LU.64 R16, [R1+0x5040] ;  /* 0x0050400001107983 */ /* 0x000ea20000300a00 */
[----:B---3--:R-:W-:-:S15]  /*62c50*/  HMMA.16816.F32 R24, R12, R28, R24 ;  /* 0x0000001c0c18723c */ /* 0x008fde0000001818 */
[----:B------:R-:W-:-:S04]  /*62c60*/  NOP ;  /* 0x0000000000007918 */ /* 0x000fc80000000000 */
[----:B------:R-:W-:Y:S04]  /*62c70*/  STL.64 [R1+0x690], R24 ;  /* 0x0006901801007387 */ /* 0x000fe80000100a00 */
[----:B------:R0:W-:Y:S04]  /*62c80*/  STL.64 [R1+0x698], R26 ;  /* 0x0006981a01007387 */ /* 0x0001e80000100a00 */
[----:B0-----:R-:W2:Y:S04]  /*62c90*/  LDL.LU.64 R26, [R1+0x5038] ;  /* 0x00503800011a7983 */ /* 0x001ea80000300a00 */
[----:B------:R-:W4:Y:S04]  /*62ca0*/  LDL.LU.64 R24, [R1+0x5030] ;  /* 0x0050300001187983 */ /* 0x000f280000300a00 */
[----:B------:R-:W-:Y:S01]  /*62cb0*/  STL.64 [R1+0x4f78], R28 ;  /* 0x004f781c01007387 */ /* 0x000fe20000100a00 */
[C---:B--2---:R-:W-:Y:S08]  /*62cc0*/  HMMA.16816.F32 R16, R12.reuse, R26, R16 ;  /* 0x0000001a0c10723c */ /* 0x044ff00000001810 */
[C---:B----4-:R-:W-:Y:S11]  /*62cd0*/  HMMA.16816.F32 R20, R12.reuse, R24, R20 ;  /* 0x000000180c14723c */ /* 0x050ff60000001814 */
        /* <DEDUP_REMOVED lines=10> */
[----:B------:R-:W3:Y:S01]  /*62d80*/  LDL.LU R0, [R1+0x3864] ;  /* 0x0038640001007983 */ /* 0x000ee20000300800 */
[C---:B----4-:R-:W-:Y:S08]  /*62d90*/  HMMA.16816.F32 R24, R12.reuse, R22, R4 ;  /* 0x000000160c18723c */ /* 0x050ff00000001804 */
[C---:B--2---:R-:W-:Y:S11]  /*62da0*/  HMMA.16816.F32 R4, R12.reuse, R20, R8 ;  /* 0x000000140c04723c */ /* 0x044ff60000001808 */
[----:B------:R0:W-:Y:S04]  /*62db0*/  STL.64 [R1+0x660], R24 ;  /* 0x0006601801007387 */ /* 0x0001e80000100a00 */
[----:B------:R1:W-:Y:S04]  /*62dc0*/  STL.64 [R1+0x668], R26 ;  /* 0x0006681a01007387 */ /* 0x0003e80000100a00 */
[----:B0-----:R-:W2:Y:S04]  /*62dd0*/  LDL.LU R24, [R1+0x5d0] ;  /* 0x0005d00001187983 */ /* 0x001ea80000300800 */
[----:B------:R0:W-:Y:S04]  /*62de0*/  STL.64 [R1+0x650], R4 ;  /* 0x0006500401007387 */ /* 0x0001e80000100a00 */
[----:B------:R4:W-:Y:S04]  /*62df0*/  STL.64 [R1+0x658], R6 ;  /* 0x0006580601007387 */ /* 0x0009e80000100a00 */
[----:B------:R-:W2:Y:S04]  /*62e00*/  LDL.LU R25, [R1+0x5d4] ;  /* 0x0005d40001197983 */ /* 0x000ea80000300800 */
[----:B-1----:R-:W2:Y:S04]  /*62e10*/  LDL.LU R26, [R1+0x5d8] ;  /* 0x0005d800011a7983 */ /* 0x002ea80000300800 */
[----:B------:R-:W2:Y:S04]  /*62e20*/  LDL.LU R27, [R1+0x5dc] ;  /* 0x0005dc00011b7983 */ /* 0x000ea80000300800 */
[----:B0-----:R-:W2:Y:S04]  /*62e30*/  LDL.LU R4, [R1+0x610] ;  /* 0x0006100001047983 */ /* 0x001ea80000300800 */
[----:B------:R-:W2:Y:S04]  /*62e40*/  LDL.LU R5, [R1+0x614] ;  /* 0x0006140001057983 */ /* 0x000ea80000300800 */
[----:B----4-:R-:W4:Y:S04]  /*62e50*/  LDL.LU R6, [R1+0x618] ;  /* 0x0006180001067983 */ /* 0x010f280000300800 */
[----:B------:R-:W4:Y:S04]  /*62e60*/  LDL.LU R7, [R1+0x61c] ;  /* 0x00061c0001077983 */ /* 0x000f280000300800 */
        /* <DEDUP_REMOVED lines=35> */
[----:B------:R-:W2:Y:S04]  /*630a0*/  LDL.64 R28, [R1+0x10] ;  /* 0x00001000011c7983 */ /* 0x000ea80000100a00 */
[----:B------:R0:W-:Y:S04]  /*630b0*/  STL.64 [R1+0x4f50], R22 ;  /* 0x004f501601007387 */ /* 0x0001e80000100a00 */
[----:B0-----:R-:W2:Y:S04]  /*630c0*/  LDL.64 R22, [R1+0x18] ;  /* 0x0000180001167983 */ /* 0x001ea80000100a00 */
[----:B------:R0:W-:Y:S04]  /*630d0*/  STL.64 [R1+0x4f48], R20 ;  /* 0x004f481401007387 */ /* 0x0001e80000100a00 */
[----:B0-----:R-:W2:Y:S04]  /*630e0*/  LDL.LU R20, [R1+0x385c] ;  /* 0x00385c0001147983 */ /* 0x001ea80000300800 */
        /* <DEDUP_REMOVED lines=10> */
[----:B------:R-:W3:Y:S04]  /*63190*/  LDL.LU.64 R8, [R1+0x4ff0] ;  /* 0x004ff00001087983 */ /* 0x000ee80000300a00 */
        /* <DEDUP_REMOVED lines=19> */
[----:B0-----:R-:W4:Y:S04]  /*632d0*/  LDL.LU R10, [R1+0x3854] ;  /* 0x00385400010a7983 */ /* 0x001f280000300800 */
[----:B------:R-:W3:Y:S04]  /*632e0*/  LDL.LU R11, [R1+0x3860] ;  /* 0x00386000010b7983 */ /* 0x000ee80000300800 */
[----:B------:R0:W-:Y:S04]  /*632f0*/  STL.64 [R1+0x4f08], R8 ;  /* 0x004f080801007387 */ /* 0x0001e80000100a00 */
[----:B0-----:R-:W3:Y:S04]  /*63300*/  LDL.LU R8, [R1+0x384c] ;  /* 0x00384c0001087983 */ /* 0x001ee80000300800 */
        /* <DEDUP_REMOVED lines=15> */
[----:B------:R4:W-:Y:S01]  /*63400*/  STL.64 [R1+0x4ef8], R4 ;  /* 0x004ef80401007387 */ /* 0x0009e20000100a00 */
[----:B------:R-:W-:-:S02]  /*63410*/  IMAD R0, R0, 0x100, R21 ;  /* 0x0000010000007824 */ /* 0x000fc400078e0215 */
[----:B----4-:R-:W-:Y:S02]  /*63420*/  IMAD R5, R10, 0x100, R9 ;  /* 0x000001000a057824 */ /* 0x010fe400078e0209 */
[----:B------:R-:W-:Y:S01]  /*63430*/  IMAD R4, R20, 0x100, R11 ;  /* 0x0000010014047824 */ /* 0x000fe200078e020b */
[----:B--2---:R-:W-:Y:S01]  /*63440*/  HMMA.16816.F32 R12, R12, R2, R24 ;  /* 0x000000020c0c723c */ /* 0x004fe20000001818 */
[----:B------:R-:W2:Y:S04]  /*63450*/  LDL.LU.64 R26, [R1+0x4fa8] ;  /* 0x004fa800011a7983 */ /* 0x000ea80000300a00 */
[----:B------:R-:W2:Y:S04]  /*63460*/  LDL.LU.64 R24, [R1+0x4fa0] ;  /* 0x004fa00001187983 */ /* 0x000ea80000300a00 */
[----:B------:R-:W-:Y:S04]  /*63470*/  STL [R1+0x4edc], R2 ;  /* 0x004edc0201007387 */ /* 0x000fe80000100800 */
[----:B------:R-:W-:Y:S01]  /*63480*/  STL [R1+0x4ed8], R3 ;  /* 0x004ed80301007387 */ /* 0x000fe20000100800 */
[----:B---3--:R-:W-:-:S05]  /*63490*/  IMAD R8, R8, 0x100, R7 ;  /* 0x0000010008087824 */ /* 0x008fca00078e0207 */
[----:B------:R0:W-:Y:S04]  /*634a0*/  STL.64 [R1+0x250], R12 ;  /* 0x0002500c01007387 */ /* 0x0001e80000100a00 */
[----:B------:R1:W-:Y:S01]  /*634b0*/  STL.64 [R1+0x258], R14 ;  /* 0x0002580e01007387 */ /* 0x0003e20000100a00 */
[----:B0-----:R-:W-:Y:S02]  /*634c0*/  F2FP.F16.E5M2.UNPACK_B R12, R8 ;  /* 0x00000008ff0c723e */ /* 0x001fe400020004ff */
[----:B------:R-:W-:Y:S02]  /*634d0*/  F2FP.F16.E5M2.UNPACK_B R13, R5 ;  /* 0x00000005ff0d723e */ /* 0x000fe400020004ff */
[----:B-1----:R-:W-:Y:S02]  /*634e0*/  F2FP.F16.E5M2.UNPACK_B R14, R4 ;  /* 0x00000004ff0e723e */ /* 0x002fe400020004ff */
[----:B------:R-:W-:-:S07]  /*634f0*/  F2FP.F16.E5M2.UNPACK_B R15, R0 ;  /* 0x00000000ff0f723e */ /* 0x000fce00020004ff */
[----:B------:R-:W-:Y:S01]  /*63500*/  HMMA.16816.F32 R4, R12, R22, R16 ;  /* 0x000000160c04723c */ /* 0x000fe20000001810 */
[----:B------:R-:W-:Y:S02]  /*63510*/  IMAD.MOV.U32 R0, RZ, RZ, R23 ;  /* 0x000000ffff007224 */ /* 0x000fe400078e0017 */
[----:B------:R-:W-:-:S15]  /*63520*/  IMAD.MOV.U32 R2, RZ, RZ, R22 ;  /* 0x000000ffff027224 */ /* 0x000fde00078e0016 */
[----:B------:R-:W-:Y:S01]  /*63530*/  NOP ;  /* 0x0000000000007918 */ /* 0x000fe20000000000 */
[----:B------:R-:W-:Y:S04]  /*63540*/  STL.64 [R1+0x5e0], R4 ;  /* 0x0005e00401007387 */ /* 0x000fe80000100a00 */
[----:B------:R2:W-:Y:S04]  /*63550*/  STL.64 [R1+0x5e8], R6 ;  /* 0x0005e80601007387 */ /* 0x0005e80000100a00 */
[----:B------:R-:W-:Y:S04]  /*63560*/  STL [R1+0x4eec], R0 ;  /* 0x004eec0001007387 */ /* 0x000fe80000100800 */
        /* <DEDUP_REMOVED lines=30> */
[----:B------:R-:W2:Y:S04]  /*63750*/  LDL.64 R28, [R1] ;  /* 0x00000000011c7983 */ /* 0x000ea80000100a00 */
[----:B------:R-:W-:Y:S04]  /*63760*/  STL.64 [R1+0x4f60], R22 ;  /* 0x004f601601007387 */ /* 0x000fe80000100a00 */
[----:B----4-:R0:W-:Y:S04]  /*63770*/  STL.64 [R1+0x4f58], R20 ;  /* 0x004f581401007387 */ /* 0x0101e80000100a00 */
[----:B0-----:R-:W4:Y:S04]  /*63780*/  LDL.LU R20, [R1+0x590] ;  /* 0x0005900001147983 */ /* 0x001f280000300800 */
[----:B------:R-:W4:Y:S04]  /*63790*/  LDL.LU R21, [R1+0x594] ;  /* 0x0005940001157983 */ /* 0x000f280000300800 */
[----:B------:R-:W4:Y:S04]  /*637a0*/  LDL.LU R22, [R1+0x598] ;  /* 0x0005980001167983 */ /* 0x000f280000300800 */
[----:B------:R-:W4:Y:S04]  /*637b0*/  LDL.LU R23, [R1+0x59c] ;  /* 0x00059c0001177983 */ /* 0x000f280000300800 */
[----:B------:R-:W-:Y:S04]  /*637c0*/  STL.64 [R1+0x4f40], R18 ;  /* 0x004f401201007387 */ /* 0x000fe80000100a00 */
[----:B---3--:R0:W-:Y:S04]  /*637d0*/  STL.64 [R1+0x4f38], R16 ;  /* 0x004f381001007387 */ /* 0x0081e80000100a00 */
        /* <DEDUP_REMOVED lines=18> */
[----:B------:R0:W-:Y:S04]  /*63900*/  STL [R1+0x4ef0], R3 ;  /* 0x004ef00301007387 */ /* 0x0001e80000100800 */
[----:B0-----:R-:W2:Y:S02]  /*63910*/  LDL.64 R2, [R1+0x8] ;  /* 0x0000080001027983 */ /* 0x001ea40000100a00 */
[----:B--2---:R-:W-:-:S15]  /*63920*/  HMMA.16816.F32 R24, R12, R2, R24 ;  /* 0x000000020c18723c */ /* 0x004fde0000001818 */
[----:B------:R-:W-:-:S04]  /*63930*/  NOP ;  /* 0x0000000000007918 */ /* 0x000fc80000000000 */
[----:B------:R-:W-:Y:S04]  /*63940*/  STL.64 [R1+0x5c0], R24 ;  /* 0x0005c01801007387 */ /* 0x000fe80000100a00 */
[----:B------:R0:W-:Y:S04]  /*63950*/  STL.64 [R1+0x5c8], R26 ;  /* 0x0005c81a01007387 */ /* 0x0001e80000100a00 */
[----:B0-----:R-:W2:Y:S04]  /*63960*/  LDL.LU.64 R26, [R1+0x4f98] ;  /* 0x004f9800011a7983 */ /* 0x001ea80000300a00 */
[----:B------:R-:W2:Y:S01]  /*63970*/  LDL.LU.64 R24, [R1+0x4f90] ;  /* 0x004f900001187983 */ /* 0x000ea20000300a00 */
[----:B------:R-:W-:-:S02]  /*63980*/  IMAD.MOV.U32 R0, RZ, RZ, R2 ;  /* 0x000000ffff007224 */ /* 0x000fc400078e0002 */
[----:B------:R-:W-:Y:S02]  /*63990*/  IMAD.MOV.U32 R2, RZ, RZ, R3 ;  /* 0x000000ffff027224 */ /* 0x000fe400078e0003 */
        /* <DEDUP_REMOVED lines=12> */
[----:B0-----:R-:W4:Y:S04]  /*63a60*/  LDL.LU.64 R26, [R1+0x4f70] ;  /* 0x004f7000011a7983 */ /* 0x001f280000300a00 */
[----:B------:R-:W2:Y:S04]  /*63a70*/  LDL.LU.64 R24, [R1+0x4f68] ;  /* 0x004f680001187983 */ /* 0x000ea80000300a00 */
[----:B------:R-:W-:Y:S04]  /*63a80*/  STL [R1+0x4ee0], R28 ;  /* 0x004ee01c01007387 */ /* 0x000fe80000100800 */
        /* <DEDUP_REMOVED lines=65> */
[----:B------:R2:W-:Y:S04]  /*63ea0*/  STL.64 [R1+0x528], R18 ;  /* 0x0005281201007387 */ /* 0x0005e80000100a00 */
[----:B------:R-:W-:Y:S01]  /*63eb0*/  STL [R1+0x4ee4], R15 ;  /* 0x004ee40f01007387 */ /* 0x000fe20000100800 */
[C---:B--2---:R-:W-:Y:S08]  /*63ec0*/  HMMA.16816.F32 R16, R12.reuse, R6, R20 ;  /* 0x000000060c10723c */ /* 0x044ff00000001814 */
[----:B----4-:R-:W-:Y:S11]  /*63ed0*/  HMMA.16816.F32 R8, R12, R4, R24 ;  /* 0x000000040c08723c */ /* 0x010ff60000001818 */
[----:B------:R-:W-:Y:S04]  /*63ee0*/  STL.64 [R1+0x510], R16 ;  /* 0x0005101001007387 */ /* 0x000fe80000100a00 */
[----:B------:R-:W-:Y:S04]  /*63ef0*/  STL.64 [R1+0x518], R18 ;  /* 0x0005181201007387 */ /* 0x000fe80000100a00 */
[----:B------:R-:W2:Y:S04]  /*63f00*/  LDL.LU R20, [R1+0x490] ;  /* 0x0004900001147983 */ /* 0x000ea80000300800 */
[----:B------:R-:W-:Y:S04]  /*63f10*/  STL.64 [R1+0x500], R8 ;  /* 0x0005000801007387 */ /* 0x000fe80000100a00 */
[----:B------:R-:W-:Y:S04]  /*63f20*/  STL.64 [R1+0x508], R10 ;  /* 0x0005080a01007387 */ /* 0x000fe80000100a00 */
        /* <DEDUP_REMOVED lines=8> */
[----:B0-----:R-:W2:Y:S01]  /*63fb0*/  LDL R26, [R1] ;  /* 0x00000000011a7983 */ /* 0x001ea20000100800 */
[----:B------:R-:W-:-:S03]  /*63fc0*/  IMAD.MOV.U32 R27, RZ, RZ, R3 ;  /* 0x000000ffff1b7224 */ /* 0x000fc600078e0003 */
[----:B------:R-:W3:Y:S04]  /*63fd0*/  LDL.LU R3, [R1+0x4ef0] ;  /* 0x004ef00001037983 */ /* 0x000ee80000300800 */
[----:B----4-:R-:W-:Y:S04]  /*63fe0*/  STL.64 [R1+0x4e58], R24 ;  /* 0x004e581801007387 */ /* 0x010fe80000100a00 */
[----:B--2---:R-:W-:Y:S04]  /*63ff0*/  STL.64 [R1+0x4e78], R26 ;  /* 0x004e781a01007387 */ /* 0x004fe80000100a00 */
[----:B---3--:R-:W-:Y:S04]  /*64000*/  STL.64 [R1+0x4e40], R22 ;  /* 0x004e401601007387 */ /* 0x008fe80000100a00 */
[----:B------:R0:W-:Y:S04]  /*64010*/  STL.64 [R1+0x4e38], R20 ;  /* 0x004e381401007387 */ /* 0x0001e80000100a00 */
[----:B0-----:R-:W2:Y:S04]  /*64020*/  LDL.LU R20, [R1+0x4a0] ;  /* 0x0004a00001147983 */ /* 0x001ea80000300800 */
[----:B------:R-:W2:Y:S04]  /*64030*/  LDL.LU R21, [R1+0x4a4] ;  /* 0x0004a40001157983 */ /* 0x000ea80000300800 */
[----:B------:R-:W3:Y:S04]  /*64040*/  LDL.LU R22, [R1+0x4a8] ;  /* 0x0004a80001167983 */ /* 0x000ee80000300800 */
[----:B------:R-:W3:Y:S01]  /*64050*/  LDL.LU R23, [R1+0x4ac] ;  /* 0x0004ac0001177983 */ /* 0x000ee20000300800 */
[----:B------:R-:W-:-:S02]  /*64060*/  IMAD.MOV.U32 R24, RZ, RZ, R0 ;  /* 0x000000ffff187224 */ /* 0x000fc400078e0000 */
[----:B------:R-:W-:Y:S01]  /*64070*/  IMAD.MOV.U32 R25, RZ, RZ, R2 ;  /* 0x000000ffff197224 */ /* 0x000fe200078e0002 */
[----:B------:R-:W4:Y:S04]  /*64080*/  LDL.LU R0, [R1+0x4eec] ;  /* 0x004eec0001007983 */ /* 0x000f280000300800 */
[----:B------:R-:W4:Y:S04]  /*64090*/  LDL.LU R2, [R1+0x4ee8] ;  /* 0x004ee80001027983 */ /* 0x000f280000300800 */
[----:B------:R-:W-:Y:S04]  /*640a0*/  STL.64 [R1+0x4e90], R24 ;  /* 0x004e901801007387 */ /* 0x000fe80000100a00 */
[----:B---3--:R-:W-:Y:S04]  /*640b0*/  STL.64 [R1+0x4e70], R22 ;  /* 0x004e701601007387 */ /* 0x008fe80000100a00 */
[----:B--2---:R0:W-:Y:S04]  /*640c0*/  STL.64 [R1+0x4e68], R20 ;  /* 0x004e681401007387 */ /* 0x0041e80000100a00 */
[----:B0-----:R-:W2:Y:S04]  /*640d0*/  LDL.LU R20, [R1+0x4c0] ;  /* 0x0004c00001147983 */ /* 0x001ea80000300800 */
[----:B------:R-:W2:Y:S04]  /*640e0*/  LDL.LU R21, [R1+0x4c4] ;  /* 0x0004c40001157983 */ /* 0x000ea80000300800 */
[----:B------:R-:W3:Y:S04]  /*640f0*/  LDL.LU R22, [R1+0x4c8] ;  /* 0x0004c80001167983 */ /* 0x000ee80000300800 */
[----:B------:R-:W3:Y:S04]  /*64100*/  LDL.LU R23, [R1+0x4cc] ;  /* 0x0004cc0001177983 */ /* 0x000ee80000300800 */
[----:B------:R-:W2:Y:S01]  /*64110*/  LDL R26, [R1+0x10] ;  /* 0x00001000011a7983 */ /* 0x000ea20000100800 */
[----:B------:R-:W-:-:S05]  /*64120*/  IMAD.MOV.U32 R27, RZ, RZ, R3 ;  /* 0x000000ffff1b7224 */ /* 0x000fca00078e0003 */
[----:B--2---:R-:W-:Y:S04]  /*64130*/  STL.64 [R1+0x4ea8], R26 ;  /* 0x004ea81a01007387 */ /* 0x004fe80000100a00 */
[----:B---3--:R-:W-:Y:S04]  /*64140*/  STL.64 [R1+0x4e88], R22 ;  /* 0x004e881601007387 */ /* 0x008fe80000100a00 */
[----:B------:R0:W-:Y:S04]  /*64150*/  STL.64 [R1+0x4e80], R20 ;  /* 0x004e801401007387 */ /* 0x0001e80000100a00 */
[----:B0-----:R-:W2:Y:S04]  /*64160*/  LDL.LU R20, [R1+0x4d0] ;  /* 0x0004d00001147983 */ /* 0x001ea80000300800 */
[----:B------:R-:W2:Y:S04]  /*64170*/  LDL.LU R21, [R1+0x4d4] ;  /* 0x0004d40001157983 */ /* 0x000ea80000300800 */
[----:B------:R-:W3:Y:S04]  /*64180*/  LDL.LU R22, [R1+0x4d8] ;  /* 0x0004d80001167983 */ /* 0x000ee80000300800 */
[----:B------:R-:W3:Y:S04]  /*64190*/  LDL.LU R23, [R1+0x4dc] ;  /* 0x0004dc0001177983 */ /* 0x000ee80000300800 */
[----:B------:R-:W2:Y:S04]  /*641a0*/  LDL.LU R15, [R1+0x3870] ;  /* 0x00387000010f7983 */ /* 0x000ea80000300800 */
[----:B------:R-:W2:Y:S01]  /*641b0*/  LDL.LU R29, [R1+0x386c] ;  /* 0x00386c00011d7983 */ /* 0x000ea20000300800 */
[----:B----4-:R-:W-:-:S03]  /*641c0*/  IMAD.MOV.U32 R25, RZ, RZ, R0 ;  /* 0x000000ffff197224 */ /* 0x010fc600078e0000 */
[----:B------:R-:W4:Y:S01]  /*641d0*/  LDL.LU R28, [R1+0x3878] ;  /* 0x00387800011c7983 */ /* 0x000f220000300800 */
[----:B------:R-:W-:-:S03]  /*641e0*/  IMAD.MOV.U32 R24, RZ, RZ, R2 ;  /* 0x000000ffff187224 */ /* 0x000fc600078e0002 */
[----:B------:R-:W4:Y:S04]  /*641f0*/  LDL.LU R0, [R1+0x3874] ;  /* 0x0038740001007983 */ /* 0x000f280000300800 */
[----:B------:R-:W4:Y:S04]  /*64200*/  LDL.LU R2, [R1+0x3880] ;  /* 0x0038800001027983 */ /* 0x000f280000300800 */
[----:B------:R-:W4:Y:S04]  /*64210*/  LDL.LU R27, [R1+0x387c] ;  /* 0x00387c00011b7983 */ /* 0x000f280000300800 */
[----:B------:R-:W4:Y:S04]  /*64220*/  LDL.LU R3, [R1+0x3888] ;  /* 0x0038880001037983 */ /* 0x000f280000300800 */
[----:B------:R-:W4:Y:S04]  /*64230*/  LDL.LU R26, [R1+0x3884] ;  /* 0x00388400011a7983 */ /* 0x000f280000300800 */
        /* <DEDUP_REMOVED lines=12> */
[----:B------:R-:W-:-:S02]  /*64300*/  IMAD R29, R29, 0x100, R15 ;  /* 0x000001001d1d7824 */ /* 0x000fc400078e020f */
[----:B----4-:R-:W-:Y:S02]  /*64310*/  IMAD R0, R0, 0x100, R28 ;  /* 0x0000010000007824 */ /* 0x010fe400078e021c */
[----:B------:R-:W-:Y:S02]  /*64320*/  IMAD R27, R27, 0x100, R2 ;  /* 0x000001001b1b7824 */ /* 0x000fe400078e0202 */
[----:B------:R-:W-:Y:S01]  /*64330*/  IMAD R26, R26, 0x100, R3 ;  /* 0x000001001a1a7824 */ /* 0x000fe200078e0203 */
[----:B---3--:R-:W-:Y:S04]  /*64340*/  STL.64 [R1+0x4ed0], R22 ;  /* 0x004ed01601007387 */ /* 0x008fe80000100a00 */
        /* <DEDUP_REMOVED lines=31> */
[----:B------:R-:W-:Y:S02]  /*64540*/  F2FP.F16.E5M2.UNPACK_B R13, R0 ;  /* 0x00000000ff0d723e */ /* 0x000fe400020004ff */
[----:B-1----:R-:W-:Y:S02]  /*64550*/  F2FP.F16.E5M2.UNPACK_B R14, R27 ;  /* 0x0000001bff0e723e */ /* 0x002fe400020004ff */
[----:B------:R-:W-:Y:S01]  /*64560*/  F2FP.F16.E5M2.UNPACK_B R15, R26 ;  /* 0x0000001aff0f723e */ /* 0x000fe200020004ff */
[----:B------:R-:W3:Y:S04]  /*64570*/  LDL.LU R29, [R1+0x4ec4] ;  /* 0x004ec400011d7983 */ /* 0x000ee80000300800 */
[----:B------:R-:W3:Y:S02]  /*64580*/  LDL.LU R0, [R1+0x4ec0] ;  /* 0x004ec00001007983 */ /* 0x000ee40000300800 */
        /* <DEDUP_REMOVED lines=59> */
[----:B0-----:R-:W3:Y:S04]  /*64940*/  LDL.LU.64 R18, [R1+0x4e10] ;  /* 0x004e100001127983 */ /* 0x001ee80000300a00 */
[----:B------:R-:W3:Y:S04]  /*64950*/  LDL.LU.64 R16, [R1+0x4e08] ;  /* 0x004e080001107983 */ /* 0x000ee80000300a00 */
[----:B------:R-:W-:Y:S04]  /*64960*/  STL.64 [R1+0x4d70], R22 ;  /* 0x004d701601007387 */ /* 0x000fe80000100a00 */
[----:B------:R0:W-:Y:S04]  /*64970*/  STL.64 [R1+0x4d68], R20 ;  /* 0x004d681401007387 */ /* 0x0001e80000100a00 */
[----:B0-----:R-:W3:Y:S04]  /*64980*/  LDL.LU R20, [R1+0x460] ;  /* 0x0004600001147983 */ /* 0x001ee80000300800 */
[----:B------:R-:W3:Y:S04]  /*64990*/  LDL.LU R21, [R1+0x464] ;  /* 0x0004640001157983 */ /* 0x000ee80000300800 */
[----:B------:R-:W3:Y:S04]  /*649a0*/  LDL.LU R22, [R1+0x468] ;  /* 0x0004680001167983 */ /* 0x000ee80000300800 */
[----:B------:R-:W3:Y:S01]  /*649b0*/  LDL.LU R23, [R1+0x46c] ;  /* 0x00046c0001177983 */ /* 0x000ee20000300800 */
[C---:B--2---:R-:W-:Y:S08]  /*649c0*/  HMMA.16816.F32 R4, R12.reuse, R10, R4 ;  /* 0x0000000a0c04723c */ /* 0x044ff00000001804 */
[----:B---3--:R-:W-:-:S15]  /*649d0*/  HMMA.16816.F32 R20, R12, R18, R20 ;  /* 0x000000120c14723c */ /* 0x008fde0000001814 */
        /* <DEDUP_REMOVED lines=9> */
[----:B------:R-:W-:Y:S04]  /*64a70*/  STL.64 [R1+0x440], R4 ;  /* 0x0004400401007387 */ /* 0x000fe80000100a00 */
[----:B------:R-:W-:Y:S04]  /*64a80*/  STL.64 [R1+0x448], R6 ;  /* 0x0004480601007387 */ /* 0x000fe80000100a00 */
        /* <DEDUP_REMOVED lines=8> */
[----:B------:R-:W3:Y:S04]  /*64b10*/  LDL.LU R19, [R1+0x40c] ;  /* 0x00040c0001137983 */ /* 0x000ee80000300800 */
[----:B------:R-:W4:Y:S04]  /*64b20*/  LDL.LU R4, [R1+0x430] ;  /* 0x0004300001047983 */ /* 0x000f280000300800 */
[----:B------:R-:W4:Y:S04]  /*64b30*/  LDL.LU R5, [R1+0x434] ;  /* 0x0004340001057983 */ /* 0x000f280000300800 */
[----:B------:R-:W4:Y:S04]  /*64b40*/  LDL.LU R6, [R1+0x438] ;  /* 0x0004380001067983 */ /* 0x000f280000300800 */
[----:B------:R-:W4:Y:S04]  /*64b50*/  LDL.LU R7, [R1+0x43c] ;  /* 0x00043c0001077983 */ /* 0x000f280000300800 */
[----:B------:R-:W2:Y:S04]  /*64b60*/  LDL.LU R28, [R1+0x3894] ;  /* 0x00389400011c7983 */ /* 0x000ea80000300800 */
[----:B--2---:R0:W-:Y:S04]  /*64b70*/  STL [R1+0x4dd4], R28 ;  /* 0x004dd41c01007387 */ /* 0x0041e80000100800 */
[----:B0-----:R-:W2:Y:S04]  /*64b80*/  LDL.LU R28, [R1+0x3890] ;  /* 0x00389000011c7983 */ /* 0x001ea80000300800 */
[----:B------:R-:W2:Y:S04]  /*64b90*/  LDL.LU R2, [R1+0x38a0] ;  /* 0x0038a00001027983 */ /* 0x000ea80000300800 */
[----:B--2---:R0:W-:Y:S04]  /*64ba0*/  STL [R1+0x4dd0], R2 ;  /* 0x004dd00201007387 */ /* 0x0041e80000100800 */
[----:B0-----:R-:W2:Y:S04]  /*64bb0*/  LDL.LU R2, [R1+0x3898] ;  /* 0x0038980001027983 */ /* 0x001ea80000300800 */
[----:B------:R-:W2:Y:S04]  /*64bc0*/  LDL.LU R29, [R1+0x389c] ;  /* 0x00389c00011d7983 */ /* 0x000ea80000300800 */
[----:B------:R-:W2:Y:S04]  /*64bd0*/  LDL.LU R3, [R1+0x38a8] ;  /* 0x0038a80001037983 */ /* 0x000ea80000300800 */
[----:B---3--:R-:W-:Y:S04]  /*64be0*/  STL.64 [R1+0x4dc0], R18 ;  /* 0x004dc01201007387 */ /* 0x008fe80000100a00 */
[----:B------:R0:W-:Y:S04]  /*64bf0*/  STL.64 [R1+0x4db8], R16 ;  /* 0x004db81001007387 */ /* 0x0001e80000100a00 */
[----:B0-----:R-:W3:Y:S04]  /*64c00*/  LDL.LU R16, [R1+0x220] ;  /* 0x0002200001107983 */ /* 0x001ee80000300800 */
[----:B------:R-:W3:Y:S04]  /*64c10*/  LDL.LU R17, [R1+0x224] ;  /* 0x0002240001117983 */ /* 0x000ee80000300800 */
[----:B------:R-:W2:Y:S04]  /*64c20*/  LDL.LU R18, [R1+0x228] ;  /* 0x0002280001127983 */ /* 0x000ea80000300800 */
[----:B------:R-:W2:Y:S04]  /*64c30*/  LDL.LU R19, [R1+0x22c] ;  /* 0x00022c0001137983 */ /* 0x000ea80000300800 */
[----:B--2---:R-:W-:Y:S04]  /*64c40*/  STL.64 [R1+0x4de0], R18 ;  /* 0x004de01201007387 */ /* 0x004fe80000100a00 */
[----:B---3--:R0:W-:Y:S04]  /*64c50*/  STL.64 [R1+0x4dd8], R16 ;  /* 0x004dd81001007387 */ /* 0x0081e80000100a00 */
[----:B0-----:R-:W2:Y:S04]  /*64c60*/  LDL.LU R16, [R1+0x410] ;  /* 0x0004100001107983 */ /* 0x001ea80000300800 */
[----:B------:R-:W2:Y:S04]  /*64c70*/  LDL.LU R17, [R1+0x414] ;  /* 0x0004140001117983 */ /* 0x000ea80000300800 */
[----:B------:R-:W3:Y:S04]  /*64c80*/  LDL.LU R18, [R1+0x418] ;  /* 0x0004180001127983 */ /* 0x000ee80000300800 */
[----:B------:R-:W3:Y:S01]  /*64c90*/  LDL.LU R19, [R1+0x41c] ;  /* 0x00041c0001137983 */ /* 0x000ee20000300800 */
[----:B----4-:R-:W-:Y:S03]  /*64ca0*/  HMMA.16816.F32 R4, R12, R8, R4 ;  /* 0x000000080c04723c */ /* 0x010fe60000001804 */
[----:B---3--:R-:W-:Y:S04]  /*64cb0*/  STL.64 [R1+0x4df0], R18 ;  /* 0x004df01201007387 */ /* 0x008fe80000100a00 */
[----:B--2---:R0:W-:Y:S04]  /*64cc0*/  STL.64 [R1+0x4de8], R16 ;  /* 0x004de81001007387 */ /* 0x0041e80000100a00 */
[----:B0-----:R-:W2:Y:S04]  /*64cd0*/  LDL.LU R16, [R1+0x420] ;  /* 0x0004200001107983 */ /* 0x001ea80000300800 */
[----:B------:R-:W2:Y:S04]  /*64ce0*/  LDL.LU R17, [R1+0x424] ;  /* 0x0004240001117983 */ /* 0x000ea80000300800 */
[----:B------:R-:W2:Y:S04]  /*64cf0*/  LDL.LU R18, [R1+0x428] ;  /* 0x0004280001127983 */ /* 0x000ea80000300800 */
[----:B------:R-:W2:Y:S04]  /*64d00*/  LDL.LU R19, [R1+0x42c] ;  /* 0x00042c0001137983 */ /* 0x000ea80000300800 */
[----:B------:R-:W3:Y:S04]  /*64d10*/  LDL.64 R24, [R1+0x8] ;  /* 0x0000080001187983 */ /* 0x000ee80000100a00 */
[----:B---3--:R0:W-:Y:S04]  /*64d20*/  STL [R1+0x4db0], R25 ;  /* 0x004db01901007387 */ /* 0x0081e80000100800 */
[----:B0-----:R-:W3:Y:S04]  /*64d30*/  LDL.LU R25, [R1+0x388c] ;  /* 0x00388c0001197983 */ /* 0x001ee80000300800 */
[----:B------:R-:W4:Y:S04]  /*64d40*/  LDL.LU R20, [R1+0x3d0] ;  /* 0x0003d00001147983 */ /* 0x000f280000300800 */
[----:B------:R-:W4:Y:S04]  /*64d50*/  LDL.LU R21, [R1+0x3d4] ;  /* 0x0003d40001157983 */ /* 0x000f280000300800 */
[----:B------:R-:W4:Y:S04]  /*64d60*/  LDL.LU R22, [R1+0x3d8] ;  /* 0x0003d80001167983 */ /* 0x000f280000300800 */
[----:B------:R-:W4:Y:S04]  /*64d70*/  LDL.64 R26, [R1] ;  /* 0x00000000011a7983 */ /* 0x000f280000100a00 */
[----:B------:R-:W-:Y:S04]  /*64d80*/  STL.64 [R1+0x430], R4 ;  /* 0x0004300401007387 */ /* 0x000fe80000100a00 */
[----:B------:R0:W-:Y:S04]  /*64d90*/  STL.64 [R1+0x438], R6 ;  /* 0x0004380601007387 */ /* 0x0001e80000100a00 */
[----:B0-----:R-:W2:Y:S04]  /*64da0*/  LDL.LU.64 R6, [R1+0x4e00] ;  /* 0x004e000001067983 */ /* 0x001ea80000300a00 */
[----:B------:R-:W3:Y:S04]  /*64db0*/  LDL.LU.64 R4, [R1+0x4df8] ;  /* 0x004df80001047983 */ /* 0x000ee80000300a00 */
[----:B------:R0:W-:Y:S01]  /*64dc0*/  STL.64 [R1+0x4d30], R10 ;  /* 0x004d300a01007387 */ /* 0x0001e20000100a00 */
[----:B------:R-:W-:-:S03]  /*64dd0*/  IMAD.MOV.U32 R23, RZ, RZ, R0 ;  /* 0x000000ffff177224 */ /* 0x000fc600078e0000 */
[----:B0-----:R-:W3:Y:S04]  /*64de0*/  LDL.64 R10, [R1+0x10] ;  /* 0x00001000010a7983 */ /* 0x001ee80000100a00 */
[----:B------:R0:W-:Y:S04]  /*64df0*/  STL.64 [R1+0x4d28], R8 ;  /* 0x004d280801007387 */ /* 0x0001e80000100a00 */
[----:B0-----:R-:W3:Y:S01]  /*64e00*/  LDL.64 R8, [R1+0x18] ;  /* 0x0000180001087983 */ /* 0x001ee20000100a00 */
[----:B--2---:R-:W-:-:S15]  /*64e10*/  HMMA.16816.F32 R16, R12, R6, R16 ;  /* 0x000000060c10723c */ /* 0x004fde0000001810 */
[----:B------:R-:W-:-:S04]  /*64e20*/  NOP ;  /* 0x0000000000007918 */ /* 0x000fc80000000000 */
[----:B------:R-:W-:Y:S04]  /*64e30*/  STL.64 [R1+0x420], R16 ;  /* 0x0004201001007387 */ /* 0x000fe80000100a00 */
[----:B------:R0:W-:Y:S01]  /*64e40*/  STL [R1+0x428], R18 ;  /* 0x0004281201007387 */ /* 0x0001e20000100800 */
[----:B------:R-:W-:-:S03]  /*64e50*/  IMAD.MOV.U32 R0, RZ, RZ, R19 ;  /* 0x000000ffff007224 */ /* 0x000fc600078e0013 */
[----:B0-----:R-:W2:Y:S04]  /*64e60*/  LDL.LU.64 R18, [R1+0x4df0] ;  /* 0x004df00001127983 */ /* 0x001ea80000300a00 */
[----:B------:R-:W2:Y:S04]  /*64e70*/  LDL.LU.64 R16, [R1+0x4de8] ;  /* 0x004de80001107983 */ /* 0x000ea80000300a00 */
[----:B------:R0:W-:Y:S04]  /*64e80*/  STL [R1+0x3f08], R0 ;  /* 0x003f080001007387 */ /* 0x0001e80000100800 */
[----:B0-----:R-:W4:Y:S01]  /*64e90*/  LDL.LU R0, [R1+0x38a4] ;  /* 0x0038a40001007983 */ /* 0x001f220000300800 */
[----:B---3--:R-:W-:Y:S01]  /*64ea0*/  IMAD R25, R25, 0x100, R28 ;  /* 0x0000010019197824 */ /* 0x008fe200078e021c */
[----:B--2---:R-:W-:-:S15]  /*64eb0*/  HMMA.16816.F32 R16, R12, R4, R16 ;  /* 0x000000040c10723c */ /* 0x004fde0000001810 */
[----:B------:R-:W-:-:S04]  /*64ec0*/  NOP ;  /* 0x0000000000007918 */ /* 0x000fc80000000000 */
[----:B------:R-:W-:Y:S04]  /*64ed0*/  STL.64 [R1+0x410], R16 ;  /* 0x0004101001007387 */ /* 0x000fe80000100a00 */
[----:B------:R0:W-:Y:S04]  /*64ee0*/  STL.64 [R1+0x418], R18 ;  /* 0x0004181201007387 */ /* 0x0001e80000100a00 */
[----:B0-----:R-:W2:Y:S04]  /*64ef0*/  LDL.LU.64 R18, [R1+0x4de0] ;  /* 0x004de00001127983 */ /* 0x001ea80000300a00 */
[----:B------:R-:W2:Y:S04]  /*64f00*/  LDL.LU.64 R16, [R1+0x4dd8] ;  /* 0x004dd80001107983 */ /* 0x000ea80000300a00 */
[----:B------:R-:W-:Y:S04]  /*64f10*/  STL.64 [R1+0x4d10], R6 ;  /* 0x004d100601007387 */ /* 0x000fe80000100a00 */
[----:B------:R0:W-:Y:S04]  /*64f20*/  STL.64 [R1+0x4d08], R4 ;  /* 0x004d080401007387 */ /* 0x0001e80000100a00 */
[----:B0-----:R-:W3:Y:S04]  /*64f30*/  LDL.LU R4, [R1+0x3f0] ;  /* 0x0003f00001047983 */ /* 0x001ee80000300800 */
[----:B------:R-:W3:Y:S04]  /*64f40*/  LDL.LU R5, [R1+0x3f4] ;  /* 0x0003f40001057983 */ /* 0x000ee80000300800 */
[----:B------:R-:W3:Y:S04]  /*64f50*/  LDL.LU R6, [R1+0x3f8] ;  /* 0x0003f80001067983 */ /* 0x000ee80000300800 */
[----:B------:R-:W3:Y:S04]  /*64f60*/  LDL.LU R7, [R1+0x3fc] ;  /* 0x0003fc0001077983 */ /* 0x000ee80000300800 */
[----:B------:R-:W2:Y:S02]  /*64f70*/  LDL.LU R28, [R1+0x4dd4] ;  /* 0x004dd400011c7983 */ /* 0x000ea40000300800 */
[----:B--2---:R-:W-:-:S02]  /*64f80*/  IMAD R28, R28, 0x100, R2 ;  /* 0x000001001c1c7824 */ /* 0x004fc400078e0202 */
[----:B------:R-:W2:Y:S01]  /*64f90*/  LDL.LU R2, [R1+0x4dd0] ;  /* 0x004dd00001027983 */ /* 0x000ea20000300800 */
[----:B----4-:R-:W-:Y:S02]  /*64fa0*/  IMAD R0, R0, 0x100, R3 ;  /* 0x0000010000007824 */ /* 0x010fe400078e0203 */
[----:B--2---:R-:W-:Y:S02]  /*64fb0*/  IMAD R29, R29, 0x100, R2 ;  /* 0x000001001d1d7824 */ /* 0x004fe400078e0202 */
        /* <DEDUP_REMOVED lines=13> */
[----:B------:R-:W4:Y:S04]  /*65090*/  LDL.LU R25, [R1+0x4db0] ;  /* 0x004db00001197983 */ /* 0x000f280000300800 */
        /* <DEDUP_REMOVED lines=8> */
[----:B---3--:R-:W-:Y:S01]  /*65120*/  HMMA.16816.F32 R4, R12, R10, R4 ;  /* 0x0000000a0c04723c */ /* 0x008fe20000001804 */
[----:B------:R-:W-:-:S02]  /*65130*/  IMAD.MOV.U32 R3, RZ, RZ, R9 ;  /* 0x000000ffff037224 */ /* 0x000fc400078e0009 */
[----:B------:R-:W-:-:S03]  /*65140*/  IMAD.MOV.U32 R2, RZ, RZ, R11 ;  /* 0x000000ffff027224 */ /* 0x000fc600078e000b */
[----:B------:R-:W-:-:S13]  /*65150*/  STL [R1+0x4d00], R3 ;  /* 0x004d000301007387 */ /* 0x000fda0000100800 */
[----:B------:R-:W-:Y:S04]  /*65160*/  STL.64 [R1+0x3f0], R4 ;  /* 0x0003f00401007387 */ /* 0x000fe80000100a00 */
[----:B------:R0:W-:Y:S01]  /*65170*/  STL [R1+0x3f8], R6 ;  /* 0x0003f80601007387 */ /* 0x0001e20000100800 */
[----:B------:R-:W-:Y:S02]  /*65180*/  IMAD.MOV.U32 R0, RZ, RZ, R7 ;  /* 0x000000ffff007224 */ /* 0x000fe400078e0007 */
[C---:B0-----:R-:W-:Y:S01]  /*65190*/  HMMA.16816.F32 R4, R12.reuse, R26, R20 ;  /* 0x0000001a0c04723c */ /* 0x041fe20000001814 */
[----:B------:R0:W-:Y:S04]  /*651a0*/  STL [R1+0x4d04], R2 ;  /* 0x004d040201007387 */ /* 0x0001e80000100800 */
[----:B------:R-:W-:Y:S03]  /*651b0*/  STL [R1+0x3f0c], R0 ;  /* 0x003f0c0001007387 */ /* 0x000fe60000100800 */
[----:B----4-:R-:W-:-:S15]  /*651c0*/  HMMA.16816.F32 R8, R12, R24, R16 ;  /* 0x000000180c08723c */ /* 0x010fde0000001810 */
[----:B------:R-:W-:-:S04]  /*651d0*/  NOP ;  /* 0x0000000000007918 */ /* 0x000fc80000000000 */
[----:B------:R-:W-:Y:S04]  /*651e0*/  STL.64 [R1+0x3e0], R8 ;  /* 0x0003e00801007387 */ /* 0x000fe80000100a00 */
[----:B------:R-:W-:Y:S04]  /*651f0*/  STL.64 [R1+0x3e8], R10 ;  /* 0x0003e80a01007387 */ /* 0x000fe80000100a00 */
[----:B------:R-:W-:Y:S04]  /*65200*/  STL.64 [R1+0x3d0], R4 ;  /* 0x0003d00401007387 */ /* 0x000fe80000100a00 */
        /* <DEDUP_REMOVED lines=8> */
[----:B------:R-:W2:Y:S01]  /*65290*/  LDL.LU R23, [R1+0x3ac] ;  /* 0x0003ac0001177983 */ /* 0x000ea20000300800 */
[----:B------:R-:W-:-:S03]  /*652a0*/  IMAD.MOV.U32 R3, RZ, RZ, R25 ;  /* 0x000000ffff037224 */ /* 0x000fc600078e0019 */
[----:B------:R-:W3:Y:S04]  /*652b0*/  LDL.LU R24, [R1+0x3c0] ;  /* 0x0003c00001187983 */ /* 0x000ee80000300800 */
[----:B------:R-:W3:Y:S01]  /*652c0*/  LDL.LU R25, [R1+0x3c4] ;  /* 0x0003c40001197983 */ /* 0x000ee20000300800 */
[----:B0-----:R-:W-:-:S03]  /*652d0*/  IMAD.MOV.U32 R2, RZ, RZ, R27 ;  /* 0x000000ffff027224 */ /* 0x001fc600078e001b */
        /* <DEDUP_REMOVED lines=18> */
[----:B------:R-:W-:Y:S01]  /*65400*/  IMAD.MOV.U32 R0, RZ, RZ, R7 ;  /* 0x000000ffff007224 */ /* 0x000fe200078e0007 */
[C---:B------:R-:W-:Y:S02]  /*65410*/  HMMA.16816.F32 R24, R12.reuse, R28, R24 ;  /* 0x0000001c0c18723c */ /* 0x040fe40000001818 */
        /* <DEDUP_REMOVED lines=16> */
[----:B------:R-:W-:Y:S04]  /*65520*/  STL [R1+0x3fb8], R0 ;  /* 0x003fb80001007387 */ /* 0x000fe80000100800 */
        /* <DEDUP_REMOVED lines=21> */
[----:B0-----:R-:W4:Y:S04]  /*65680*/  LDL.LU R26, [R1+0x38b0] ;  /* 0x0038b000011a7983 */ /* 0x001f280000300800 */
[----:B------:R-:W2:Y:S04]  /*65690*/  LDL.LU R27, [R1+0x38b8] ;  /* 0x0038b800011b7983 */ /* 0x000ea80000300800 */
        /* <DEDUP_REMOVED lines=52> */
[----:B----4-:R-:W-:-:S02]  /*659e0*/  IMAD R28, R28, 0x100, R26 ;  /* 0x000001001c1c7824 */ /* 0x010fc400078e021a */
[----:B------:R-:W-:Y:S01]  /*659f0*/  IMAD R29, R29, 0x100, R27 ;  /* 0x000001001d1d7824 */ /* 0x000fe200078e021b */
[C---:B--2---:R-:W-:Y:S08]  /*65a00*/  HMMA.16816.F32 R16, R12.reuse, R6, R16 ;  /* 0x000000060c10723c */ /* 0x044ff00000001810 */
[----:B---3--:R-:W-:Y:S01]  /*65a10*/  HMMA.16816.F32 R8, R12, R4, R20 ;  /* 0x000000040c08723c */ /* 0x008fe20000001814 */
[----:B------:R-:W-:Y:S10]  /*65a20*/  STL.64 [R1+0x4c00], R6 ;  /* 0x004c000601007387 */ /* 0x000ff40000100a00 */
[----:B------:R-:W-:Y:S04]  /*65a30*/  STL.64 [R1+0x330], R16 ;  /* 0x0003301001007387 */ /* 0x000fe80000100a00 */
        /* <DEDUP_REMOVED lines=21> */
[----:B0-----:R-:W2:Y:S01]  /*65b90*/  LDL.LU R26, [R1] ;  /* 0x00000000011a7983 */ /* 0x001ea20000300800 */
[----:B------:R-:W-:-:S03]  /*65ba0*/  IMAD.MOV.U32 R27, RZ, RZ, R2 ;  /* 0x000000ffff1b7224 */ /* 0x000fc600078e0002 */
[----:B------:R-:W3:Y:S04]  /*65bb0*/  LDL.LU R2, [R1+0x4d04] ;  /* 0x004d040001027983 */ /* 0x000ee80000300800 */
        /* <DEDUP_REMOVED lines=8> */
[----:B------:R-:W2:Y:S01]  /*65c40*/  LDL.LU R24, [R1+0x8] ;  /* 0x0000080001187983 */ /* 0x000ea20000300800 */
[----:B------:R-:W-:-:S03]  /*65c50*/  IMAD.MOV.U32 R25, RZ, RZ, R3 ;  /* 0x000000ffff197224 */ /* 0x000fc600078e0003 */
        /* <DEDUP_REMOVED lines=9> */
[----:B---3--:R-:W-:-:S03]  /*65cf0*/  IMAD.MOV.U32 R27, RZ, RZ, R2 ;  /* 0x000000ffff1b7224 */ /* 0x008fc600078e0002 */
        /* <DEDUP_REMOVED lines=9> */
[----:B------:R-:W3:Y:S01]  /*65d90*/  LDL.LU R6, [R1+0x38c0] ;  /* 0x0038c00001067983 */ /* 0x000ee20000300800 */
[----:B------:R-:W-:-:S03]  /*65da0*/  IMAD.MOV.U32 R25, RZ, RZ, R3 ;  /* 0x000000ffff197224 */ /* 0x000fc600078e0003 */
[----:B------:R-:W3:Y:S04]  /*65db0*/  LDL.LU R7, [R1+0x38bc] ;  /* 0x0038bc0001077983 */ /* 0x000ee80000300800 */
        /* <DEDUP_REMOVED lines=14> */
[----:B---3--:R-:W-:-:S02]  /*65ea0*/  IMAD R27, R7, 0x100, R6 ;  /* 0x00000100071b7824 */ /* 0x008fc400078e0206 */
[----:B------:R-:W-:Y:S01]  /*65eb0*/  IMAD R26, R26, 0x100, R3 ;  /* 0x000001001a1a7824 */ /* 0x000fe200078e0203 */
        /* <DEDUP_REMOVED lines=8> */
[----:B0-----:R-:W3:Y:S04]  /*65f40*/  LDL.LU R16, [R1+0xf0] ;  /* 0x0000f00001107983 */ /* 0x001ee80000300800 */
[----:B------:R-:W3:Y:S04]  /*65f50*/  LDL.LU R17, [R1+0xf4] ;  /* 0x0000f40001117983 */ /* 0x000ee80000300800 */
[----:B------:R-:W3:Y:S04]  /*65f60*/  LDL.LU R18, [R1+0xf8] ;  /* 0x0000f80001127983 */ /* 0x000ee80000300800 */
[----:B------:R-:W3:Y:S04]  /*65f70*/  LDL.LU R19, [R1+0xfc] ;  /* 0x0000fc0001137983 */ /* 0x000ee80000300800 */
[----:B------:R-:W-:Y:S04]  /*65f80*/  STL.64 [R1+0x4c20], R10 ;  /* 0x004c200a01007387 */ /* 0x000fe80000100a00 */
        /* <DEDUP_REMOVED lines=75> */
[----:B------:R-:W4:Y:S04]  /*66440*/  LDL.LU.64 R18, [R1+0x4c30] ;  /* 0x004c300001127983 */ /* 0x000f280000300a00 */
[----:B------:R-:W2:-:S13]  /*66450*/  LDL.LU.64 R16, [R1+0x4c28] ;  /* 0x004c280001107983 */ /* 0x000e9a0000300a00 */
[----:B------:R0:W-:Y:S04]  /*66460*/  STL.64 [R1+0x100], R20 ;  /* 0x0001001401007387 */ /* 0x0001e80000100a00 */
[----:B------:R1:W-:Y:S04]  /*66470*/  STL.64 [R1+0x108], R22 ;  /* 0x0001081601007387 */ /* 0x0003e80000100a00 */
[----:B0-----:R-:W3:Y:S04]  /*66480*/  LDL.LU R20, [R1+0x40] ;  /* 0x0000400001147983 */ /* 0x001ee80000300800 */
[----:B------:R-:W3:Y:S04]  /*66490*/  LDL.LU R21, [R1+0x44] ;  /* 0x0000440001157983 */ /* 0x000ee80000300800 */
[----:B-1----:R-:W3:Y:S04]  /*664a0*/  LDL.LU R22, [R1+0x48] ;  /* 0x0000480001167983 */ /* 0x002ee80000300800 */
[----:B------:R-:W3:Y:S01]  /*664b0*/  LDL.LU R23, [R1+0x4c] ;  /* 0x00004c0001177983 */ /* 0x000ee20000300800 */
        /* <DEDUP_REMOVED lines=19> */
[----:B0-----:R-:W3:Y:S04]  /*665f0*/  LDL.LU.64 R6, [R1+0x4c00] ;  /* 0x004c000001067983 */ /* 0x001ee80000300a00 */
[----:B------:R-:W2:Y:S01]  /*66600*/  LDL.LU.64 R4, [R1+0x4bf8] ;  /* 0x004bf80001047983 */ /* 0x000ea20000300a00 */
[----:B----4-:R-:W-:-:S15]  /*66610*/  HMMA.16816.F32 R8, R12, R8, R16 ;  /* 0x000000080c08723c */ /* 0x010fde0000001810 */
[----:B------:R-:W-:-:S04]  /*66620*/  NOP ;  /* 0x0000000000007918 */ /* 0x000fc80000000000 */
[----:B------:R-:W-:Y:S04]  /*66630*/  STL.64 [R1+0xa0], R8 ;  /* 0x0000a00801007387 */ /* 0x000fe80000100a00 */
[----:B------:R2:W-:Y:S01]  /*66640*/  STL.64 [R1+0xa8], R10 ;  /* 0x0000a80a01007387 */ /* 0x0005e20000100a00 */
[C---:B---3--:R-:W-:Y:S08]  /*66650*/  HMMA.16816.F32 R16, R12.reuse, R6, R20 ;  /* 0x000000060c10723c */ /* 0x048ff00000001814 */
[----:B--2---:R-:W-:Y:S11]  /*66660*/  HMMA.16816.F32 R8, R12, R4, R24 ;  /* 0x000000040c08723c */ /* 0x004ff60000001818 */
        /* <DEDUP_REMOVED lines=8> */
[----:B------:R-:W2:Y:S04]  /*666f0*/  LDL.LU R5, [R1+0x38d4] ;  /* 0x0038d40001057983 */ /* 0x000ea80000300800 */
[----:B------:R-:W2:Y:S04]  /*66700*/  LDL.LU R6, [R1+0x38e0] ;  /* 0x0038e00001067983 */ /* 0x000ea80000300800 */
[----:B------:R-:W2:Y:S04]  /*66710*/  LDL.LU R27, [R1+0x38dc] ;  /* 0x0038dc00011b7983 */ /* 0x000ea80000300800 */
[----:B------:R-:W2:Y:S04]  /*66720*/  LDL.LU R7, [R1+0x38e4] ;  /* 0x0038e40001077983 */ /* 0x000ea80000300800 */
[----:B0-----:R-:W2:Y:S04]  /*66730*/  LDL.LU R8, [R1+0x10fc] ;  /* 0x0010fc0001087983 */ /* 0x001ea80000300800 */
[----:B---3--:R-:W3:Y:S01]  /*66740*/  LDL.LU R11, [R1+0x111c] ;  /* 0x00111c00010b7983 */ /* 0x008ee20000300800 */
[----:B------:R-:W-:-:S03]  /*66750*/  IMAD R4, R0, 0x100, R29 ;  /* 0x0000010000047824 */ /* 0x000fc600078e021d */
[----:B---3--:R0:W-:Y:S04]  /*66760*/  STL [R1+0x4bc8], R11 ;  /* 0x004bc80b01007387 */ /* 0x0081e80000100800 */
[----:B0-----:R-:W3:Y:S04]  /*66770*/  LDL.LU R11, [R1+0x10f8] ;  /* 0x0010f800010b7983 */ /* 0x001ee80000300800 */
[----:B------:R-:W3:Y:S04]  /*66780*/  LDL.LU R24, [R1+0x1128] ;  /* 0x0011280001187983 */ /* 0x000ee80000300800 */
[----:B----4-:R-:W-:Y:S04]  /*66790*/  STL.64 [R1+0x4bc0], R18 ;  /* 0x004bc01201007387 */ /* 0x010fe80000100a00 */
[----:B--2---:R0:W-:Y:S04]  /*667a0*/  STL.64 [R1+0x4bb8], R16 ;  /* 0x004bb81001007387 */ /* 0x0041e80000100a00 */
[----:B0-----:R-:W2:Y:S04]  /*667b0*/  LDL.LU R16, [R1+0xb0] ;  /* 0x0000b00001107983 */ /* 0x001ea80000300800 */
[----:B------:R-:W2:Y:S04]  /*667c0*/  LDL.LU R17, [R1+0xb4] ;  /* 0x0000b40001117983 */ /* 0x000ea80000300800 */
[----:B------:R-:W4:Y:S04]  /*667d0*/  LDL.LU R18, [R1+0xb8] ;  /* 0x0000b80001127983 */ /* 0x000f280000300800 */
[----:B------:R-:W4:Y:S04]  /*667e0*/  LDL.LU R19, [R1+0xbc] ;  /* 0x0000bc0001137983 */ /* 0x000f280000300800 */
[----:B------:R-:W2:Y:S04]  /*667f0*/  LDL.LU R0, [R1+0x1108] ;  /* 0x0011080001007983 */ /* 0x000ea80000300800 */
[----:B------:R-:W2:Y:S04]  /*66800*/  LDL.LU R9, [R1+0x110c] ;  /* 0x00110c0001097983 */ /* 0x000ea80000300800 */
[----:B------:R-:W3:Y:S04]  /*66810*/  LDL.LU R10, [R1+0x1118] ;  /* 0x00111800010a7983 */ /* 0x000ee80000300800 */
[----:B---3--:R-:W-:Y:S04]  /*66820*/  STL.64 [R1+0x4bf0], R10 ;  /* 0x004bf00a01007387 */ /* 0x008fe80000100a00 */
[----:B--2---:R0:W-:Y:S04]  /*66830*/  STL.64 [R1+0x4be8], R8 ;  /* 0x004be80801007387 */ /* 0x0041e80000100a00 */
[----:B0-----:R-:W2:Y:S04]  /*66840*/  LDL.LU R8, [R1+0x20] ;  /* 0x0000200001087983 */ /* 0x001ea80000300800 */
[----:B------:R-:W2:Y:S04]  /*66850*/  LDL.LU R9, [R1+0x24] ;  /* 0x0000240001097983 */ /* 0x000ea80000300800 */
[----:B------:R-:W2:Y:S04]  /*66860*/  LDL.LU R10, [R1+0x28] ;  /* 0x00002800010a7983 */ /* 0x000ea80000300800 */
[----:B------:R-:W2:Y:S04]  /*66870*/  LDL.LU R11, [R1+0x2c] ;  /* 0x00002c00010b7983 */ /* 0x000ea80000300800 */
[----:B----4-:R-:W-:Y:S04]  /*66880*/  STL.64 [R1+0x4bd8], R18 ;  /* 0x004bd81201007387 */ /* 0x010fe80000100a00 */
[----:B------:R0:W-:Y:S04]  /*66890*/  STL.64 [R1+0x4bd0], R16 ;  /* 0x004bd01001007387 */ /* 0x0001e80000100a00 */
[----:B0-----:R-:W3:Y:S04]  /*668a0*/  LDL.LU R16, [R1+0x60] ;  /* 0x0000600001107983 */ /* 0x001ee80000300800 */
[----:B------:R-:W3:Y:S04]  /*668b0*/  LDL.LU R17, [R1+0x64] ;  /* 0x0000640001117983 */ /* 0x000ee80000300800 */
[----:B------:R-:W3:Y:S04]  /*668c0*/  LDL.LU R18, [R1+0x68] ;  /* 0x0000680001127983 */ /* 0x000ee80000300800 */
[----:B------:R-:W3:Y:S04]  /*668d0*/  LDL.LU R19, [R1+0x6c] ;  /* 0x00006c0001137983 */ /* 0x000ee80000300800 */
[----:B------:R-:W4:Y:S01]  /*668e0*/  LDL.LU R25, [R1+0x112c] ;  /* 0x00112c0001197983 */ /* 0x000f220000300800 */
[----:B------:R-:W-:Y:S01]  /*668f0*/  IMAD R6, R27, 0x100, R6 ;  /* 0x000001001b067824 */ /* 0x000fe200078e0206 */
[----:B--2---:R-:W-:Y:S02]  /*66900*/  HMMA.16816.F32 R12, R12, R2, R8 ;  /* 0x000000020c0c723c */ /* 0x004fe40000001808 */
[----:B----4-:R0:W-:Y:S04]  /*66910*/  STL.64 [R1+0x4be0], R24 ;  /* 0x004be01801007387 */ /* 0x0101e80000100a00 */
[----:B0-----:R-:W2:Y:S04]  /*66920*/  LDL.LU R24, [R1+0x38d8] ;  /* 0x0038d80001187983 */ /* 0x001ea80000300800 */
        /* <DEDUP_REMOVED lines=9> */
[----:B------:R-:W3:Y:S04]  /*669c0*/  LDL.LU.64 R10, [R1+0x4bf0] ;  /* 0x004bf000010a7983 */ /* 0x000ee80000300a00 */
[----:B------:R-:W3:Y:S04]  /*669d0*/  LDL.LU.64 R8, [R1+0x4be8] ;  /* 0x004be80001087983 */ /* 0x000ee80000300a00 */
[----:B------:R0:W-:Y:S04]  /*669e0*/  STL.64 [R1+0x40], R12 ;  /* 0x0000400c01007387 */ /* 0x0001e80000100a00 */
[----:B------:R1:W-:Y:S01]  /*669f0*/  STL.64 [R1+0x48], R14 ;  /* 0x0000480e01007387 */ /* 0x0003e20000100a00 */
[----:B0-----:R-:W-:-:S02]  /*66a00*/  F2FP.F16.E5M2.UNPACK_B R12, R4 ;  /* 0x00000004ff0c723e */ /* 0x001fc400020004ff */
[----:B-1----:R-:W-:Y:S01]  /*66a10*/  F2FP.F16.E5M2.UNPACK_B R14, R6 ;  /* 0x00000006ff0e723e */ /* 0x002fe200020004ff */
[----:B--2---:R-:W-:Y:S02]  /*66a20*/  IMAD R5, R5, 0x100, R24 ;  /* 0x0000010005057824 */ /* 0x004fe400078e0218 */
[----:B----4-:R-:W-:Y:S01]  /*66a30*/  IMAD R7, R7, 0x100, R25 ;  /* 0x0000010007077824 */ /* 0x010fe200078e0219 */
[----:B---3--:R-:W-:Y:S02]  /*66a40*/  F2FP.F16.E5M2.UNPACK_B R24, R11.H1 ;  /* 0x0000000bff18723e */ /* 0x008fe400030004ff */
[----:B------:R-:W-:Y:S02]  /*66a50*/  F2FP.F16.E5M2.UNPACK_B R25, R8.H1 ;  /* 0x00000008ff19723e */ /* 0x000fe400030004ff */
[----:B------:R-:W-:Y:S01]  /*66a60*/  F2FP.F16.E5M2.UNPACK_B R13, R5 ;  /* 0x00000005ff0d723e */ /* 0x000fe200020004ff */
[----:B------:R-:W-:Y:S04]  /*66a70*/  STL [R1+0x18], R24 ;  /* 0x0000181801007387 */ /* 0x000fe80000100800 */
[----:B------:R0:W-:Y:S04]  /*66a80*/  STL [R1+0x1c], R25 ;  /* 0x00001c1901007387 */ /* 0x0001e80000100800 */
[----:B------:R-:W2:Y:S04]  /*66a90*/  LDL.LU R4, [R1+0x50] ;  /* 0x0000500001047983 */ /* 0x000ea80000300800 */
[----:B------:R-:W2:Y:S01]  /*66aa0*/  LDL.LU R5, [R1+0x54] ;  /* 0x0000540001057983 */ /* 0x000ea20000300800 */
[----:B------:R-:W-:-:S03]  /*66ab0*/  F2FP.F16.E5M2.UNPACK_B R15, R7 ;  /* 0x00000007ff0f723e */ /* 0x000fc600020004ff */
[----:B------:R-:W2:Y:S04]  /*66ac0*/  LDL.LU R6, [R1+0x58] ;  /* 0x0000580001067983 */ /* 0x000ea80000300800 */
[----:B------:R-:W2:Y:S01]  /*66ad0*/  LDL.LU R7, [R1+0x5c] ;  /* 0x00005c0001077983 */ /* 0x000ea20000300800 */
[----:B------:R-:W-:Y:S02]  /*66ae0*/  F2FP.F16.E5M2.UNPACK_B R8, R0.H1 ;  /* 0x00000000ff08723e */ /* 0x000fe400030004ff */
[----:B------:R-:W-:Y:S01]  /*66af0*/  F2FP.F16.E5M2.UNPACK_B R9, R9.H1 ;  /* 0x00000009ff09723e */ /* 0x000fe200030004ff */
[----:B------:R-:W-:Y:S02]  /*66b00*/  IMAD.MOV.U32 R2, RZ, RZ, R24 ;  /* 0x000000ffff027224 */ /* 0x000fe400078e0018 */
[----:B------:R-:W-:Y:S01]  /*66b10*/  IMAD.MOV.U32 R0, RZ, RZ, R25 ;  /* 0x000000ffff007224 */ /* 0x000fe200078e0019 */
[----:B--2---:R-:W-:-:S15]  /*66b20*/  HMMA.16816.F32 R4, R12, R24, R4 ;  /* 0x000000180c04723c */ /* 0x004fde0000001804 */
[----:B------:R-:W-:-:S04]  /*66b30*/  NOP ;  /* 0x0000000000007918 */ /* 0x000fc80000000000 */
[----:B------:R-:W-:Y:S04]  /*66b40*/  STL.64 [R1+0x20], R4 ;  /* 0x0000200401007387 */ /* 0x000fe80000100a00 */
[----:B------:R1:W-:Y:S04]  /*66b50*/  STL.64 [R1+0x28], R6 ;  /* 0x0000280601007387 */ /* 0x0003e80000100a00 */
[----:B0-----:R-:W2:Y:S04]  /*66b60*/  LDL.LU.64 R24, [R1+0x4be0] ;  /* 0x004be00001187983 */ /* 0x001ea80000300a00 */
[----:B------:R-:W-:Y:S04]  /*66b70*/  STL [R1+0x10], R8 ;  /* 0x0000100801007387 */ /* 0x000fe80000100800 */
[----:B------:R0:W-:Y:S01]  /*66b80*/  STL [R1+0x14], R9 ;  /* 0x0000140901007387 */ /* 0x0001e20000100800 */
[----:B-1----:R-:W-:-:S02]  /*66b90*/  F2FP.F16.E5M2.UNPACK_B R6, R10.H1 ;  /* 0x0000000aff06723e */ /* 0x002fc400030004ff */
[----:B0-----:R-:W-:Y:S01]  /*66ba0*/  HMMA.16816.F32 R8, R12, R8, R16 ;  /* 0x000000080c08723c */ /* 0x001fe20000001810 */
[----:B------:R-:W3:Y:S04]  /*66bb0*/  LDL.LU.64 R18, [R1+0x4bd8] ;  /* 0x004bd80001127983 */ /* 0x000ee80000300a00 */
[----:B------:R-:W3:-:S14]  /*66bc0*/  LDL.LU.64 R16, [R1+0x4bd0] ;  /* 0x004bd00001107983 */ /* 0x000edc0000300a00 */
[----:B------:R-:W-:Y:S04]  /*66bd0*/  STL.64 [R1+0x30], R8 ;  /* 0x0000300801007387 */ /* 0x000fe80000100a00 */
[----:B------:R0:W-:Y:S04]  /*66be0*/  STL.64 [R1+0x38], R10 ;  /* 0x0000380a01007387 */ /* 0x0001e80000100a00 */
[----:B0-----:R-:W4:Y:S02]  /*66bf0*/  LDL.LU R11, [R1+0x4bc8] ;  /* 0x004bc800010b7983 */ /* 0x001f240000300800 */
[----:B----4-:R-:W-:-:S07]  /*66c00*/  F2FP.F16.E5M2.UNPACK_B R7, R11.H1 ;  /* 0x0000000bff07723e */ /* 0x010fce00030004ff */
[----:B---3--:R-:W-:Y:S01]  /*66c10*/  HMMA.16816.F32 R16, R12, R6, R16 ;  /* 0x000000060c10723c */ /* 0x008fe20000001810 */
[----:B------:R-:W-:-:S15]  /*66c20*/  STL.64 [R1+0x8], R6 ;  /* 0x0000080601007387 */ /* 0x000fde0000100a00 */
[----:B------:R-:W-:-:S03]  /*66c30*/  NOP ;  /* 0x0000000000007918 */ /* 0x000fc60000000000 */
[----:B------:R-:W-:Y:S04]  /*66c40*/  STL.64 [R1+0x50], R16 ;  /* 0x0000501001007387 */ /* 0x000fe80000100a00 */
[----:B------:R0:W-:Y:S04]  /*66c50*/  STL.64 [R1+0x58], R18 ;  /* 0x0000581201007387 */ /* 0x0001e80000100a00 */
[----:B0-----:R-:W3:Y:S04]  /*66c60*/  LDL.LU.64 R18, [R1+0x4bc0] ;  /* 0x004bc00001127983 */ /* 0x001ee80000300a00 */
[----:B------:R-:W3:Y:S01]  /*66c70*/  LDL.LU.64 R16, [R1+0x4bb8] ;  /* 0x004bb80001107983 */ /* 0x000ee20000300a00 */
[----:B--2---:R-:W-:-:S02]  /*66c80*/  F2FP.F16.E5M2.UNPACK_B R8, R24.H1 ;  /* 0x00000018ff08723e */ /* 0x004fc400030004ff */
[----:B------:R-:W-:Y:S02]  /*66c90*/  F2FP.F16.E5M2.UNPACK_B R9, R25.H1 ;  /* 0x00000019ff09723e */ /* 0x000fe400030004ff */
[----:B------:R-:W-:Y:S02]  /*66ca0*/  F2FP.F16.E5M2.UNPACK_B R28, R28.H1 ;  /* 0x0000001cff1c723e */ /* 0x000fe400030004ff */
[----:B------:R-:W-:Y:S01]  /*66cb0*/  F2FP.F16.E5M2.UNPACK_B R29, R29.H1 ;  /* 0x0000001dff1d723e */ /* 0x000fe200030004ff */
[----:B------:R-:W-:Y:S01]  /*66cc0*/  IMAD.MOV.U32 R3, RZ, RZ, R7 ;  /* 0x000000ffff037224 */ /* 0x000fe200078e0007 */
[----:B------:R-:W-:Y:S04]  /*66cd0*/  STL [R1], R8 ;  /* 0x0000000801007387 */ /* 0x000fe80000100800 */
[----:B------:R0:W-:Y:S01]  /*66ce0*/  STL [R1+0x4], R9 ;  /* 0x0000040901007387 */ /* 0x0001e20000100800 */
[----:B------:R-:W-:-:S02]  /*66cf0*/  IMAD.MOV.U32 R7, RZ, RZ, R8 ;  /* 0x000000ffff077224 */ /* 0x000fc400078e0008 */
[----:B------:R-:W-:Y:S01]  /*66d00*/  IMAD.MOV.U32 R5, RZ, RZ, R9 ;  /* 0x000000ffff057224 */ /* 0x000fe200078e0009 */
[C---:B---3--:R-:W-:Y:S08]  /*66d10*/  HMMA.16816.F32 R16, R12.reuse, R8, R16 ;  /* 0x000000080c10723c */ /* 0x048ff00000001810 */
[----:B0-----:R-:W-:Y:S11]  /*66d20*/  HMMA.16816.F32 R8, R12, R28, R20 ;  /* 0x0000001c0c08723c */ /* 0x001ff60000001814 */
[----:B------:R0:W-:Y:S04]  /*66d30*/  STL.64 [R1+0x60], R16 ;  /* 0x0000601001007387 */ /* 0x0001e80000100a00 */
[----:B------:R-:W-:Y:S04]  /*66d40*/  STL.64 [R1+0x68], R18 ;  /* 0x0000681201007387 */ /* 0x000fe80000100a00 */
[----:B------:R-:W-:Y:S04]  /*66d50*/  STL [R1+0x4b30], R28 ;  /* 0x004b301c01007387 */ /* 0x000fe80000100800 */
[----:B------:R-:W-:Y:S04]  /*66d60*/  STL [R1+0x4b18], R29 ;  /* 0x004b181d01007387 */ /* 0x000fe80000100800 */
[----:B------:R-:W-:Y:S04]  /*66d70*/  STL.64 [R1+0x70], R8 ;  /* 0x0000700801007387 */ /* 0x000fe80000100a00 */
[----:B------:R1:W-:Y:S04]  /*66d80*/  STL.64 [R1+0x78], R10 ;  /* 0x0000780a01007387 */ /* 0x0003e80000100a00 */
[----:B0-----:R-:W2:Y:S04]  /*66d90*/  LDL.LU R17, [R1+0x119c] ;  /* 0x00119c0001117983 */ /* 0x001ea80000300800 */
[----:B-1----:R-:W3:Y:S04]  /*66da0*/  LDL.LU R10, [R1+0x11a8] ;  /* 0x0011a800010a7983 */ /* 0x002ee80000300800 */
[----:B------:R-:W4:Y:S01]  /*66db0*/  LDL.LU R9, [R1+0x11bc] ;  /* 0x0011bc0001097983 */ /* 0x000f220000300800 */
[----:B------:R-:W-:-:S03]  /*66dc0*/  IMAD.MOV.U32 R4, RZ, RZ, R6 ;  /* 0x000000ffff047224 */ /* 0x000fc600078e0006 */
[----:B---3--:R-:W-:Y:S04]  /*66dd0*/  STL [R1+0x4bb4], R10 ;  /* 0x004bb40a01007387 */ /* 0x008fe80000100800 */
[----:B----4-:R-:W-:Y:S04]  /*66de0*/  STL [R1+0x4bb0], R9 ;  /* 0x004bb00901007387 */ /* 0x010fe80000100800 */
[----:B------:R-:W3:Y:S04]  /*66df0*/  LDL.LU R6, [R1+0x11c8] ;  /* 0x0011c80001067983 */ /* 0x000ee80000300800 */
[----:B---3--:R-:W-:Y:S04]  /*66e00*/  STL.64 [R1+0x4b68], R6 ;  /* 0x004b680601007387 */ /* 0x008fe80000100a00 */
[----:B------:R0:W-:Y:S04]  /*66e10*/  STL.64 [R1+0x4b60], R4 ;  /* 0x004b600401007387 */ /* 0x0001e80000100a00 */
[----:B0-----:R-:W3:Y:S04]  /*66e20*/  LDL.LU R4, [R1+0x1c0] ;  /* 0x0001c00001047983 */ /* 0x001ee80000300800 */
        /* <DEDUP_REMOVED lines=15> */
[----:B------:R-:W3:Y:S04]  /*66f20*/  LDL.LU R16, [R1+0x1198] ;  /* 0x0011980001107983 */ /* 0x000ee80000300800 */
[----:B--2---:R-:W-:Y:S04]  /*66f30*/  STL.64 [R1+0x4b98], R18 ;  /* 0x004b981201007387 */ /* 0x004fe80000100a00 */
[----:B---3--:R0:W-:Y:S04]  /*66f40*/  STL.64 [R1+0x4b90], R16 ;  /* 0x004b901001007387 */ /* 0x0081e80000100a00 */
        /* <DEDUP_REMOVED lines=16> */
[----:B------:R-:W4:Y:S04]  /*67050*/  LDL.LU R6, [R1+0x1a8] ;  /* 0x0001a80001067983 */ /* 0x000f280000300800 */
[----:B------:R-:W4:Y:S01]  /*67060*/  LDL.LU R7, [R1+0x1ac] ;  /* 0x0001ac0001077983 */ /* 0x000f220000300800 */
[----:B------:R-:W-:-:S02]  /*67070*/  F2FP.F16.E5M2.UNPACK_B R24, R24.H1 ;  /* 0x00000018ff18723e */ /* 0x000fc400030004ff */
[----:B------:R-:W-:Y:S01]  /*67080*/  F2FP.F16.E5M2.UNPACK_B R25, R25.H1 ;  /* 0x00000019ff19723e */ /* 0x000fe200030004ff */
[C---:B------:R-:W-:Y:S08]  /*67090*/  HMMA.16816.F32 R8, R12.reuse, R26, R8 ;  /* 0x0000001a0c08723c */ /* 0x040ff00000001808 */
[----:B--2---:R-:W-:Y:S01]  /*670a0*/  HMMA.16816.F32 R16, R12, R24, R16 ;  /* 0x000000180c10723c */ /* 0x004fe20000001810 */
[----:B----4-:R-:W-:Y:S04]  /*670b0*/  STL.64 [R1+0x4b88], R6 ;  /* 0x004b880601007387 */ /* 0x010fe80000100a00 */
[----:B---3--:R0:W-:Y:S04]  /*670c0*/  STL.64 [R1+0x4b80], R4 ;  /* 0x004b800401007387 */ /* 0x0081e80000100a00 */
[----:B0-----:R-:W2:Y:S04]  /*670d0*/  LDL.LU R4, [R1+0x190] ;  /* 0x0001900001047983 */ /* 0x001ea80000300800 */
[----:B------:R-:W2:Y:S04]  /*670e0*/  LDL.LU R5, [R1+0x194] ;  /* 0x0001940001057983 */ /* 0x000ea80000300800 */
[----:B------:R-:W2:Y:S04]  /*670f0*/  LDL.LU R6, [R1+0x198] ;  /* 0x0001980001067983 */ /* 0x000ea80000300800 */
[----:B------:R-:W2:Y:S04]  /*67100*/  LDL.LU R7, [R1+0x19c] ;  /* 0x00019c0001077983 */ /* 0x000ea80000300800 */
[----:B------:R-:W-:Y:S04]  /*67110*/  STL.64 [R1+0xe0], R8 ;  /* 0x0000e00801007387 */ /* 0x000fe80000100a00 */
[----:B------:R0:W-:Y:S04]  /*67120*/  STL.64 [R1+0xe8], R10 ;  /* 0x0000e80a01007387 */ /* 0x0001e80000100a00 */
[----:B0-----:R-:W3:Y:S04]  /*67130*/  LDL.LU R10, [R1+0x4bb4] ;  /* 0x004bb400010a7983 */ /* 0x001ee80000300800 */
[----:B------:R-:W4:Y:S04]  /*67140*/  LDL.LU R9, [R1+0x4bb0] ;  /* 0x004bb00001097983 */ /* 0x000f280000300800 */
[----:B------:R-:W3:Y:S04]  /*67150*/  LDL.LU R11, [R1+0x11ac] ;  /* 0x0011ac00010b7983 */ /* 0x000ee80000300800 */
[----:B------:R-:W3:Y:S04]  /*67160*/  LDL.LU R8, [R1+0x11b8] ;  /* 0x0011b80001087983 */ /* 0x000ee80000300800 */
[----:B------:R-:W-:Y:S04]  /*67170*/  STL.64 [R1+0x110], R16 ;  /* 0x0001101001007387 */ /* 0x000fe80000100a00 */
[----:B------:R0:W-:Y:S04]  /*67180*/  STL.64 [R1+0x118], R18 ;  /* 0x0001181201007387 */ /* 0x0001e80000100a00 */
[----:B0-----:R-:W3:Y:S04]  /*67190*/  LDL.LU.64 R18, [R1+0x4ba8] ;  /* 0x004ba80001127983 */ /* 0x001ee80000300a00 */
[----:B------:R-:W3:Y:S01]  /*671a0*/  LDL.LU.64 R16, [R1+0x4ba0] ;  /* 0x004ba00001107983 */ /* 0x000ee20000300a00 */
[----:B------:R-:W-:-:S02]  /*671b0*/  F2FP.F16.E5M2.UNPACK_B R22, R22.H1 ;  /* 0x00000016ff16723e */ /* 0x000fc400030004ff */
[----:B------:R-:W-:Y:S02]  /*671c0*/  F2FP.F16.E5M2.UNPACK_B R23, R23.H1 ;  /* 0x00000017ff17723e */ /* 0x000fe400030004ff */
[----:B------:R-:W-:Y:S02]  /*671d0*/  F2FP.F16.E5M2.UNPACK_B R20, R20.H1 ;  /* 0x00000014ff14723e */ /* 0x000fe400030004ff */
[----:B------:R-:W-:Y:S01]  /*671e0*/  F2FP.F16.E5M2.UNPACK_B R21, R21.H1 ;  /* 0x00000015ff15723e */ /* 0x000fe200030004ff */
[----:B------:R-:W-:Y:S04]  /*671f0*/  STL.64 [R1+0x4ab8], R26 ;  /* 0x004ab81a01007387 */ /* 0x000fe80000100a00 */
[----:B------:R0:W-:Y:S04]  /*67200*/  STL.64 [R1+0x4ab0], R24 ;  /* 0x004ab01801007387 */ /* 0x0001e80000100a00 */
[----:B0-----:R-:W4:Y:S04]  /*67210*/  LDL.LU R24, [R1+0x200] ;  /* 0x0002000001187983 */ /* 0x001f280000300800 */
[----:B------:R-:W4:Y:S04]  /*67220*/  LDL.LU R25, [R1+0x204] ;  /* 0x0002040001197983 */ /* 0x000f280000300800 */
[----:B------:R-:W4:Y:S04]  /*67230*/  LDL.LU R26, [R1+0x208] ;  /* 0x00020800011a7983 */ /* 0x000f280000300800 */
[----:B------:R-:W4:Y:S01]  /*67240*/  LDL.LU R27, [R1+0x20c] ;  /* 0x00020c00011b7983 */ /* 0x000f220000300800 */
[C---:B--2---:R-:W-:Y:S08]  /*67250*/  HMMA.16816.F32 R4, R12.reuse, R20, R4 ;  /* 0x000000140c04723c */ /* 0x044ff00000001804 */
        /* <DEDUP_REMOVED lines=9> */
[----:B------:R-:W3:Y:S04]  /*672f0*/  LDL.LU.64 R4, [R1+0x4b80] ;  /* 0x004b800001047983 */ /* 0x000ee80000300a00 */
[----:B------:R-:W-:Y:S04]  /*67300*/  STL.64 [R1+0x4aa8], R22 ;  /* 0x004aa81601007387 */ /* 0x000fe80000100a00 */
[----:B------:R0:W-:Y:S04]  /*67310*/  STL.64 [R1+0x4aa0], R20 ;  /* 0x004aa01401007387 */ /* 0x0001e80000100a00 */
[----:B0-----:R-:W4:Y:S04]  /*67320*/  LDL.LU R20, [R1+0x1e0] ;  /* 0x0001e00001147983 */ /* 0x001f280000300800 */
[----:B------:R-:W4:Y:S04]  /*67330*/  LDL.LU R21, [R1+0x1e4] ;  /* 0x0001e40001157983 */ /* 0x000f280000300800 */
[----:B------:R-:W4:Y:S04]  /*67340*/  LDL.LU R22, [R1+0x1e8] ;  /* 0x0001e80001167983 */ /* 0x000f280000300800 */
[----:B------:R-:W4:Y:S01]  /*67350*/  LDL.LU R23, [R1+0x1ec] ;  /* 0x0001ec0001177983 */ /* 0x000f220000300800 */
[----:B--2---:R-:W-:-:S02]  /*67360*/  F2FP.F16.E5M2.UNPACK_B R18, R18.H1 ;  /* 0x00000012ff12723e */ /* 0x004fc400030004ff */
[----:B------:R-:W-:-:S07]  /*67370*/  F2FP.F16.E5M2.UNPACK_B R19, R19.H1 ;  /* 0x00000013ff13723e */ /* 0x000fce00030004ff */
[----:B---3--:R-:W-:-:S15]  /*67380*/  HMMA.16816.F32 R4, R12, R18, R4 ;  /* 0x000000120c04723c */ /* 0x008fde0000001804 */
        /* <DEDUP_REMOVED lines=8> */
[----:B------:R-:W-:Y:S02]  /*67410*/  F2FP.F16.E5M2.UNPACK_B R11, R11.H1 ;  /* 0x0000000bff0b723e */ /* 0x000fe400030004ff */
[----:B------:R-:W-:Y:S02]  /*67420*/  F2FP.F16.E5M2.UNPACK_B R8, R8.H1 ;  /* 0x00000008ff08723e */ /* 0x000fe400030004ff */
[----:B----4-:R-:W-:Y:S01]  /*67430*/  F2FP.F16.E5M2.UNPACK_B R9, R9.H1 ;  /* 0x00000009ff09723e */ /* 0x010fe200030004ff */
        /* <DEDUP_REMOVED lines=8> */
[C---:B0-----:R-:W-:Y:S08]  /*674c0*/  HMMA.16816.F32 R16, R12.reuse, R10, R20 ;  /* 0x0000000a0c10723c */ /* 0x041ff00000001814 */
[----:B------:R-:W-:Y:S11]  /*674d0*/  HMMA.16816.F32 R20, R12, R8, R24 ;  /* 0x000000080c14723c */ /* 0x000ff60000001818 */
[----:B------:R0:W-:Y:S04]  /*674e0*/  STL.64 [R1+0x1a0], R16 ;  /* 0x0001a01001007387 */ /* 0x0001e80000100a00 */
[----:B------:R1:W-:Y:S04]  /*674f0*/  STL.64 [R1+0x1a8], R18 ;  /* 0x0001a81201007387 */ /* 0x0003e80000100a00 */
[----:B0-----:R-:W4:Y:S04]  /*67500*/  LDL.LU R16, [R1+0xfc0] ;  /* 0x000fc00001107983 */ /* 0x001f280000300800 */
[----:B------:R0:W-:Y:S04]  /*67510*/  STL.64 [R1+0x1e0], R20 ;  /* 0x0001e01401007387 */ /* 0x0001e80000100a00 */
[----:B------:R0:W-:Y:S04]  /*67520*/  STL.64 [R1+0x1e8], R22 ;  /* 0x0001e81601007387 */ /* 0x0001e80000100a00 */
[----:B------:R-:W4:Y:S04]  /*67530*/  LDL.LU R17, [R1+0xfc4] ;  /* 0x000fc40001117983 */ /* 0x000f280000300800 */
[----:B-1----:R-:W2:Y:S04]  /*67540*/  LDL.LU R18, [R1+0xfc8] ;  /* 0x000fc80001127983 */ /* 0x002ea80000300800 */
[----:B------:R-:W2:Y:S04]  /*67550*/  LDL.LU R19, [R1+0xfcc] ;  /* 0x000fcc0001137983 */ /* 0x000ea80000300800 */
[----:B--2---:R1:W-:Y:S04]  /*67560*/  STL.64 [R1+0x4ac8], R18 ;  /* 0x004ac81201007387 */ /* 0x0043e80000100a00 */
[----:B----4-:R-:W-:Y:S04]  /*67570*/  STL.64 [R1+0x4ac0], R16 ;  /* 0x004ac01001007387 */ /* 0x010fe80000100a00 */
[----:B0-----:R-:W2:Y:S04]  /*67580*/  LDL.LU R20, [R1+0xfe0] ;  /* 0x000fe00001147983 */ /* 0x001ea80000300800 */
[----:B------:R-:W2:Y:S04]  /*67590*/  LDL.LU R21, [R1+0xfe4] ;  /* 0x000fe40001157983 */ /* 0x000ea80000300800 */
[----:B------:R-:W4:Y:S04]  /*675a0*/  LDL.LU R22, [R1+0xfe8] ;  /* 0x000fe80001167983 */ /* 0x000f280000300800 */
[----:B------:R-:W4:Y:S01]  /*675b0*/  LDL.LU R23, [R1+0xfec] ;  /* 0x000fec0001177983 */ /* 0x000f220000300800 */
[----:B-1----:R-:W-:-:S02]  /*675c0*/  IMAD.MOV.U32 R18, RZ, RZ, R7 ;  /* 0x000000ffff127224 */ /* 0x002fc400078e0007 */
[----:B---3--:R-:W-:Y:S01]  /*675d0*/  IMAD.MOV.U32 R19, RZ, RZ, R5 ;  /* 0x000000ffff137224 */ /* 0x008fe200078e0005 */
[----:B----4-:R-:W-:Y:S04]  /*675e0*/  STL.64 [R1+0x4ad8], R22 ;  /* 0x004ad81601007387 */ /* 0x010fe80000100a00 */
        /* <DEDUP_REMOVED lines=10> */
[----:B-1----:R-:W2:Y:S04]  /*67690*/  LDL.64 R18, [R1+0x10] ;  /* 0x0000100001127983 */ /* 0x002ea80000100a00 */
[----:B--2---:R1:W-:Y:S04]  /*676a0*/  STL.64 [R1+0x4b00], R18 ;  /* 0x004b001201007387 */ /* 0x0043e80000100a00 */
[----:B------:R-:W-:Y:S04]  /*676b0*/  STL.64 [R1+0x4af8], R16 ;  /* 0x004af81001007387 */ /* 0x000fe80000100a00 */
[----:B0-----:R-:W2:Y:S04]  /*676c0*/  LDL.LU R20, [R1+0x1010] ;  /* 0x0010100001147983 */ /* 0x001ea80000300800 */
[----:B------:R-:W2:Y:S04]  /*676d0*/  LDL.LU R21, [R1+0x1014] ;  /* 0x0010140001157983 */ /* 0x000ea80000300800 */
[----:B------:R-:W3:Y:S04]  /*676e0*/  LDL.LU R22, [R1+0x1018] ;  /* 0x0010180001167983 */ /* 0x000ee80000300800 */
[----:B------:R-:W3:Y:S01]  /*676f0*/  LDL.LU R23, [R1+0x101c] ;  /* 0x00101c0001177983 */ /* 0x000ee20000300800 */
[----:B-1----:R-:W-:-:S02]  /*67700*/  IMAD.MOV.U32 R18, RZ, RZ, R2 ;  /* 0x000000ffff127224 */ /* 0x002fc400078e0002 */
[----:B------:R-:W-:Y:S01]  /*67710*/  IMAD.MOV.U32 R19, RZ, RZ, R0 ;  /* 0x000000ffff137224 */ /* 0x000fe200078e0000 */
[----:B---3--:R-:W-:Y:S04]  /*67720*/  STL.64 [R1+0x4b10], R22 ;  /* 0x004b101601007387 */ /* 0x008fe80000100a00 */
[----:B--2---:R0:W-:Y:S04]  /*67730*/  STL.64 [R1+0x4b08], R20 ;  /* 0x004b081401007387 */ /* 0x0041e80000100a00 */
[----:B------:R-:W-:Y:S04]  /*67740*/  STL [R1+0x4b34], R18 ;  /* 0x004b341201007387 */ /* 0x000fe80000100800 */
[----:B------:R1:W-:Y:S04]  /*67750*/  STL [R1+0x4b38], R19 ;  /* 0x004b381301007387 */ /* 0x0003e80000100800 */
        /* <DEDUP_REMOVED lines=8> */
[----:B------:R-:W2:Y:S04]  /*677e0*/  LDL.LU R3, [R1+0x11ec] ;  /* 0x0011ec0001037983 */ /* 0x000ea80000300800 */
[----:B------:R-:W2:Y:S04]  /*677f0*/  LDL.LU R29, [R1+0x38ec] ;  /* 0x0038ec00011d7983 */ /* 0x000ea80000300800 */
[----:B-1----:R-:W2:Y:S04]  /*67800*/  LDL.LU R19, [R1+0x38f8] ;  /* 0x0038f80001137983 */ /* 0x002ea80000300800 */
[----:B--2---:R0:W-:Y:S04]  /*67810*/  STL [R1+0x4b3c], R19 ;  /* 0x004b3c1301007387 */ /* 0x0041e80000100800 */
[----:B0-----:R-:W2:Y:S04]  /*67820*/  LDL.LU R19, [R1+0x38f0] ;  /* 0x0038f00001137983 */ /* 0x001ea80000300800 */
        /* <DEDUP_REMOVED lines=10> */
[----:B----4-:R-:W-:Y:S01]  /*678d0*/  F2FP.F16.E5M2.UNPACK_B R7, R7.H1 ;  /* 0x00000007ff07723e */ /* 0x010fe200030004ff */
        /* <DEDUP_REMOVED lines=17> */
[----:B------:R-:W3:Y:S04]  /*679f0*/  LDL.LU R27, [R1+0xffc] ;  /* 0x000ffc00011b7983 */ /* 0x000ee80000300800 */
        /* <DEDUP_REMOVED lines=12> */
[----:B------:R-:W-:-:S02]  /*67ac0*/  F2FP.F16.E5M2.UNPACK_B R4, R4.H1 ;  /* 0x00000004ff04723e */ /* 0x000fc400030004ff */
[----:B------:R-:W-:-:S07]  /*67ad0*/  F2FP.F16.E5M2.UNPACK_B R5, R5.H1 ;  /* 0x00000005ff05723e */ /* 0x000fce00030004ff */
        /* <DEDUP_REMOVED lines=12> */
[----:B--2---:R-:W-:-:S03]  /*67ba0*/  IMAD R29, R29, 0x100, R19 ;  /* 0x000001001d1d7824 */ /* 0x004fc600078e0213 */
[----:B------:R-:W2:Y:S01]  /*67bb0*/  LDL.LU R19, [R1+0x4b3c] ;  /* 0x004b3c0001137983 */ /* 0x000ea20000300800 */
[----:B------:R-:W-:Y:S02]  /*67bc0*/  F2FP.F16.E5M2.UNPACK_B R2, R2.H1 ;  /* 0x00000002ff02723e */ /* 0x000fe400030004ff */
[----:B------:R-:W-:Y:S01]  /*67bd0*/  F2FP.F16.E5M2.UNPACK_B R3, R3.H1 ;  /* 0x00000003ff03723e */ /* 0x000fe200030004ff */
[----:B---3--:R-:W-:Y:S02]  /*67be0*/  IMAD R16, R16, 0x100, R18 ;  /* 0x0000010010107824 */ /* 0x008fe400078e0212 */
[----:B------:R-:W-:-:S04]  /*67bf0*/  IMAD R0, R0, 0x100, R28 ;  /* 0x0000010000007824 */ /* 0x000fc800078e021c */
[----:B----4-:R-:W-:Y:S01]  /*67c00*/  HMMA.16816.F32 R12, R12, R2, R20 ;  /* 0x000000020c0c723c */ /* 0x010fe20000001814 */
[----:B--2---:R-:W-:Y:S02]  /*67c10*/  IMAD R17, R17, 0x100, R19 ;  /* 0x0000010011117824 */ /* 0x004fe400078e0213 */
[----:B------:R-:W2:Y:S04]  /*67c20*/  LDL.LU R19, [R1+0x4b38] ;  /* 0x004b380001137983 */ /* 0x000ea80000300800 */
[----:B------:R-:W2:Y:S04]  /*67c30*/  LDL.LU R18, [R1+0x4b34] ;  /* 0x004b340001127983 */ /* 0x000ea80000300800 */
[----:B------:R-:W3:Y:S04]  /*67c40*/  LDL.LU R28, [R1+0x4b30] ;  /* 0x004b3000011c7983 */ /* 0x000ee80000300800 */
[----:B------:R-:W2:Y:S04]  /*67c50*/  LDL.LU.64 R22, [R1+0x4b28] ;  /* 0x004b280001167983 */ /* 0x000ea80000300a00 */
[----:B------:R-:W2:Y:S04]  /*67c60*/  LDL.LU.64 R20, [R1+0x4b20] ;  /* 0x004b200001147983 */ /* 0x000ea80000300a00 */
[----:B------:R0:W-:Y:S04]  /*67c70*/  STL.64 [R1+0x1050], R12 ;  /* 0x0010500c01007387 */ /* 0x0001e80000100a00 */
[----:B------:R1:W-:Y:S01]  /*67c80*/  STL.64 [R1+0x1058], R14 ;  /* 0x0010580e01007387 */ /* 0x0003e20000100a00 */
[----:B0-----:R-:W-:-:S02]  /*67c90*/  F2FP.F16.E5M2.UNPACK_B R12, R29 ;  /* 0x0000001dff0c723e */ /* 0x001fc400020004ff */
        /* <DEDUP_REMOVED lines=9> */
[----:B0-----:R-:W4:Y:S04]  /*67d30*/  LDL.LU.64 R18, [R1+0x4b00] ;  /* 0x004b000001127983 */ /* 0x001f280000300a00 */
[----:B------:R-:W2:Y:S01]  /*67d40*/  LDL.LU.64 R16, [R1+0x4af8] ;  /* 0x004af80001107983 */ /* 0x000ea20000300a00 */
[----:B----4-:R-:W-:Y:S01]  /*67d50*/  HMMA.16816.F32 R4, R12, R18, R4 ;  /* 0x000000120c04723c */ /* 0x010fe20000001804 */
[----:B------:R-:W-:-:S15]  /*67d60*/  IMAD.MOV.U32 R0, RZ, RZ, R19 ;  /* 0x000000ffff007224 */ /* 0x000fde00078e0013 */
[----:B------:R-:W-:-:S03]  /*67d70*/  NOP ;  /* 0x0000000000007918 */ /* 0x000fc60000000000 */
[----:B------:R0:W-:Y:S02]  /*67d80*/  STL.64 [R1+0x10a0], R4 ;  /* 0x0010a00401007387 */ /* 0x0001e40000100a00 */
[----:B0-----:R-:W-:Y:S02]  /*67d90*/  IMAD.MOV.U32 R4, RZ, RZ, R18 ;  /* 0x000000ffff047224 */ /* 0x001fe400078e0012 */
[C---:B--2---:R-:W-:Y:S01]  /*67da0*/  HMMA.16816.F32 R16, R12.reuse, R16, R20 ;  /* 0x000000100c10723c */ /* 0x044fe20000001814 */
[----:B------:R-:W-:Y:S04]  /*67db0*/  STL.64 [R1+0x10a8], R6 ;  /* 0x0010a80601007387 */ /* 0x000fe80000100a00 */
[----:B------:R-:W2:Y:S04]  /*67dc0*/  LDL.LU.64 R22, [R1+0x4af0] ;  /* 0x004af00001167983 */ /* 0x000ea80000300a00 */
[----:B------:R-:W2:Y:S10]  /*67dd0*/  LDL.LU.64 R20, [R1+0x4ae8] ;  /* 0x004ae80001147983 */ /* 0x000eb40000300a00 */
[----:B------:R-:W-:Y:S04]  /*67de0*/  STL.64 [R1+0x1090], R16 ;  /* 0x0010901001007387 */ /* 0x000fe80000100a00 */
[----:B------:R0:W-:Y:S04]  /*67df0*/  STL.64 [R1+0x1098], R18 ;  /* 0x0010981201007387 */ /* 0x0001e80000100a00 */
[----:B0-----:R-:W2:Y:S01]  /*67e00*/  LDL.LU.64 R18, [R1+0x4ae0] ;  /* 0x004ae00001127983 */ /* 0x001ea20000300a00 */
[C---:B---3--:R-:W-:Y:S08]  /*67e10*/  HMMA.16816.F32 R24, R12.reuse, R28, R24 ;  /* 0x0000001c0c18723c */ /* 0x048ff00000001818 */
[----:B--2---:R-:W-:Y:S01]  /*67e20*/  HMMA.16816.F32 R16, R12, R18, R20 ;  /* 0x000000120c10723c */ /* 0x004fe20000001814 */
[----:B------:R-:W2:Y:S04]  /*67e30*/  LDL.LU.64 R22, [R1+0x4ad8] ;  /* 0x004ad80001167983 */ /* 0x000ea80000300a00 */
[----:B------:R-:W2:-:S14]  /*67e40*/  LDL.LU.64 R20, [R1+0x4ad0] ;  /* 0x004ad00001147983 */ /* 0x000e9c0000300a00 */
[----:B------:R-:W-:Y:S04]  /*67e50*/  STL.64 [R1+0x10d0], R16 ;  /* 0x0010d01001007387 */ /* 0x000fe80000100a00 */
[----:B------:R0:W-:Y:S04]  /*67e60*/  STL.64 [R1+0x10d8], R18 ;  /* 0x0010d81201007387 */ /* 0x0001e80000100a00 */
[----:B0-----:R-:W3:Y:S04]  /*67e70*/  LDL.LU.64 R18, [R1+0x4ac8] ;  /* 0x004ac80001127983 */ /* 0x001ee80000300a00 */
[----:B------:R-:W3:Y:S04]  /*67e80*/  LDL.LU.64 R16, [R1+0x4ac0] ;  /* 0x004ac00001107983 */ /* 0x000ee80000300a00 */
        /* <DEDUP_REMOVED lines=9> */
[C---:B----4-:R-:W-:Y:S03]  /*67f20*/  HMMA.16816.F32 R8, R12.reuse, R24, R8 ;  /* 0x000000180c08723c */ /* 0x050fe60000001808 */
[----:B------:R-:W2:Y:S04]  /*67f30*/  LDL.LU.64 R20, [R1+0x4aa0] ;  /* 0x004aa00001147983 */ /* 0x000ea80000300a00 */
[----:B------:R0:W-:Y:S04]  /*67f40*/  STL.64 [R1+0x49f0], R26 ;  /* 0x0049f01a01007387 */ /* 0x0001e80000100a00 */
[----:B------:R-:W-:Y:S08]  /*67f50*/  STL.64 [R1+0x49e8], R24 ;  /* 0x0049e81801007387 */ /* 0x000ff00000100a00 */
[----:B------:R-:W-:Y:S04]  /*67f60*/  STL.64 [R1+0x1f50], R8 ;  /* 0x001f500801007387 */ /* 0x000fe80000100a00 */
[----:B------:R3:W-:Y:S01]  /*67f70*/  STL.64 [R1+0x1f58], R10 ;  /* 0x001f580a01007387 */ /* 0x0007e20000100a00 */
        /* <DEDUP_REMOVED lines=31> */
[----:B------:R-:W2:Y:S04]  /*68170*/  LDL.64 R24, [R1+0x18] ;  /* 0x0000180001187983 */ /* 0x000ea80000100a00 */
[----:B------:R-:W-:Y:S04]  /*68180*/  STL.64 [R1+0x4a28], R26 ;  /* 0x004a281a01007387 */ /* 0x000fe80000100a00 */
[----:B--2---:R0:W-:Y:S04]  /*68190*/  STL.64 [R1+0x4a20], R24 ;  /* 0x004a201801007387 */ /* 0x0041e80000100a00 */
        /* <DEDUP_REMOVED lines=86> */
[----:B------:R-:W-:Y:S04]  /*68700*/  STL [R1+0x4968], R3 ;  /* 0x0049680301007387 */ /* 0x000fe80000100800 */
[----:B------:R0:W-:Y:S04]  /*68710*/  STL.64 [R1+0x1390], R12 ;  /* 0x0013900c01007387 */ /* 0x0001e80000100a00 */
[----:B------:R1:W-:Y:S01]  /*68720*/  STL.64 [R1+0x1398], R14 ;  /* 0x0013980e01007387 */ /* 0x0003e20000100a00 */
[----:B---3--:R-:W-:-:S02]  /*68730*/  IMAD R8, R8, 0x100, R5 ;  /* 0x0000010008087824 */ /* 0x008fc400078e0205 */
[----:B------:R-:W-:-:S03]  /*68740*/  IMAD R5, R7, 0x100, R6 ;  /* 0x0000010007057824 */ /* 0x000fc600078e0206 */
[----:B0-----:R-:W-:Y:S02]  /*68750*/  F2FP.F16.E5M2.UNPACK_B R12, R8 ;  /* 0x00000008ff0c723e */ /* 0x001fe400020004ff */
[----:B------:R-:W-:Y:S02]  /*68760*/  F2FP.F16.E5M2.UNPACK_B R13, R5 ;  /* 0x00000005ff0d723e */ /* 0x000fe400020004ff */
[----:B-1----:R-:W-:Y:S02]  /*68770*/  F2FP.F16.E5M2.UNPACK_B R14, R4 ;  /* 0x00000004ff0e723e */ /* 0x002fe400020004ff */
[----:B------:R-:W-:-:S07]  /*68780*/  F2FP.F16.E5M2.UNPACK_B R15, R0 ;  /* 0x00000000ff0f723e */ /* 0x000fce00020004ff */
[----:B--2---:R-:W-:Y:S01]  /*68790*/  HMMA.16816.F32 R4, R12, R24, R16 ;  /* 0x000000180c04723c */ /* 0x004fe20000001810 */
[----:B------:R-:W-:-:S15]  /*687a0*/  IMAD.MOV.U32 R2, RZ, RZ, R24 ;  /* 0x000000ffff027224 */ /* 0x000fde00078e0018 */
[----:B------:R-:W-:-:S03]  /*687b0*/  NOP ;  /* 0x0000000000007918 */ /* 0x000fc60000000000 */
[----:B------:R-:W-:Y:S04]  /*687c0*/  STL.64 [R1+0x1210], R4 ;  /* 0x0012100401007387 */ /* 0x000fe80000100a00 */
[----:B------:R0:W-:Y:S02]  /*687d0*/  STL.64 [R1+0x1218], R6 ;  /* 0x0012180601007387 */ /* 0x0001e40000100a00 */
[----:B0-----:R-:W-:Y:S02]  /*687e0*/  HMMA.16816.F32 R4, R12, R26, R20 ;  /* 0x0000001a0c04723c */ /* 0x001fe40000001814 */
[----:B------:R-:W-:Y:S04]  /*687f0*/  STL [R1+0x4974], R2 ;  /* 0x0049740201007387 */ /* 0x000fe80000100800 */
[----:B------:R-:W2:Y:S01]  /*68800*/  LDL.LU R16, [R1+0xec0] ;  /* 0x000ec00001107983 */ /* 0x000ea20000300800 */
[----:B------:R-:W-:-:S12]  /*68810*/  IMAD.MOV.U32 R0, RZ, RZ, R25 ;  /* 0x000000ffff007224 */ /* 0x000fd800078e0019 */
[----:B------:R-:W-:Y:S04]  /*68820*/  STL.64 [R1+0x1ec0], R4 ;  /* 0x001ec00401007387 */ /* 0x000fe80000100a00 */
[----:B------:R0:W-:Y:S04]  /*68830*/  STL.64 [R1+0x1ec8], R6 ;  /* 0x001ec80601007387 */ /* 0x0001e80000100a00 */
        /* <DEDUP_REMOVED lines=11> */
[----:B0-----:R-:W3:Y:S04]  /*688f0*/  LDL.64 R6, [R1+0x8] ;  /* 0x0000080001067983 */ /* 0x001ee80000100a00 */
[----:B--2---:R0:W-:Y:S04]  /*68900*/  STL.64 [R1+0x4a00], R26 ;  /* 0x004a001a01007387 */ /* 0x0041e80000100a00 */
[----:B0-----:R-:W2:Y:S04]  /*68910*/  LDL R26, [R1] ;  /* 0x00000000011a7983 */ /* 0x001ea80000100800 */
[----:B------:R-:W2:Y:S04]  /*68920*/  LDL R27, [R1+0x4] ;  /* 0x00000400011b7983 */ /* 0x000ea80000100800 */
[----:B------:R0:W-:Y:S04]  /*68930*/  STL.64 [R1+0x49f8], R24 ;  /* 0x0049f81801007387 */ /* 0x0001e80000100a00 */
[----:B--2---:R1:W-:Y:S04]  /*68940*/  STL.64 [R1+0x4a18], R26 ;  /* 0x004a181a01007387 */ /* 0x0043e80000100a00 */
[----:B0-----:R-:W2:Y:S04]  /*68950*/  LDL.LU R24, [R1+0xf20] ;  /* 0x000f200001187983 */ /* 0x001ea80000300800 */
[----:B------:R-:W2:Y:S04]  /*68960*/  LDL.LU R25, [R1+0xf24] ;  /* 0x000f240001197983 */ /* 0x000ea80000300800 */
[----:B-1----:R-:W2:Y:S04]  /*68970*/  LDL.LU R26, [R1+0xf28] ;  /* 0x000f2800011a7983 */ /* 0x002ea80000300800 */
        /* <DEDUP_REMOVED lines=33> */
[----:B------:R-:W2:Y:S01]  /*68b90*/  LDL.LU R4, [R1+0xe90] ;  /* 0x000e900001047983 */ /* 0x000ea20000300800 */
[----:B------:R-:W-:-:S03]  /*68ba0*/  IMAD.MOV.U32 R2, RZ, RZ, R6 ;  /* 0x000000ffff027224 */ /* 0x000fc600078e0006 */
[----:B------:R-:W2:Y:S01]  /*68bb0*/  LDL.LU R5, [R1+0xe94] ;  /* 0x000e940001057983 */ /* 0x000ea20000300800 */
[----:B------:R-:W-:-:S03]  /*68bc0*/  IMAD.MOV.U32 R3, RZ, RZ, R7 ;  /* 0x000000ffff037224 */ /* 0x000fc600078e0007 */
[----:B------:R-:W2:Y:S04]  /*68bd0*/  LDL.LU R6, [R1+0xe98] ;  /* 0x000e980001067983 */ /* 0x000ea80000300800 */
        /* <DEDUP_REMOVED lines=96> */
[----:B----4-:R-:W-:Y:S04]  /*691e0*/  STL.64 [R1+0x4908], R6 ;  /* 0x0049080601007387 */ /* 0x010fe80000100a00 */
[----:B------:R-:W4:Y:S04]  /*691f0*/  LDL.LU R24, [R1+0xe10] ;  /* 0x000e100001187983 */ /* 0x000f280000300800 */
[----:B------:R-:W4:Y:S04]  /*69200*/  LDL.LU R25, [R1+0xe14] ;  /* 0x000e140001197983 */ /* 0x000f280000300800 */
[----:B------:R-:W2:Y:S04]  /*69210*/  LDL.LU R26, [R1+0xe18] ;  /* 0x000e1800011a7983 */ /* 0x000ea80000300800 */
[----:B------:R-:W2:Y:S01]  /*69220*/  LDL.LU R27, [R1+0xe1c] ;  /* 0x000e1c00011b7983 */ /* 0x000ea20000300800 */
[----:B-1----:R-:W-:-:S03]  /*69230*/  IMAD.MOV.U32 R4, RZ, RZ, R2 ;  /* 0x000000ffff047224 */ /* 0x002fc600078e0002 */
[----:B------:R-:W3:Y:S04]  /*69240*/  LDL.LU R2, [R1+0x4974] ;  /* 0x0049740001027983 */ /* 0x000ee80000300800 */
[----:B--2---:R-:W-:Y:S04]  /*69250*/  STL.64 [R1+0x4900], R26 ;  /* 0x0049001a01007387 */ /* 0x004fe80000100a00 */
[----:B----4-:R0:W-:Y:S04]  /*69260*/  STL.64 [R1+0x48f8], R24 ;  /* 0x0048f81801007387 */ /* 0x0101e80000100a00 */
[----:B0-----:R-:W2:Y:S04]  /*69270*/  LDL.LU R24, [R1+0xe20] ;  /* 0x000e200001187983 */ /* 0x001ea80000300800 */
[----:B------:R-:W2:Y:S04]  /*69280*/  LDL.LU R25, [R1+0xe24] ;  /* 0x000e240001197983 */ /* 0x000ea80000300800 */
[----:B------:R-:W4:Y:S04]  /*69290*/  LDL.LU R26, [R1+0xe28] ;  /* 0x000e2800011a7983 */ /* 0x000f280000300800 */
[----:B------:R-:W4:Y:S04]  /*692a0*/  LDL.LU R27, [R1+0xe2c] ;  /* 0x000e2c00011b7983 */ /* 0x000f280000300800 */
[----:B------:R-:W2:Y:S01]  /*692b0*/  LDL.64 R6, [R1+0x10] ;  /* 0x0000100001067983 */ /* 0x000ea20000100a00 */
[----:B------:R-:W-:-:S03]  /*692c0*/  IMAD.MOV.U32 R5, RZ, RZ, R3 ;  /* 0x000000ffff057224 */ /* 0x000fc600078e0003 */
[----:B--2---:R-:W-:Y:S04]  /*692d0*/  STL.64 [R1+0x4938], R6 ;  /* 0x0049380601007387 */ /* 0x004fe80000100a00 */
[----:B------:R-:W-:Y:S04]  /*692e0*/  STL.64 [R1+0x4930], R4 ;  /* 0x0049300401007387 */ /* 0x000fe80000100a00 */
[----:B----4-:R-:W-:Y:S04]  /*692f0*/  STL.64 [R1+0x4918], R26 ;  /* 0x0049181a01007387 */ /* 0x010fe80000100a00 */
[----:B------:R0:W-:Y:S04]  /*69300*/  STL.64 [R1+0x4910], R24 ;  /* 0x0049101801007387 */ /* 0x0001e80000100a00 */
[----:B0-----:R-:W2:Y:S04]  /*69310*/  LDL.LU R24, [R1+0xe30] ;  /* 0x000e300001187983 */ /* 0x001ea80000300800 */
[----:B------:R-:W2:Y:S04]  /*69320*/  LDL.LU R25, [R1+0xe34] ;  /* 0x000e340001197983 */ /* 0x000ea80000300800 */
[----:B------:R-:W4:Y:S04]  /*69330*/  LDL.LU R26, [R1+0xe38] ;  /* 0x000e3800011a7983 */ /* 0x000f280000300800 */
[----:B------:R-:W4:Y:S01]  /*69340*/  LDL.LU R27, [R1+0xe3c] ;  /* 0x000e3c00011b7983 */ /* 0x000f220000300800 */
[----:B------:R-:W-:-:S02]  /*69350*/  IMAD R29, R28, 0x100, R29 ;  /* 0x000001001c1d7824 */ /* 0x000fc400078e021d */
[----:B---3--:R-:W-:Y:S01]  /*69360*/  IMAD.MOV.U32 R6, RZ, RZ, R2 ;  /* 0x000000ffff067224 */ /* 0x008fe200078e0002 */
[----:B------:R-:W3:Y:S04]  /*69370*/  LDL.LU R28, [R1+0x3938] ;  /* 0x00393800011c7983 */ /* 0x000ee80000300800 */
[----:B------:R-:W3:Y:S04]  /*69380*/  LDL.LU R5, [R1+0x3934] ;  /* 0x0039340001057983 */ /* 0x000ee80000300800 */
[----:B------:R-:W3:Y:S04]  /*69390*/  LDL.LU R2, [R1+0x3940] ;  /* 0x0039400001027983 */ /* 0x000ee80000300800 */
[----:B------:R-:W3:Y:S01]  /*693a0*/  LDL.LU R4, [R1+0x393c] ;  /* 0x00393c0001047983 */ /* 0x000ee20000300800 */
[----:B------:R-:W-:-:S03]  /*693b0*/  IMAD.MOV.U32 R7, RZ, RZ, R0 ;  /* 0x000000ffff077224 */ /* 0x000fc600078e0000 */
        /* <DEDUP_REMOVED lines=63> */
[----:B0-----:R-:W3:Y:S04]  /*697b0*/  LDL.LU.64 R26, [R1+0x4928] ;  /* 0x00492800011a7983 */ /* 0x001ee80000300a00 */
[----:B------:R-:W3:Y:S01]  /*697c0*/  LDL.LU.64 R24, [R1+0x4920] ;  /* 0x0049200001187983 */ /* 0x000ee20000300a00 */
[----:B------:R-:W-:-:S02]  /*697d0*/  IMAD.MOV.U32 R2, RZ, RZ, R6 ;  /* 0x000000ffff027224 */ /* 0x000fc400078e0006 */
[----:B------:R-:W-:Y:S02]  /*697e0*/  IMAD.MOV.U32 R0, RZ, RZ, R7 ;  /* 0x000000ffff007224 */ /* 0x000fe400078e0007 */
[----:B---3--:R-:W-:Y:S01]  /*697f0*/  HMMA.16816.F32 R4, R12, R4, R24 ;  /* 0x000000040c04723c */ /* 0x008fe20000001818 */
[----:B------:R-:W2:Y:S04]  /*69800*/  LDL.LU.64 R26, [R1+0x4918] ;  /* 0x00491800011a7983 */ /* 0x000ea80000300a00 */
[----:B------:R-:W2:-:S14]  /*69810*/  LDL.LU.64 R24, [R1+0x4910] ;  /* 0x0049100001187983 */ /* 0x000e9c0000300a00 */
[----:B------:R-:W-:Y:S04]  /*69820*/  STL.64 [R1+0x1dd0], R4 ;  /* 0x001dd00401007387 */ /* 0x000fe80000100a00 */
[----:B------:R0:W-:Y:S04]  /*69830*/  STL.64 [R1+0x1dd8], R6 ;  /* 0x001dd80601007387 */ /* 0x0001e80000100a00 */
[----:B0-----:R-:W2:Y:S02]  /*69840*/  LDL.LU.64 R6, [R1+0x4908] ;  /* 0x0049080001067983 */ /* 0x001ea40000300a00 */
        /* <DEDUP_REMOVED lines=33> */
[----:B--2---:R-:W-:Y:S11]  /*69a60*/  HMMA.16816.F32 R16, R12, R20, R16 ;  /* 0x000000140c10723c */ /* 0x004ff60000001810 */
        /* <DEDUP_REMOVED lines=20> */
[----:B------:R-:W-:-:S02]  /*69bb0*/  IMAD.MOV.U32 R4, RZ, RZ, R6 ;  /* 0x000000ffff047224 */ /* 0x000fc400078e0006 */
[----:B------:R-:W-:Y:S01]  /*69bc0*/  IMAD.MOV.U32 R3, RZ, RZ, R7 ;  /* 0x000000ffff037224 */ /* 0x000fe200078e0007 */
[----:B--2---:R-:W-:-:S15]  /*69bd0*/  HMMA.16816.F32 R20, R12, R18, R20 ;  /* 0x000000120c14723c */ /* 0x004fde0000001814 */
[----:B------:R-:W-:-:S04]  /*69be0*/  NOP ;  /* 0x0000000000007918 */ /* 0x000fc80000000000 */
[----:B------:R-:W-:Y:S04]  /*69bf0*/  STL.64 [R1+0x1d60], R20 ;  /* 0x001d601401007387 */ /* 0x000fe80000100a00 */
[----:B------:R3:W-:Y:S02]  /*69c00*/  STL.64 [R1+0x1d68], R22 ;  /* 0x001d681601007387 */ /* 0x0007e40000100a00 */
[----:B---3--:R-:W-:Y:S02]  /*69c10*/  HMMA.16816.F32 R20, R12, R16, R24 ;  /* 0x000000100c14723c */ /* 0x008fe40000001818 */
[----:B------:R0:W-:Y:S02]  /*69c20*/  STL.64 [R1+0x47d0], R18 ;  /* 0x0047d01201007387 */ /* 0x0001e40000100a00 */
[----:B0-----:R-:W-:-:S02]  /*69c30*/  IMAD.MOV.U32 R18, RZ, RZ, R4 ;  /* 0x000000ffff127224 */ /* 0x001fc400078e0004 */
[----:B------:R-:W-:-:S13]  /*69c40*/  IMAD.MOV.U32 R19, RZ, RZ, R3 ;  /* 0x000000ffff137224 */ /* 0x000fda00078e0003 */
[----:B------:R-:W-:Y:S04]  /*69c50*/  STL.64 [R1+0x1d50], R20 ;  /* 0x001d501401007387 */ /* 0x000fe80000100a00 */
[----:B------:R-:W-:Y:S04]  /*69c60*/  STL.64 [R1+0x1d58], R22 ;  /* 0x001d581601007387 */ /* 0x000fe80000100a00 */
[----:B------:R-:W-:Y:S04]  /*69c70*/  STL [R1+0x4840], R18 ;  /* 0x0048401201007387 */ /* 0x000fe80000100800 */
[----:B------:R-:W-:Y:S04]  /*69c80*/  STL [R1+0x4860], R19 ;  /* 0x0048601301007387 */ /* 0x000fe80000100800 */
[----:B------:R-:W2:Y:S01]  /*69c90*/  LDL.64 R24, [R1+0x18] ;  /* 0x0000180001187983 */ /* 0x000ea20000100a00 */
[----:B------:R-:W-:-:S02]  /*69ca0*/  IMAD.MOV.U32 R26, RZ, RZ, R2 ;  /* 0x000000ffff1a7224 */ /* 0x000fc400078e0002 */
[----:B------:R-:W-:-:S05]  /*69cb0*/  IMAD.MOV.U32 R27, RZ, RZ, R0 ;  /* 0x000000ffff1b7224 */ /* 0x000fca00078e0000 */
[----:B------:R-:W-:Y:S04]  /*69cc0*/  STL.64 [R1+0x4850], R26 ;  /* 0x0048501a01007387 */ /* 0x000fe80000100a00 */
[----:B--2---:R0:W-:Y:S04]  /*69cd0*/  STL.64 [R1+0x4848], R24 ;  /* 0x0048481801007387 */ /* 0x0041e80000100a00 */
[----:B0-----:R-:W2:Y:S04]  /*69ce0*/  LDL.LU R24, [R1+0x2d0] ;  /* 0x0002d00001187983 */ /* 0x001ea80000300800 */
[----:B--2---:R-:W-:Y:S04]  /*69cf0*/  STL [R1+0x4864], R24 ;  /* 0x0048641801007387 */ /* 0x004fe80000100800 */
        /* <DEDUP_REMOVED lines=44> */
[----:B------:R0:W-:Y:S04]  /*69fc0*/  STL.64 [R1+0x47c8], R16 ;  /* 0x0047c81001007387 */ /* 0x0001e80000100a00 */
[----:B0-----:R-:W2:Y:S04]  /*69fd0*/  LDL R16, [R1+0x8] ;  /* 0x0000080001107983 */ /* 0x001ea80000100800 */
[----:B------:R-:W2:Y:S04]  /*69fe0*/  LDL R17, [R1+0xc] ;  /* 0x00000c0001117983 */ /* 0x000ea80000100800 */
        /* <DEDUP_REMOVED lines=29> */
[----:B------:R0:W-:Y:S01]  /*6a1c0*/  STL.64 [R1+0x4788], R4 ;  /* 0x0047880401007387 */ /* 0x0001e20000100a00 */
[----:B------:R-:W-:-:S02]  /*6a1d0*/  IMAD R28, R28, 0x100, R19 ;  /* 0x000001001c1c7824 */ /* 0x000fc400078e0213 */
[----:B------:R-:W-:Y:S02]  /*6a1e0*/  IMAD R29, R29, 0x100, R2 ;  /* 0x000001001d1d7824 */ /* 0x000fe400078e0202 */
[----:B------:R-:W-:Y:S01]  /*6a1f0*/  IMAD R0, R0, 0x100, R3 ;  /* 0x0000010000007824 */ /* 0x000fe200078e0203 */
[----:B0-----:R-:W4:Y:S04]  /*6a200*/  LDL.LU R4, [R1+0xd40] ;  /* 0x000d400001047983 */ /* 0x001f280000300800 */
[----:B------:R-:W4:Y:S04]  /*6a210*/  LDL.LU R5, [R1+0xd44] ;  /* 0x000d440001057983 */ /* 0x000f280000300800 */
[----:B------:R-:W4:Y:S04]  /*6a220*/  LDL.LU R6, [R1+0xd48] ;  /* 0x000d480001067983 */ /* 0x000f280000300800 */
[----:B------:R-:W4:Y:S01]  /*6a230*/  LDL.LU R7, [R1+0xd4c] ;  /* 0x000d4c0001077983 */ /* 0x000f220000300800 */
[----:B---3--:R-:W-:-:S03]  /*6a240*/  IMAD R18, R18, 0x100, R24 ;  /* 0x0000010012127824 */ /* 0x008fc600078e0218 */
        /* <DEDUP_REMOVED lines=22> */
[----:B------:R-:W-:Y:S01]  /*6a3b0*/  IMAD.MOV.U32 R0, RZ, RZ, R25 ;  /* 0x000000ffff007224 */ /* 0x000fe200078e0019 */
[C---:B----4-:R-:W-:Y:S08]  /*6a3c0*/  HMMA.16816.F32 R4, R12.reuse, R16, R4 ;  /* 0x000000100c04723c */ /* 0x050ff00000001804 */
[C---:B--2---:R-:W-:Y:S01]  /*6a3d0*/  HMMA.16816.F32 R24, R12.reuse, R26, R20 ;  /* 0x0000001a0c18723c */ /* 0x044fe20000001814 */
[----:B------:R-:W2:Y:S04]  /*6a3e0*/  LDL.LU.64 R22, [R1+0x4820] ;  /* 0x0048200001167983 */ /* 0x000ea80000300a00 */
[----:B------:R-:W2:Y:S03]  /*6a3f0*/  LDL.LU.64 R20, [R1+0x4818] ;  /* 0x0048180001147983 */ /* 0x000ea60000300a00 */
[C---:B---3--:R-:W-:Y:S11]  /*6a400*/  HMMA.16816.F32 R16, R12.reuse, R18, R8 ;  /* 0x000000120c10723c */ /* 0x048ff60000001808 */
[----:B------:R-:W-:Y:S04]  /*6a410*/  STL.64 [R1+0x1d00], R24 ;  /* 0x001d001801007387 */ /* 0x000fe80000100a00 */
[----:B------:R0:W-:Y:S04]  /*6a420*/  STL.64 [R1+0x1d08], R26 ;  /* 0x001d081a01007387 */ /* 0x0001e80000100a00 */
[----:B0-----:R-:W3:Y:S04]  /*6a430*/  LDL.LU.64 R26, [R1+0x4810] ;  /* 0x00481000011a7983 */ /* 0x001ee80000300a00 */
[----:B------:R-:W4:Y:S04]  /*6a440*/  LDL.LU.64 R24, [R1+0x4808] ;  /* 0x0048080001187983 */ /* 0x000f280000300a00 */
[----:B------:R0:W-:Y:S04]  /*6a450*/  STL.64 [R1+0x1cf0], R4 ;  /* 0x001cf00401007387 */ /* 0x0001e80000100a00 */
[----:B------:R1:W-:Y:S04]  /*6a460*/  STL.64 [R1+0x1cf8], R6 ;  /* 0x001cf80601007387 */ /* 0x0003e80000100a00 */
[----:B0-----:R-:W3:Y:S04]  /*6a470*/  LDL.LU R4, [R1+0xca0] ;  /* 0x000ca00001047983 */ /* 0x001ee80000300800 */
[----:B------:R-:W-:Y:S04]  /*6a480*/  STL.64 [R1+0x1ce0], R16 ;  /* 0x001ce01001007387 */ /* 0x000fe80000100a00 */
[----:B------:R-:W-:Y:S01]  /*6a490*/  STL.64 [R1+0x1ce8], R18 ;  /* 0x001ce81201007387 */ /* 0x000fe20000100a00 */
[----:B--2---:R-:W-:-:S15]  /*6a4a0*/  HMMA.16816.F32 R8, R12, R28, R20 ;  /* 0x0000001c0c08723c */ /* 0x004fde0000001814 */
[----:B------:R-:W-:-:S04]  /*6a4b0*/  NOP ;  /* 0x0000000000007918 */ /* 0x000fc80000000000 */
[----:B------:R-:W-:Y:S04]  /*6a4c0*/  STL.64 [R1+0x1cd0], R8 ;  /* 0x001cd00801007387 */ /* 0x000fe80000100a00 */
[----:B------:R-:W-:Y:S04]  /*6a4d0*/  STL.64 [R1+0x1cd8], R10 ;  /* 0x001cd80a01007387 */ /* 0x000fe80000100a00 */
[----:B------:R-:W2:Y:S04]  /*6a4e0*/  LDL.LU R5, [R1+0xca4] ;  /* 0x000ca40001057983 */ /* 0x000ea80000300800 */
        /* <DEDUP_REMOVED lines=122> */
[----:B------:R-:W-:Y:S04]  /*6ac90*/  STL [R1+0x46a4], R6 ;  /* 0x0046a40601007387 */ /* 0x000fe80000100800 */
[----:B------:R0:W-:Y:S04]  /*6aca0*/  STL [R1+0x46a0], R7 ;  /* 0x0046a00701007387 */ /* 0x0001e80000100800 */
[----:B------:R1:W-:Y:S04]  /*6acb0*/  STL [R1+0x46a8], R5 ;  /* 0x0046a80501007387 */ /* 0x0003e80000100800 */
[----:B------:R3:W-:Y:S04]  /*6acc0*/  STL [R1+0x4738], R4 ;  /* 0x0047380401007387 */ /* 0x0007e80000100800 */
[----:B------:R-:W-:Y:S04]  /*6acd0*/  STL.64 [R1+0x1c30], R8 ;  /* 0x001c300801007387 */ /* 0x000fe80000100a00 */
[----:B------:R2:W-:Y:S04]  /*6ace0*/  STL.64 [R1+0x1c38], R10 ;  /* 0x001c380a01007387 */ /* 0x0005e80000100a00 */
[----:B------:R-:W-:Y:S04]  /*6acf0*/  STL [R1+0x4674], R2 ;  /* 0x0046740201007387 */ /* 0x000fe80000100800 */
[----:B------:R4:W-:Y:S01]  /*6ad00*/  STL [R1+0x4670], R3 ;  /* 0x0046700301007387 */ /* 0x0009e20000100800 */
[----:B0-----:R-:W-:-:S02]  /*6ad10*/  IMAD R7, R19, 0x100, R18 ;  /* 0x0000010013077824 */ /* 0x001fc400078e0212 */
[----:B------:R-:W-:Y:S02]  /*6ad20*/  IMAD R6, R21, 0x100, R20 ;  /* 0x0000010015067824 */ /* 0x000fe400078e0214 */
[----:B-1----:R-:W-:Y:S02]  /*6ad30*/  IMAD R5, R23, 0x100, R22 ;  /* 0x0000010017057824 */ /* 0x002fe400078e0216 */
[----:B---3--:R-:W-:Y:S01]  /*6ad40*/  IMAD R4, R29, 0x100, R28 ;  /* 0x000001001d047824 */ /* 0x008fe200078e021c */
[----:B--2---:R-:W-:Y:S02]  /*6ad50*/  HMMA.16816.F32 R8, R12, R2, R24 ;  /* 0x000000020c08723c */ /* 0x004fe40000001818 */
[----:B------:R-:W-:Y:S02]  /*6ad60*/  F2FP.F16.E5M2.UNPACK_B R14, R5 ;  /* 0x00000005ff0e723e */ /* 0x000fe400020004ff */
[----:B------:R-:W-:-:S15]  /*6ad70*/  F2FP.F16.E5M2.UNPACK_B R15, R4 ;  /* 0x00000004ff0f723e */ /* 0x000fde00020004ff */
[----:B------:R-:W-:Y:S04]  /*6ad80*/  STL.64 [R1+0x1360], R8 ;  /* 0x0013600801007387 */ /* 0x000fe80000100a00 */
[----:B------:R-:W-:Y:S04]  /*6ad90*/  STL.64 [R1+0x1368], R10 ;  /* 0x0013680a01007387 */ /* 0x000fe80000100a00 */
[----:B------:R-:W2:Y:S04]  /*6ada0*/  LDL.LU R16, [R1+0xbf0] ;  /* 0x000bf00001107983 */ /* 0x000ea80000300800 */
[----:B------:R-:W2:Y:S04]  /*6adb0*/  LDL.LU R17, [R1+0xbf4] ;  /* 0x000bf40001117983 */ /* 0x000ea80000300800 */
[----:B------:R-:W3:Y:S04]  /*6adc0*/  LDL.LU R18, [R1+0xbf8] ;  /* 0x000bf80001127983 */ /* 0x000ee80000300800 */
[----:B------:R-:W3:Y:S04]  /*6add0*/  LDL.LU R19, [R1+0xbfc] ;  /* 0x000bfc0001137983 */ /* 0x000ee80000300800 */
[----:B------:R-:W2:Y:S04]  /*6ade0*/  LDL.LU R20, [R1+0xc10] ;  /* 0x000c100001147983 */ /* 0x000ea80000300800 */
[----:B------:R-:W2:Y:S04]  /*6adf0*/  LDL.LU R21, [R1+0xc14] ;  /* 0x000c140001157983 */ /* 0x000ea80000300800 */
[----:B------:R-:W2:Y:S04]  /*6ae00*/  LDL.LU R22, [R1+0xc18] ;  /* 0x000c180001167983 */ /* 0x000ea80000300800 */
[----:B------:R-:W2:Y:S04]  /*6ae10*/  LDL.LU R23, [R1+0xc1c] ;  /* 0x000c1c0001177983 */ /* 0x000ea80000300800 */
[----:B------:R-:W2:Y:S04]  /*6ae20*/  LDL.64 R28, [R1] ;  /* 0x00000000011c7983 */ /* 0x000ea80000100a00 */
[----:B------:R-:W2:Y:S04]  /*6ae30*/  LDL.LU R24, [R1+0xc30] ;  /* 0x000c300001187983 */ /* 0x000ea80000300800 */
[----:B------:R-:W2:Y:S04]  /*6ae40*/  LDL.LU R25, [R1+0xc34] ;  /* 0x000c340001197983 */ /* 0x000ea80000300800 */
[----:B------:R-:W2:Y:S04]  /*6ae50*/  LDL.LU R26, [R1+0xc38] ;  /* 0x000c3800011a7983 */ /* 0x000ea80000300800 */
[----:B------:R-:W2:Y:S04]  /*6ae60*/  LDL.LU R27, [R1+0xc3c] ;  /* 0x000c3c00011b7983 */ /* 0x000ea80000300800 */
[----:B------:R-:W2:Y:S04]  /*6ae70*/  LDL.64 R4, [R1+0x8] ;  /* 0x0000080001047983 */ /* 0x000ea80000100a00 */
[----:B----4-:R-:W4:Y:S01]  /*6ae80*/  LDL.64 R2, [R1+0x10] ;  /* 0x0000100001027983 */ /* 0x010f220000100a00 */
[----:B------:R-:W-:-:S02]  /*6ae90*/  F2FP.F16.E5M2.UNPACK_B R13, R6 ;  /* 0x00000006ff0d723e */ /* 0x000fc400020004ff */
[----:B------:R-:W-:Y:S01]  /*6aea0*/  F2FP.F16.E5M2.UNPACK_B R12, R7 ;  /* 0x00000007ff0c723e */ /* 0x000fe200020004ff */
[----:B--2---:R0:W-:Y:S04]  /*6aeb0*/  STL.64 [R1+0x4750], R4 ;  /* 0x0047500401007387 */ /* 0x0041e80000100a00 */
[----:B0-----:R-:W2:Y:S04]  /*6aec0*/  LDL.LU R4, [R1+0xc60] ;  /* 0x000c600001047983 */ /* 0x001ea80000300800 */
[----:B------:R-:W2:Y:S04]  /*6aed0*/  LDL.LU R5, [R1+0xc64] ;  /* 0x000c640001057983 */ /* 0x000ea80000300800 */
[----:B------:R-:W2:Y:S04]  /*6aee0*/  LDL.LU R6, [R1+0xc68] ;  /* 0x000c680001067983 */ /* 0x000ea80000300800 */
[----:B------:R-:W2:Y:S04]  /*6aef0*/  LDL.LU R7, [R1+0xc6c] ;  /* 0x000c6c0001077983 */ /* 0x000ea80000300800 */
[----:B--2---:R0:W-:Y:S04]  /*6af00*/  STL.64 [R1+0x4760], R6 ;  /* 0x0047600601007387 */ /* 0x0041e80000100a00 */
[----:B0-----:R-:W2:Y:S04]  /*6af10*/  LDL R6, [R1+0x18] ;  /* 0x0000180001067983 */ /* 0x001ea80000100800 */
[----:B------:R-:W-:Y:S04]  /*6af20*/  STL.64 [R1+0x4758], R4 ;  /* 0x0047580401007387 */ /* 0x000fe80000100a00 */
        /* <DEDUP_REMOVED lines=34> */
[----:B------:R-:W-:-:S07]  /*6b150*/  IMAD.MOV.U32 R7, RZ, RZ, R0 ;  /* 0x000000ffff077224 */ /* 0x000fce00078e0000 */
[C---:B--2---:R-:W-:Y:S01]  /*6b160*/  HMMA.16816.F32 R4, R12.reuse, R6, R24 ;  /* 0x000000060c04723c */ /* 0x044fe20000001818 */
[----:B---3--:R-:W-:Y:S04]  /*6b170*/  STL.64 [R1+0x46c8], R10 ;  /* 0x0046c80a01007387 */ /* 0x008fe80000100a00 */
[----:B------:R0:W-:Y:S04]  /*6b180*/  STL.64 [R1+0x46c0], R8 ;  /* 0x0046c00801007387 */ /* 0x0001e80000100a00 */
[----:B0-----:R-:W2:Y:S04]  /*6b190*/  LDL.LU R8, [R1+0xbe0] ;  /* 0x000be00001087983 */ /* 0x001ea80000300800 */
[----:B------:R-:W2:Y:S04]  /*6b1a0*/  LDL.LU R9, [R1+0xbe4] ;  /* 0x000be40001097983 */ /* 0x000ea80000300800 */
[----:B------:R-:W2:Y:S04]  /*6b1b0*/  LDL.LU R10, [R1+0xbe8] ;  /* 0x000be800010a7983 */ /* 0x000ea80000300800 */
[----:B------:R-:W2:Y:S04]  /*6b1c0*/  LDL.LU R11, [R1+0xbec] ;  /* 0x000bec00010b7983 */ /* 0x000ea80000300800 */
[----:B------:R-:W3:Y:S04]  /*6b1d0*/  LDL.LU.64 R26, [R1+0x4770] ;  /* 0x00477000011a7983 */ /* 0x000ee80000300a00 */
[----:B------:R-:W3:Y:S04]  /*6b1e0*/  LDL.LU.64 R24, [R1+0x4768] ;  /* 0x0047680001187983 */ /* 0x000ee80000300a00 */
[----:B------:R-:W-:Y:S04]  /*6b1f0*/  STL.64 [R1+0x1230], R4 ;  /* 0x0012300401007387 */ /* 0x000fe80000100a00 */
[----:B------:R0:W-:Y:S04]  /*6b200*/  STL.64 [R1+0x1238], R6 ;  /* 0x0012380601007387 */ /* 0x0001e80000100a00 */
[----:B0-----:R-:W4:Y:S04]  /*6b210*/  LDL.LU.64 R6, [R1+0x4760] ;  /* 0x0047600001067983 */ /* 0x001f280000300a00 */
[----:B------:R-:W4:Y:S02]  /*6b220*/  LDL.LU.64 R4, [R1+0x4758] ;  /* 0x0047580001047983 */ /* 0x000f240000300a00 */
[----:B----4-:R-:W-:-:S15]  /*6b230*/  HMMA.16816.F32 R4, R12, R2, R4 ;  /* 0x000000020c04723c */ /* 0x010fde0000001804 */
[----:B------:R-:W-:-:S04]  /*6b240*/  NOP ;  /* 0x0000000000007918 */ /* 0x000fc80000000000 */
[----:B------:R0:W-:Y:S04]  /*6b250*/  STL.64 [R1+0x1c20], R4 ;  /* 0x001c200401007387 */ /* 0x0001e80000100a00 */
[----:B------:R-:W-:Y:S04]  /*6b260*/  STL.64 [R1+0x1c28], R6 ;  /* 0x001c280601007387 */ /* 0x000fe80000100a00 */
[----:B0-----:R-:W3:Y:S02]  /*6b270*/  LDL.LU.64 R4, [R1+0x4750] ;  /* 0x0047500001047983 */ /* 0x001ee40000300a00 */
        /* <DEDUP_REMOVED lines=8> */
[----:B------:R-:W4:Y:S01]  /*6b300*/  LDL.LU R4, [R1+0x4738] ;  /* 0x0047380001047983 */ /* 0x000f220000300800 */
[----:B------:R-:W-:Y:S02]  /*6b310*/  IMAD.MOV.U32 R7, RZ, RZ, R3 ;  /* 0x000000ffff077224 */ /* 0x000fe400078e0003 */
[----:B------:R-:W-:Y:S02]  /*6b320*/  IMAD.MOV.U32 R0, RZ, RZ, R5 ;  /* 0x000000ffff007224 */ /* 0x000fe400078e0005 */
        /* <DEDUP_REMOVED lines=66> */
[----:B------:R-:W-:Y:S04]  /*6b750*/  STL.64 [R1+0x4648], R18 ;  /* 0x0046481201007387 */ /* 0x000fe80000100a00 */
[----:B------:R3:W-:Y:S01]  /*6b760*/  STL [R1+0x4640], R16 ;  /* 0x0046401001007387 */ /* 0x0007e20000100800 */
[C---:B--2---:R-:W-:Y:S08]  /*6b770*/  HMMA.16816.F32 R20, R12.reuse, R10, R20 ;  /* 0x0000000a0c14723c */ /* 0x044ff00000001814 */
[----:B---3--:R-:W-:Y:S01]  /*6b780*/  HMMA.16816.F32 R16, R12, R8, R24 ;  /* 0x000000080c10723c */ /* 0x008fe20000001818 */
[----:B------:R-:W-:-:S02]  /*6b790*/  IMAD.MOV.U32 R26, RZ, RZ, R5 ;  /* 0x000000ffff1a7224 */ /* 0x000fc400078e0005 */
[----:B------:R-:W-:-:S08]  /*6b7a0*/  IMAD.MOV.U32 R27, RZ, RZ, R3 ;  /* 0x000000ffff1b7224 */ /* 0x000fd000078e0003 */
[----:B------:R0:W-:Y:S04]  /*6b7b0*/  STL.64 [R1+0x1b80], R20 ;  /* 0x001b801401007387 */ /* 0x0001e80000100a00 */
[----:B------:R1:W-:Y:S04]  /*6b7c0*/  STL.64 [R1+0x1b88], R22 ;  /* 0x001b881601007387 */ /* 0x0003e80000100a00 */
[----:B------:R-:W4:Y:S04]  /*6b7d0*/  LDL.LU R5, [R1+0x46a8] ;  /* 0x0046a80001057983 */ /* 0x000f280000300800 */
[----:B------:R-:W-:Y:S04]  /*6b7e0*/  STL.64 [R1+0x1b70], R16 ;  /* 0x001b701001007387 */ /* 0x000fe80000100a00 */
[----:B------:R-:W-:Y:S04]  /*6b7f0*/  STL.64 [R1+0x1b78], R18 ;  /* 0x001b781201007387 */ /* 0x000fe80000100a00 */
        /* <DEDUP_REMOVED lines=41> */
[----:B--2---:R-:W-:Y:S04]  /*6ba90*/  STL.64 [R1+0x4698], R18 ;  /* 0x0046981201007387 */ /* 0x004fe80000100a00 */
[----:B------:R0:W-:Y:S04]  /*6baa0*/  STL.64 [R1+0x4690], R16 ;  /* 0x0046901001007387 */ /* 0x0001e80000100a00 */
[----:B0-----:R-:W2:Y:S04]  /*6bab0*/  LDL.LU R16, [R1+0xba0] ;  /* 0x000ba00001107983 */ /* 0x001ea80000300800 */
[----:B------:R-:W2:Y:S04]  /*6bac0*/  LDL.LU R17, [R1+0xba4] ;  /* 0x000ba40001117983 */ /* 0x000ea80000300800 */
[----:B------:R-:W2:Y:S04]  /*6bad0*/  LDL.LU R18, [R1+0xba8] ;  /* 0x000ba80001127983 */ /* 0x000ea80000300800 */
[----:B------:R-:W2:Y:S04]  /*6bae0*/  LDL.LU R19, [R1+0xbac] ;  /* 0x000bac0001137983 */ /* 0x000ea80000300800 */
[----:B------:R-:W2:Y:S04]  /*6baf0*/  LDL.64 R24, [R1+0x18] ;  /* 0x0000180001187983 */ /* 0x000ea80000100a00 */
[----:B---3--:R-:W-:Y:S04]  /*6bb00*/  STL.64 [R1+0x4638], R22 ;  /* 0x0046381601007387 */ /* 0x008fe80000100a00 */
[----:B------:R-:W-:Y:S04]  /*6bb10*/  STL.64 [R1+0x4630], R20 ;  /* 0x0046301401007387 */ /* 0x000fe80000100a00 */
[----:B------:R-:W2:Y:S04]  /*6bb20*/  LDL.LU R6, [R1+0x46a4] ;  /* 0x0046a40001067983 */ /* 0x000ea80000300800 */
[----:B------:R0:W-:Y:S04]  /*6bb30*/  STL [R1+0x4658], R26 ;  /* 0x0046581a01007387 */ /* 0x0001e80000100800 */
[----:B0-----:R-:W3:Y:S04]  /*6bb40*/  LDL.LU R26, [R1+0x398c] ;  /* 0x00398c00011a7983 */ /* 0x001ee80000300800 */
[----:B------:R-:W2:Y:S04]  /*6bb50*/  LDL.LU R7, [R1+0x46a0] ;  /* 0x0046a00001077983 */ /* 0x000ea80000300800 */
        /* <DEDUP_REMOVED lines=8> */
[----:B------:R-:W4:Y:S04]  /*6bbe0*/  LDL.LU R10, [R1+0xb28] ;  /* 0x000b2800010a7983 */ /* 0x000f280000300800 */
[----:B------:R-:W4:Y:S01]  /*6bbf0*/  LDL.LU R11, [R1+0xb2c] ;  /* 0x000b2c00010b7983 */ /* 0x000f220000300800 */
        /* <DEDUP_REMOVED lines=19> */
[----:B------:R-:W4:Y:S02]  /*6bd30*/  LDL.LU R28, [R1+0x467c] ;  /* 0x00467c00011c7983 */ /* 0x000f240000300800 */
[----:B----4-:R-:W-:-:S02]  /*6bd40*/  IMAD R28, R28, 0x100, R2 ;  /* 0x000001001c1c7824 */ /* 0x010fc400078e0202 */
[----:B------:R-:W4:Y:S01]  /*6bd50*/  LDL.LU R2, [R1+0x4678] ;  /* 0x0046780001027983 */ /* 0x000f220000300800 */
[----:B------:R-:W-:Y:S02]  /*6bd60*/  IMAD R0, R0, 0x100, R3 ;  /* 0x0000010000007824 */ /* 0x000fe400078e0203 */
[----:B----4-:R-:W-:Y:S02]  /*6bd70*/  IMAD R29, R29, 0x100, R2 ;  /* 0x000001001d1d7824 */ /* 0x010fe400078e0202 */
        /* <DEDUP_REMOVED lines=18> */
[----:B0-----:R-:W2:Y:S04]  /*6bea0*/  LDL.LU.64 R18, [R1+0x4648] ;  /* 0x0046480001127983 */ /* 0x001ea80000300a00 */
[----:B------:R-:W3:Y:S01]  /*6beb0*/  LDL.LU R16, [R1+0x4640] ;  /* 0x0046400001107983 */ /* 0x000ee20000300800 */
[----:B------:R-:W-:-:S02]  /*6bec0*/  IMAD.MOV.U32 R17, RZ, RZ, R24 ;  /* 0x000000ffff117224 */ /* 0x000fc400078e0018 */
[C---:B----4-:R-:W-:Y:S01]  /*6bed0*/  HMMA.16816.F32 R24, R12.reuse, R26, R20 ;  /* 0x0000001a0c18723c */ /* 0x050fe20000001814 */
[----:B--2---:R-:W-:Y:S04]  /*6bee0*/  STL.64 [R1+0x45d8], R18 ;  /* 0x0045d81201007387 */ /* 0x004fe80000100a00 */
[----:B---3--:R0:W-:Y:S04]  /*6bef0*/  STL.64 [R1+0x45d0], R16 ;  /* 0x0045d01001007387 */ /* 0x0081e80000100a00 */
[----:B0-----:R-:W2:Y:S04]  /*6bf00*/  LDL.LU R16, [R1+0xb40] ;  /* 0x000b400001107983 */ /* 0x001ea80000300800 */
[----:B------:R-:W2:Y:S04]  /*6bf10*/  LDL.LU R17, [R1+0xb44] ;  /* 0x000b440001117983 */ /* 0x000ea80000300800 */
[----:B------:R-:W2:Y:S04]  /*6bf20*/  LDL.LU R18, [R1+0xb48] ;  /* 0x000b480001127983 */ /* 0x000ea80000300800 */
[----:B------:R-:W2:Y:S04]  /*6bf30*/  LDL.LU R19, [R1+0xb4c] ;  /* 0x000b4c0001137983 */ /* 0x000ea80000300800 */
[----:B------:R-:W3:Y:S04]  /*6bf40*/  LDL.LU.64 R22, [R1+0x4638] ;  /* 0x0046380001167983 */ /* 0x000ee80000300a00 */
[----:B------:R-:W3:Y:S04]  /*6bf50*/  LDL.LU.64 R20, [R1+0x4630] ;  /* 0x0046300001147983 */ /* 0x000ee80000300a00 */
        /* <DEDUP_REMOVED lines=14> */
[----:B0-----:R-:W3:Y:S04]  /*6c040*/  LDL.LU.64 R26, [R1+0x45f8] ;  /* 0x0045f800011a7983 */ /* 0x001ee80000300a00 */
[----:B------:R-:W4:Y:S01]  /*6c050*/  LDL.LU.64 R24, [R1+0x45f0] ;  /* 0x0045f00001187983 */ /* 0x000f220000300a00 */
[----:B--2---:R-:W-:Y:S03]  /*6c060*/  HMMA.16816.F32 R16, R12, R28, R16 ;  /* 0x0000001c0c10723c */ /* 0x004fe60000001810 */
[----:B------:R0:W-:-:S15]  /*6c070*/  STL.64 [R1+0x4530], R28 ;  /* 0x0045301c01007387 */ /* 0x0001de0000100a00 */
[----:B------:R-:W-:Y:S01]  /*6c080*/  NOP ;  /* 0x0000000000007918 */ /* 0x000fe20000000000 */
[----:B------:R-:W-:Y:S04]  /*6c090*/  STL.64 [R1+0x1b10], R16 ;  /* 0x001b101001007387 */ /* 0x000fe80000100a00 */
[----:B------:R3:W-:Y:S04]  /*6c0a0*/  STL.64 [R1+0x1b18], R18 ;  /* 0x001b181201007387 */ /* 0x0007e80000100a00 */
[----:B0-----:R-:W2:Y:S01]  /*6c0b0*/  LDL.64 R28, [R1+0x10] ;  /* 0x00001000011c7983 */ /* 0x001ea20000100a00 */
[C---:B---3--:R-:W-:Y:S08]  /*6c0c0*/  HMMA.16816.F32 R16, R12.reuse, R26, R4 ;  /* 0x0000001a0c10723c */ /* 0x048ff00000001804 */
[C---:B----4-:R-:W-:Y:S11]  /*6c0d0*/  HMMA.16816.F32 R4, R12.reuse, R24, R8 ;  /* 0x000000180c04723c */ /* 0x050ff60000001808 */
[----:B------:R-:W-:Y:S04]  /*6c0e0*/  STL.64 [R1+0x1b00], R16 ;  /* 0x001b001001007387 */ /* 0x000fe80000100a00 */
[----:B------:R-:W-:Y:S04]  /*6c0f0*/  STL.64 [R1+0x1b08], R18 ;  /* 0x001b081201007387 */ /* 0x000fe80000100a00 */
[----:B------:R-:W-:Y:S04]  /*6c100*/  STL.64 [R1+0x4528], R26 ;  /* 0x0045281a01007387 */ /* 0x000fe80000100a00 */
[----:B------:R-:W-:Y:S04]  /*6c110*/  STL.64 [R1+0x1af0], R4 ;  /* 0x001af00401007387 */ /* 0x000fe80000100a00 */
[----:B------:R-:W-:Y:S04]  /*6c120*/  STL.64 [R1+0x1af8], R6 ;  /* 0x001af80601007387 */ /* 0x000fe80000100a00 */
        /* <DEDUP_REMOVED lines=35> */
[----:B------:R-:W2:Y:S04]  /*6c360*/  LDL.LU R0, [R1+0x39c4] ;  /* 0x0039c40001007983 */ /* 0x000ea80000300800 */
[----:B----4-:R-:W-:Y:S04]  /*6c370*/  STL.64 [R1+0x4560], R26 ;  /* 0x0045601a01007387 */ /* 0x010fe80000100a00 */
[----:B---3--:R0:W-:Y:S04]  /*6c380*/  STL.64 [R1+0x4558], R24 ;  /* 0x0045581801007387 */ /* 0x0081e80000100a00 */
[----:B0-----:R-:W3:Y:S04]  /*6c390*/  LDL.LU R24, [R1+0x2a0] ;  /* 0x0002a00001187983 */ /* 0x001ee80000300800 */
[----:B------:R-:W3:Y:S04]  /*6c3a0*/  LDL.LU R25, [R1+0x2a4] ;  /* 0x0002a40001197983 */ /* 0x000ee80000300800 */
[----:B------:R-:W4:Y:S04]  /*6c3b0*/  LDL.LU R26, [R1+0x2a8] ;  /* 0x0002a800011a7983 */ /* 0x000f280000300800 */
[----:B------:R-:W4:Y:S04]  /*6c3c0*/  LDL.LU R27, [R1+0x2ac] ;  /* 0x0002ac00011b7983 */ /* 0x000f280000300800 */
[----:B----4-:R-:W-:Y:S04]  /*6c3d0*/  STL.64 [R1+0x4570], R26 ;  /* 0x0045701a01007387 */ /* 0x010fe80000100a00 */
[----:B---3--:R0:W-:Y:S04]  /*6c3e0*/  STL.64 [R1+0x4568], R24 ;  /* 0x0045681801007387 */ /* 0x0081e80000100a00 */
[----:B0-----:R-:W3:Y:S04]  /*6c3f0*/  LDL.LU R24, [R1+0xaa0] ;  /* 0x000aa00001187983 */ /* 0x001ee80000300800 */
[----:B------:R-:W3:Y:S04]  /*6c400*/  LDL.LU R25, [R1+0xaa4] ;  /* 0x000aa40001197983 */ /* 0x000ee80000300800 */
[----:B------:R-:W4:Y:S04]  /*6c410*/  LDL.LU R26, [R1+0xaa8] ;  /* 0x000aa800011a7983 */ /* 0x000f280000300800 */
[----:B------:R-:W4:Y:S01]  /*6c420*/  LDL.LU R27, [R1+0xaac] ;  /* 0x000aac00011b7983 */ /* 0x000f220000300800 */
[C---:B--2---:R-:W-:Y:S03]  /*6c430*/  HMMA.16816.F32 R16, R12.reuse, R22, R16 ;  /* 0x000000160c10723c */ /* 0x044fe60000001810 */
        /* <DEDUP_REMOVED lines=16> */
[----:B------:R4:W-:Y:S01]  /*6c540*/  STL.64 [R1+0x4508], R22 ;  /* 0x0045081601007387 */ /* 0x0009e20000100a00 */
[----:B---3--:R-:W-:Y:S01]  /*6c550*/  HMMA.16816.F32 R8, R12, R18, R8 ;  /* 0x000000120c08723c */ /* 0x008fe20000001808 */
[----:B----4-:R-:W-:-:S02]  /*6c560*/  IMAD.MOV.U32 R22, RZ, RZ, R17 ;  /* 0x000000ffff167224 */ /* 0x010fc400078e0011 */
[----:B------:R-:W3:Y:S04]  /*6c570*/  LDL.LU R17, [R1+0x45c8] ;  /* 0x0045c80001117983 */ /* 0x000ee80000300800 */
[----:B------:R-:W4:Y:S04]  /*6c580*/  LDL R23, [R1+0x1c] ;  /* 0x00001c0001177983 */ /* 0x000f280000100800 */
        /* <DEDUP_REMOVED lines=52> */
[----:B--2---:R-:W-:Y:S03]  /*6c8d0*/  HMMA.16816.F32 R12, R12, R2, R24 ;  /* 0x000000020c0c723c */ /* 0x004fe60000001818 */
[----:B------:R-:W2:Y:S04]  /*6c8e0*/  LDL.LU.64 R26, [R1+0x4560] ;  /* 0x00456000011a7983 */ /* 0x000ea80000300a00 */
[----:B------:R-:W2:Y:S01]  /*6c8f0*/  LDL.LU.64 R24, [R1+0x4558] ;  /* 0x0045580001187983 */ /* 0x000ea20000300a00 */
[----:B0-----:R-:W-:-:S02]  /*6c900*/  IMAD R5, R10, 0x100, R9 ;  /* 0x000001000a057824 */ /* 0x001fc400078e0209 */
[----:B------:R-:W-:Y:S02]  /*6c910*/  IMAD R4, R20, 0x100, R11 ;  /* 0x0000010014047824 */ /* 0x000fe400078e020b */
[----:B------:R-:W-:Y:S01]  /*6c920*/  IMAD R0, R0, 0x100, R21 ;  /* 0x0000010000007824 */ /* 0x000fe200078e0215 */
[----:B------:R-:W-:Y:S04]  /*6c930*/  STL [R1+0x44a4], R2 ;  /* 0x0044a40201007387 */ /* 0x000fe80000100800 */
[----:B------:R-:W-:Y:S01]  /*6c940*/  STL [R1+0x44a0], R3 ;  /* 0x0044a00301007387 */ /* 0x000fe20000100800 */
[----:B---3--:R-:W-:-:S03]  /*6c950*/  IMAD R8, R8, 0x100, R7 ;  /* 0x0000010008087824 */ /* 0x008fc600078e0207 */
[----:B------:R0:W-:Y:S04]  /*6c960*/  STL.64 [R1+0x1340], R12 ;  /* 0x0013400c01007387 */ /* 0x0001e80000100a00 */
[----:B------:R1:W-:Y:S01]  /*6c970*/  STL.64 [R1+0x1348], R14 ;  /* 0x0013480e01007387 */ /* 0x0003e20000100a00 */
[----:B0-----:R-:W-:Y:S02]  /*6c980*/  F2FP.F16.E5M2.UNPACK_B R12, R8 ;  /* 0x00000008ff0c723e */ /* 0x001fe400020004ff */
[----:B------:R-:W-:Y:S02]  /*6c990*/  F2FP.F16.E5M2.UNPACK_B R13, R5 ;  /* 0x00000005ff0d723e */ /* 0x000fe400020004ff */
[----:B-1----:R-:W-:Y:S02]  /*6c9a0*/  F2FP.F16.E5M2.UNPACK_B R14, R4 ;  /* 0x00000004ff0e723e */ /* 0x002fe400020004ff */
[----:B------:R-:W-:-:S07]  /*6c9b0*/  F2FP.F16.E5M2.UNPACK_B R15, R0 ;  /* 0x00000000ff0f723e */ /* 0x000fce00020004ff */
[----:B----4-:R-:W-:Y:S01]  /*6c9c0*/  HMMA.16816.F32 R8, R12, R22, R16 ;  /* 0x000000160c08723c */ /* 0x010fe20000001810 */
[----:B------:R-:W-:Y:S02]  /*6c9d0*/  IMAD.MOV.U32 R2, RZ, RZ, R28 ;  /* 0x000000ffff027224 */ /* 0x000fe400078e001c */
[----:B------:R-:W-:-:S15]  /*6c9e0*/  IMAD.MOV.U32 R0, RZ, RZ, R29 ;  /* 0x000000ffff007224 */ /* 0x000fde00078e001d */
[----:B------:R-:W-:Y:S01]  /*6c9f0*/  NOP ;  /* 0x0000000000007918 */ /* 0x000fe20000000000 */
[----:B------:R-:W-:Y:S04]  /*6ca00*/  STL.64 [R1+0x1260], R8 ;  /* 0x0012600801007387 */ /* 0x000fe80000100a00 */
[----:B------:R-:W-:Y:S01]  /*6ca10*/  STL.64 [R1+0x1268], R10 ;  /* 0x0012680a01007387 */ /* 0x000fe20000100a00 */
[----:B--2---:R-:W-:-:S15]  /*6ca20*/  HMMA.16816.F32 R4, R12, R28, R24 ;  /* 0x0000001c0c04723c */ /* 0x004fde0000001818 */
[----:B------:R-:W-:-:S04]  /*6ca30*/  NOP ;  /* 0x0000000000007918 */ /* 0x000fc80000000000 */
        /* <DEDUP_REMOVED lines=11> */
[----:B0-----:R-:W2:Y:S04]  /*6caf0*/  LDL R6, [R1+0x8] ;  /* 0x0000080001067983 */ /* 0x001ea80000100800 */
[----:B------:R-:W2:Y:S04]  /*6cb00*/  LDL R7, [R1+0xc] ;  /* 0x00000c0001077983 */ /* 0x000ea80000100800 */
        /* <DEDUP_REMOVED lines=40> */
[----:B------:R-:W3:Y:S04]  /*6cd90*/  LDL.LU.64 R26, [R1+0x4550] ;  /* 0x00455000011a7983 */ /* 0x000ee80000300a00 */
[----:B------:R-:W3:Y:S04]  /*6cda0*/  LDL.LU.64 R24, [R1+0x4548] ;  /* 0x0045480001187983 */ /* 0x000ee80000300a00 */
[----:B------:R0:W-:Y:S04]  /*6cdb0*/  STL.64 [R1+0x1a50], R4 ;  /* 0x001a500401007387 */ /* 0x0001e80000100a00 */
[----:B------:R1:W-:Y:S01]  /*6cdc0*/  STL.64 [R1+0x1a58], R6 ;  /* 0x001a580601007387 */ /* 0x0003e20000100a00 */
[----:B------:R-:W-:-:S03]  /*6cdd0*/  IMAD.MOV.U32 R3, RZ, RZ, R29 ;  /* 0x000000ffff037224 */ /* 0x000fc600078e001d */
[----:B0-----:R-:W2:Y:S04]  /*6cde0*/  LDL.LU R4, [R1+0x9e0] ;  /* 0x0009e00001047983 */ /* 0x001ea80000300800 */
[----:B------:R-:W2:Y:S04]  /*6cdf0*/  LDL.LU R5, [R1+0x9e4] ;  /* 0x0009e40001057983 */ /* 0x000ea80000300800 */
[----:B-1----:R-:W2:Y:S04]  /*6ce00*/  LDL.LU R6, [R1+0x9e8] ;  /* 0x0009e80001067983 */ /* 0x002ea80000300800 */
[----:B------:R-:W2:Y:S01]  /*6ce10*/  LDL.LU R7, [R1+0x9ec] ;  /* 0x0009ec0001077983 */ /* 0x000ea20000300800 */
        /* <DEDUP_REMOVED lines=77> */
[----:B------:R-:W2:Y:S01]  /*6d2f0*/  LDL.LU.64 R4, [R1+0x44b0] ;  /* 0x0044b00001047983 */ /* 0x000ea20000300a00 */
[----:B---3--:R-:W-:Y:S03]  /*6d300*/  HMMA.16816.F32 R16, R12, R8, R16 ;  /* 0x000000080c10723c */ /* 0x008fe60000001810 */
[----:B------:R-:W-:Y:S04]  /*6d310*/  STL.64 [R1+0x43e0], R10 ;  /* 0x0043e00a01007387 */ /* 0x000fe80000100a00 */
[----:B------:R-:W-:-:S12]  /*6d320*/  STL.64 [R1+0x43d8], R8 ;  /* 0x0043d80801007387 */ /* 0x000fd80000100a00 */
[----:B------:R-:W-:Y:S04]  /*6d330*/  STL.64 [R1+0x19b0], R16 ;  /* 0x0019b01001007387 */ /* 0x000fe80000100a00 */
[----:B------:R4:W-:Y:S04]  /*6d340*/  STL.64 [R1+0x19b8], R18 ;  /* 0x0019b81201007387 */ /* 0x0009e80000100a00 */
[----:B------:R-:W-:Y:S01]  /*6d350*/  STL [R1+0x44a8], R15 ;  /* 0x0044a80f01007387 */ /* 0x000fe20000100800 */
[C---:B----4-:R-:W-:Y:S08]  /*6d360*/  HMMA.16816.F32 R16, R12.reuse, R6, R20 ;  /* 0x000000060c10723c */ /* 0x050ff00000001814 */
[----:B--2---:R-:W-:Y:S11]  /*6d370*/  HMMA.16816.F32 R8, R12, R4, R24 ;  /* 0x000000040c08723c */ /* 0x004ff60000001818 */
[----:B------:R-:W-:Y:S04]  /*6d380*/  STL.64 [R1+0x19a0], R16 ;  /* 0x0019a01001007387 */ /* 0x000fe80000100a00 */
[----:B------:R-:W-:Y:S04]  /*6d390*/  STL.64 [R1+0x19a8], R18 ;  /* 0x0019a81201007387 */ /* 0x000fe80000100a00 */
[----:B------:R-:W-:Y:S04]  /*6d3a0*/  STL [R1+0x43b0], R5 ;  /* 0x0043b00501007387 */ /* 0x000fe80000100800 */
[----:B------:R-:W-:Y:S04]  /*6d3b0*/  STL.64 [R1+0x1990], R8 ;  /* 0x0019900801007387 */ /* 0x000fe80000100a00 */
[----:B------:R-:W-:Y:S04]  /*6d3c0*/  STL.64 [R1+0x1998], R10 ;  /* 0x0019980a01007387 */ /* 0x000fe80000100a00 */
[----:B------:R-:W-:Y:S04]  /*6d3d0*/  STL.64 [R1+0x4480], R6 ;  /* 0x0044800601007387 */ /* 0x000fe80000100a00 */
[----:B------:R0:W-:Y:S04]  /*6d3e0*/  STL [R1+0x4478], R4 ;  /* 0x0044780401007387 */ /* 0x0001e80000100800 */
[----:B------:R-:W2:Y:S01]  /*6d3f0*/  LDL.LU R20, [R1+0x940] ;  /* 0x0009400001147983 */ /* 0x000ea20000300800 */
[----:B0-----:R-:W-:-:S05]  /*6d400*/  IMAD R4, R28, 0x100, R29 ;  /* 0x000001001c047824 */ /* 0x001fca00078e021d */
[----:B------:R-:W-:Y:S04]  /*6d410*/  STL [R1+0xb0], R4 ;  /* 0x0000b00401007387 */ /* 0x000fe80000100800 */
[----:B------:R-:W2:Y:S04]  /*6d420*/  LDL.LU R21, [R1+0x944] ;  /* 0x0009440001157983 */ /* 0x000ea80000300800 */
[----:B------:R-:W3:Y:S04]  /*6d430*/  LDL.LU R22, [R1+0x948] ;  /* 0x0009480001167983 */ /* 0x000ee80000300800 */
[----:B------:R-:W3:Y:S04]  /*6d440*/  LDL.LU R23, [R1+0x94c] ;  /* 0x00094c0001177983 */ /* 0x000ee80000300800 */
[----:B---3--:R0:W-:Y:S04]  /*6d450*/  STL.64 [R1+0x4430], R22 ;  /* 0x0044301601007387 */ /* 0x0081e80000100a00 */
[----:B--2---:R1:W-:Y:S04]  /*6d460*/  STL.64 [R1+0x4428], R20 ;  /* 0x0044281401007387 */ /* 0x0043e80000100a00 */
[----:B------:R-:W2:Y:S04]  /*6d470*/  LDL.LU R24, [R1+0x960] ;  /* 0x0009600001187983 */ /* 0x000ea80000300800 */
[----:B------:R-:W2:Y:S04]  /*6d480*/  LDL.LU R25, [R1+0x964] ;  /* 0x0009640001197983 */ /* 0x000ea80000300800 */
[----:B------:R-:W3:Y:S04]  /*6d490*/  LDL.LU R26, [R1+0x968] ;  /* 0x00096800011a7983 */ /* 0x000ee80000300800 */
[----:B------:R-:W3:Y:S01]  /*6d4a0*/  LDL.LU R27, [R1+0x96c] ;  /* 0x00096c00011b7983 */ /* 0x000ee20000300800 */
[----:B0-----:R-:W-:-:S03]  /*6d4b0*/  IMAD.MOV.U32 R22, RZ, RZ, R2 ;  /* 0x000000ffff167224 */ /* 0x001fc600078e0002 */
[----:B---3--:R-:W-:Y:S04]  /*6d4c0*/  STL.64 [R1+0x4440], R26 ;  /* 0x0044401a01007387 */ /* 0x008fe80000100a00 */
[----:B--2---:R-:W-:Y:S04]  /*6d4d0*/  STL.64 [R1+0x4438], R24 ;  /* 0x0044381801007387 */ /* 0x004fe80000100a00 */
[----:B------:R-:W2:Y:S04]  /*6d4e0*/  LDL.LU R2, [R1+0x44ac] ;  /* 0x0044ac0001027983 */ /* 0x000ea80000300800 */
[----:B-1----:R-:W3:Y:S01]  /*6d4f0*/  LDL.64 R20, [R1+0x8] ;  /* 0x0000080001147983 */ /* 0x002ee20000100a00 */
[----:B------:R-:W-:-:S05]  /*6d500*/  IMAD.MOV.U32 R23, RZ, RZ, R3 ;  /* 0x000000ffff177224 */ /* 0x000fca00078e0003 */
[----:B------:R0:W-:Y:S02]  /*6d510*/  STL.64 [R1+0x4460], R22 ;  /* 0x0044601601007387 */ /* 0x0001e40000100a00 */
[----:B0-----:R-:W-:Y:S02]  /*6d520*/  IMAD.MOV.U32 R23, RZ, RZ, R0 ;  /* 0x000000ffff177224 */ /* 0x001fe400078e0000 */
[----:B---3--:R-:W-:Y:S04]  /*6d530*/  STL.64 [R1+0x4458], R20 ;  /* 0x0044581401007387 */ /* 0x008fe80000100a00 */
[----:B------:R-:W3:Y:S04]  /*6d540*/  LDL.LU R24, [R1+0x970] ;  /* 0x0009700001187983 */ /* 0x000ee80000300800 */
[----:B------:R-:W3:Y:S04]  /*6d550*/  LDL.LU R25, [R1+0x974] ;  /* 0x0009740001197983 */ /* 0x000ee80000300800 */
[----:B------:R-:W4:Y:S04]  /*6d560*/  LDL.LU R26, [R1+0x978] ;  /* 0x00097800011a7983 */ /* 0x000f280000300800 */
[----:B------:R-:W4:Y:S04]  /*6d570*/  LDL.LU R27, [R1+0x97c] ;  /* 0x00097c00011b7983 */ /* 0x000f280000300800 */
[----:B------:R-:W3:Y:S01]  /*6d580*/  LDL.LU R15, [R1+0x39d8] ;  /* 0x0039d800010f7983 */ /* 0x000ee20000300800 */
[----:B--2---:R-:W-:-:S03]  /*6d590*/  IMAD.MOV.U32 R22, RZ, RZ, R2 ;  /* 0x000000ffff167224 */ /* 0x004fc600078e0002 */
        /* <DEDUP_REMOVED lines=17> */
[----:B---3--:R0:W-:Y:S04]  /*6d6b0*/  STL.64 [R1+0x4448], R24 ;  /* 0x0044481801007387 */ /* 0x0081e80000100a00 */
[----:B0-----:R-:W3:Y:S04]  /*6d6c0*/  LDL.LU R24, [R1+0x980] ;  /* 0x0009800001187983 */ /* 0x001ee80000300800 */
[----:B------:R-:W3:Y:S04]  /*6d6d0*/  LDL.LU R25, [R1+0x984] ;  /* 0x0009840001197983 */ /* 0x000ee80000300800 */
[----:B------:R-:W4:Y:S04]  /*6d6e0*/  LDL.LU R26, [R1+0x988] ;  /* 0x00098800011a7983 */ /* 0x000f280000300800 */
[----:B------:R-:W4:Y:S01]  /*6d6f0*/  LDL.LU R27, [R1+0x98c] ;  /* 0x00098c00011b7983 */ /* 0x000f220000300800 */
[----:B------:R-:W-:-:S02]  /*6d700*/  IMAD R28, R28, 0x100, R15 ;  /* 0x000001001c1c7824 */ /* 0x000fc400078e020f */
[----:B------:R-:W-:Y:S02]  /*6d710*/  IMAD R29, R29, 0x100, R2 ;  /* 0x000001001d1d7824 */ /* 0x000fe400078e0202 */
[----:B------:R-:W-:Y:S01]  /*6d720*/  IMAD R0, R0, 0x100, R3 ;  /* 0x0000010000007824 */ /* 0x000fe200078e0203 */
        /* <DEDUP_REMOVED lines=36> */
[----:B------:R-:W4:Y:S01]  /*6d970*/  LDL.LU R4, [R1+0x4478] ;  /* 0x0044780001047983 */ /* 0x000f220000300800 */
[----:B------:R-:W-:-:S02]  /*6d980*/  IMAD.MOV.U32 R5, RZ, RZ, R20 ;  /* 0x000000ffff057224 */ /* 0x000fc400078e0014 */
[C---:B---3--:R-:W-:Y:S01]  /*6d990*/  HMMA.16816.F32 R20, R12.reuse, R22, R24 ;  /* 0x000000160c14723c */ /* 0x048fe20000001818 */
[----:B--2---:R-:W-:Y:S04]  /*6d9a0*/  STL.64 [R1+0x43c0], R6 ;  /* 0x0043c00601007387 */ /* 0x004fe80000100a00 */
        /* <DEDUP_REMOVED lines=10> */
[----:B------:R-:W3:Y:S02]  /*6da50*/  LDL.LU.64 R20, [R1+0x4458] ;  /* 0x0044580001147983 */ /* 0x000ee40000300a00 */
        /* <DEDUP_REMOVED lines=8> */
[----:B----4-:R-:W-:Y:S01]  /*6dae0*/  HMMA.16816.F32 R20, R12, R22, R24 ;  /* 0x000000160c14723c */ /* 0x010fe20000001818 */
[----:B------:R-:W3:Y:S04]  /*6daf0*/  LDL.LU.64 R26, [R1+0x4440] ;  /* 0x00444000011a7983 */ /* 0x000ee80000300a00 */
[----:B------:R-:W3:-:S14]  /*6db00*/  LDL.LU.64 R24, [R1+0x4438] ;  /* 0x0044380001187983 */ /* 0x000edc0000300a00 */
        /* <DEDUP_REMOVED lines=9> */
[----:B------:R-:W4:Y:S04]  /*6dba0*/  LDL.LU.64 R24, [R1+0x4418] ;  /* 0x0044180001187983 */ /* 0x000f280000300a00 */
[----:B------:R-:W-:Y:S04]  /*6dbb0*/  STL [R1+0x4388], R28 ;  /* 0x0043881c01007387 */ /* 0x000fe80000100800 */
[----:B------:R-:W-:Y:S01]  /*6dbc0*/  STL [R1+0x4368], R29 ;  /* 0x0043681d01007387 */ /* 0x000fe20000100800 */
[C---:B---3--:R-:W-:Y:S08]  /*6dbd0*/  HMMA.16816.F32 R16, R12.reuse, R26, R16 ;  /* 0x0000001a0c10723c */ /* 0x048ff00000001810 */
[----:B----4-:R-:W-:Y:S11]  /*6dbe0*/  HMMA.16816.F32 R20, R12, R24, R20 ;  /* 0x000000180c14723c */ /* 0x010ff60000001814 */
[----:B------:R-:W-:Y:S04]  /*6dbf0*/  STL.64 [R1+0x1930], R16 ;  /* 0x0019301001007387 */ /* 0x000fe80000100a00 */
[----:B------:R0:W-:Y:S04]  /*6dc00*/  STL.64 [R1+0x1938], R18 ;  /* 0x0019381201007387 */ /* 0x0001e80000100a00 */
[----:B0-----:R-:W3:Y:S04]  /*6dc10*/  LDL.LU.64 R18, [R1+0x4410] ;  /* 0x0044100001127983 */ /* 0x001ee80000300a00 */
[----:B------:R-:W4:Y:S04]  /*6dc20*/  LDL.LU.64 R16, [R1+0x4408] ;  /* 0x0044080001107983 */ /* 0x000f280000300a00 */
[----:B------:R-:W-:Y:S04]  /*6dc30*/  STL.64 [R1+0x1920], R20 ;  /* 0x0019201401007387 */ /* 0x000fe80000100a00 */
[----:B------:R0:W-:Y:S04]  /*6dc40*/  STL.64 [R1+0x1928], R22 ;  /* 0x0019281601007387 */ /* 0x0001e80000100a00 */
[----:B0-----:R-:W2:Y:S04]  /*6dc50*/  LDL.LU.64 R22, [R1+0x4400] ;  /* 0x0044000001167983 */ /* 0x001ea80000300a00 */
[----:B------:R-:W3:Y:S04]  /*6dc60*/  LDL.LU.64 R20, [R1+0x43f8] ;  /* 0x0043f80001147983 */ /* 0x000ee80000300a00 */
[----:B------:R-:W-:Y:S04]  /*6dc70*/  STL.64 [R1+0x4340], R26 ;  /* 0x0043401a01007387 */ /* 0x000fe80000100a00 */
[----:B------:R0:W-:Y:S04]  /*6dc80*/  STL.64 [R1+0x4338], R24 ;  /* 0x0043381801007387 */ /* 0x0001e80000100a00 */
[----:B0-----:R-:W3:Y:S01]  /*6dc90*/  LDL.64 R24, [R1+0x10] ;  /* 0x0000100001187983 */ /* 0x001ee20000100a00 */
[----:B------:R-:W-:-:S02]  /*6dca0*/  IMAD.MOV.U32 R26, RZ, RZ, R2 ;  /* 0x000000ffff1a7224 */ /* 0x000fc400078e0002 */
[----:B------:R-:W-:-:S05]  /*6dcb0*/  IMAD.MOV.U32 R27, RZ, RZ, R0 ;  /* 0x000000ffff1b7224 */ /* 0x000fca00078e0000 */
[----:B------:R-:W-:Y:S01]  /*6dcc0*/  STL.64 [R1+0x4378], R26 ;  /* 0x0043781a01007387 */ /* 0x000fe20000100a00 */
[----:B--2---:R-:W-:-:S15]  /*6dcd0*/  HMMA.16816.F32 R4, R12, R22, R4 ;  /* 0x000000160c04723c */ /* 0x004fde0000001804 */
[----:B------:R-:W-:-:S04]  /*6dce0*/  NOP ;  /* 0x0000000000007918 */ /* 0x000fc80000000000 */
[----:B------:R-:W-:Y:S04]  /*6dcf0*/  STL.64 [R1+0x1910], R4 ;  /* 0x0019100401007387 */ /* 0x000fe80000100a00 */
[----:B------:R-:W-:Y:S04]  /*6dd00*/  STL.64 [R1+0x1918], R6 ;  /* 0x0019180601007387 */ /* 0x000fe80000100a00 */
[----:B---3--:R0:W-:Y:S04]  /*6dd10*/  STL.64 [R1+0x4370], R24 ;  /* 0x0043701801007387 */ /* 0x0081e80000100a00 */
[----:B0-----:R-:W2:Y:S01]  /*6dd20*/  LDL.LU R24, [R1+0x280] ;  /* 0x0002800001187983 */ /* 0x001ea20000300800 */
[----:B------:R-:W-:-:S15]  /*6dd30*/  HMMA.16816.F32 R4, R12, R20, R8 ;  /* 0x000000140c04723c */ /* 0x000fde0000001808 */
[----:B------:R-:W-:-:S04]  /*6dd40*/  NOP ;  /* 0x0000000000007918 */ /* 0x000fc80000000000 */
[----:B------:R0:W-:Y:S04]  /*6dd50*/  STL.64 [R1+0x1900], R4 ;  /* 0x0019000401007387 */ /* 0x0001e80000100a00 */
[----:B------:R1:W-:Y:S04]  /*6dd60*/  STL.64 [R1+0x1908], R6 ;  /* 0x0019080601007387 */ /* 0x0003e80000100a00 */
[----:B--2---:R-:W-:Y:S04]  /*6dd70*/  STL [R1+0x438c], R24 ;  /* 0x00438c1801007387 */ /* 0x004fe80000100800 */
[----:B------:R-:W2:Y:S04]  /*6dd80*/  LDL.LU R25, [R1+0x284] ;  /* 0x0002840001197983 */ /* 0x000ea80000300800 */
[----:B------:R-:W3:Y:S04]  /*6dd90*/  LDL.LU R26, [R1+0x288] ;  /* 0x00028800011a7983 */ /* 0x000ee80000300800 */
[----:B------:R-:W3:Y:S04]  /*6dda0*/  LDL.LU R27, [R1+0x28c] ;  /* 0x00028c00011b7983 */ /* 0x000ee80000300800 */
[----:B0-----:R-:W2:Y:S04]  /*6ddb0*/  LDL.LU R4, [R1+0x8e0] ;  /* 0x0008e00001047983 */ /* 0x001ea80000300800 */
        /* <DEDUP_REMOVED lines=72> */
[----:B------:R4:W-:Y:S01]  /*6e240*/  STL.64 [R1+0x42e0], R10 ;  /* 0x0042e00a01007387 */ /* 0x0009e20000100a00 */
[----:B--2---:R-:W-:Y:S01]  /*6e250*/  HMMA.16816.F32 R24, R12, R6, R24 ;  /* 0x000000060c18723c */ /* 0x004fe20000001818 */
[----:B----4-:R-:W-:-:S02]  /*6e260*/  IMAD.MOV.U32 R10, RZ, RZ, R5 ;  /* 0x000000ffff0a7224 */ /* 0x010fc400078e0005 */
[----:B------:R-:W2:Y:S04]  /*6e270*/  LDL.LU R5, [R1+0x43b0] ;  /* 0x0043b00001057983 */ /* 0x000ea80000300800 */
[----:B------:R-:W4:Y:S04]  /*6e280*/  LDL R11, [R1+0x1c] ;  /* 0x00001c00010b7983 */ /* 0x000f280000100800 */
        /* <DEDUP_REMOVED lines=36> */
[----:B------:R-:W-:Y:S01]  /*6e4d0*/  F2FP.F16.E5M2.UNPACK_B R15, R0 ;  /* 0x00000000ff0f723e */ /* 0x000fe200020004ff */
[----:B------:R-:W3:Y:S06]  /*6e4e0*/  LDL.LU R29, [R1+0x4368] ;  /* 0x00436800011d7983 */ /* 0x000eec0000300800 */
[----:B----4-:R-:W-:-:S15]  /*6e4f0*/  HMMA.16816.F32 R8, R12, R10, R4 ;  /* 0x0000000a0c08723c */ /* 0x010fde0000001804 */
[----:B------:R-:W-:-:S04]  /*6e500*/  NOP ;  /* 0x0000000000007918 */ /* 0x000fc80000000000 */
[----:B------:R0:W-:Y:S04]  /*6e510*/  STL.64 [R1+0x1890], R8 ;  /* 0x0018900801007387 */ /* 0x0001e80000100a00 */
[----:B------:R-:W-:Y:S01]  /*6e520*/  STL.64 [R1+0x1898], R10 ;  /* 0x0018980a01007387 */ /* 0x000fe20000100a00 */
[----:B--2---:R-:W-:-:S15]  /*6e530*/  HMMA.16816.F32 R4, R12, R24, R16 ;  /* 0x000000180c04723c */ /* 0x004fde0000001810 */
[----:B------:R-:W-:-:S04]  /*6e540*/  NOP ;  /* 0x0000000000007918 */ /* 0x000fc80000000000 */
[----:B------:R-:W-:Y:S04]  /*6e550*/  STL.64 [R1+0x1880], R4 ;  /* 0x0018800401007387 */ /* 0x000fe80000100a00 */
[----:B------:R1:W-:Y:S04]  /*6e560*/  STL.64 [R1+0x1888], R6 ;  /* 0x0018880601007387 */ /* 0x0003e80000100a00 */
[----:B0-----:R-:W2:Y:S01]  /*6e570*/  LDL.LU R8, [R1+0x810] ;  /* 0x0008100001087983 */ /* 0x001ea20000300800 */
[----:B-1----:R-:W-:Y:S01]  /*6e580*/  HMMA.16816.F32 R4, R12, R26, R20 ;  /* 0x0000001a0c04723c */ /* 0x002fe20000001814 */
[----:B------:R-:W-:-:S02]  /*6e590*/  IMAD.MOV.U32 R3, RZ, RZ, R24 ;  /* 0x000000ffff037224 */ /* 0x000fc400078e0018 */
[----:B------:R-:W-:-:S15]  /*6e5a0*/  IMAD.MOV.U32 R0, RZ, RZ, R25 ;  /* 0x000000ffff007224 */ /* 0x000fde00078e0019 */
[----:B------:R-:W-:Y:S01]  /*6e5b0*/  NOP ;  /* 0x0000000000007918 */ /* 0x000fe20000000000 */
        /* <DEDUP_REMOVED lines=56> */
[----:B------:R-:W2:Y:S04]  /*6e940*/  LDL.LU.64 R22, [R1+0x4360] ;  /* 0x0043600001167983 */ /* 0x000ea80000300a00 */
[----:B------:R-:W2:Y:S04]  /*6e950*/  LDL.LU.64 R20, [R1+0x4358] ;  /* 0x0043580001147983 */ /* 0x000ea80000300a00 */
        /* <DEDUP_REMOVED lines=80> */
[----:B------:R2:W-:Y:S01]  /*6ee60*/  STL.64 [R1+0x4210], R8 ;  /* 0x0042100801007387 */ /* 0x0005e20000100a00 */
[C---:B---3--:R-:W-:Y:S08]  /*6ee70*/  HMMA.16816.F32 R16, R12.reuse, R6, R16 ;  /* 0x000000060c10723c */ /* 0x048ff00000001810 */
[----:B--2---:R-:W-:Y:S01]  /*6ee80*/  HMMA.16816.F32 R8, R12, R4, R20 ;  /* 0x000000040c08723c */ /* 0x004fe20000001814 */
[----:B------:R0:W-:Y:S02]  /*6ee90*/  STL.64 [R1+0x41e8], R6 ;  /* 0x0041e80601007387 */ /* 0x0001e40000100a00 */
[----:B0-----:R-:W-:-:S08]  /*6eea0*/  IMAD R6, R25, 0x100, R24 ;  /* 0x0000010019067824 */ /* 0x001fd000078e0218 */
[----:B------:R-:W-:Y:S04]  /*6eeb0*/  STL.64 [R1+0x17c0], R16 ;  /* 0x0017c01001007387 */ /* 0x000fe80000100a00 */
[----:B------:R-:W-:Y:S04]  /*6eec0*/  STL.64 [R1+0x17c8], R18 ;  /* 0x0017c81201007387 */ /* 0x000fe80000100a00 */
[----:B------:R0:W-:Y:S04]  /*6eed0*/  STL.64 [R1+0x41e0], R4 ;  /* 0x0041e00401007387 */ /* 0x0001e80000100a00 */
[----:B------:R-:W-:Y:S04]  /*6eee0*/  STL.64 [R1+0x17b0], R8 ;  /* 0x0017b00801007387 */ /* 0x000fe80000100a00 */
[----:B------:R-:W-:Y:S04]  /*6eef0*/  STL.64 [R1+0x17b8], R10 ;  /* 0x0017b80a01007387 */ /* 0x000fe80000100a00 */
[----:B------:R1:W-:Y:S04]  /*6ef00*/  STL [R1+0xb0], R6 ;  /* 0x0000b00601007387 */ /* 0x0003e80000100800 */
[----:B------:R-:W2:Y:S01]  /*6ef10*/  LDL.LU R20, [R1+0x760] ;  /* 0x0007600001147983 */ /* 0x000ea20000300800 */
[----:B0-----:R-:W-:-:S02]  /*6ef20*/  IMAD R5, R27, 0x100, R26 ;  /* 0x000001001b057824 */ /* 0x001fc400078e021a */
[----:B------:R-:W-:-:S03]  /*6ef30*/  IMAD R4, R29, 0x100, R28 ;  /* 0x000001001d047824 */ /* 0x000fc600078e021c */
[----:B------:R-:W-:Y:S04]  /*6ef40*/  STL [R1+0xb4], R5 ;  /* 0x0000b40501007387 */ /* 0x000fe80000100800 */
[----:B------:R-:W-:Y:S04]  /*6ef50*/  STL [R1+0xb8], R4 ;  /* 0x0000b80401007387 */ /* 0x000fe80000100800 */
[----:B------:R-:W2:Y:S04]  /*6ef60*/  LDL.LU R21, [R1+0x764] ;  /* 0x0007640001157983 */ /* 0x000ea80000300800 */
[----:B------:R-:W3:Y:S04]  /*6ef70*/  LDL.LU R22, [R1+0x768] ;  /* 0x0007680001167983 */ /* 0x000ee80000300800 */
[----:B------:R-:W3:Y:S04]  /*6ef80*/  LDL.LU R23, [R1+0x76c] ;  /* 0x00076c0001177983 */ /* 0x000ee80000300800 */
[----:B------:R-:W4:Y:S04]  /*6ef90*/  LDL.64 R28, [R1] ;  /* 0x00000000011c7983 */ /* 0x000f280000100a00 */
[----:B------:R-:W2:Y:S04]  /*6efa0*/  LDL.LU R24, [R1+0x780] ;  /* 0x0007800001187983 */ /* 0x000ea80000300800 */
[----:B------:R-:W2:Y:S04]  /*6efb0*/  LDL.LU R25, [R1+0x784] ;  /* 0x0007840001197983 */ /* 0x000ea80000300800 */
[----:B------:R-:W2:Y:S04]  /*6efc0*/  LDL.LU R26, [R1+0x788] ;  /* 0x00078800011a7983 */ /* 0x000ea80000300800 */
[----:B------:R-:W2:Y:S04]  /*6efd0*/  LDL.LU R27, [R1+0x78c] ;  /* 0x00078c00011b7983 */ /* 0x000ea80000300800 */
[----:B-1----:R-:W2:Y:S04]  /*6efe0*/  LDL.64 R6, [R1+0x8] ;  /* 0x0000080001067983 */ /* 0x002ea80000100a00 */
[----:B--2---:R-:W-:Y:S04]  /*6eff0*/  STL.64 [R1+0x4278], R6 ;  /* 0x0042780601007387 */ /* 0x004fe80000100a00 */
[----:B------:R-:W-:Y:S04]  /*6f000*/  STL.64 [R1+0x4260], R26 ;  /* 0x0042601a01007387 */ /* 0x000fe80000100a00 */
[----:B------:R0:W-:Y:S04]  /*6f010*/  STL.64 [R1+0x4258], R24 ;  /* 0x0042581801007387 */ /* 0x0001e80000100a00 */
[----:B0-----:R-:W2:Y:S04]  /*6f020*/  LDL.LU R24, [R1+0x790] ;  /* 0x0007900001187983 */ /* 0x001ea80000300800 */
[----:B------:R-:W2:Y:S04]  /*6f030*/  LDL.LU R25, [R1+0x794] ;  /* 0x0007940001197983 */ /* 0x000ea80000300800 */
[----:B------:R-:W2:Y:S04]  /*6f040*/  LDL.LU R26, [R1+0x798] ;  /* 0x00079800011a7983 */ /* 0x000ea80000300800 */
[----:B------:R-:W2:Y:S04]  /*6f050*/  LDL.LU R27, [R1+0x79c] ;  /* 0x00079c00011b7983 */ /* 0x000ea80000300800 */
[----:B------:R-:W2:Y:S01]  /*6f060*/  LDL.64 R6, [R1+0x18] ;  /* 0x0000180001067983 */ /* 0x000ea20000100a00 */
        /* <DEDUP_REMOVED lines=52> */
[----:B------:R-:W-:Y:S04]  /*6f3b0*/  STL [R1+0x41b4], R2 ;  /* 0x0041b40201007387 */ /* 0x000fe80000100800 */
[----:B------:R-:W-:Y:S01]  /*6f3c0*/  STL [R1+0x41b0], R3 ;  /* 0x0041b00301007387 */ /* 0x000fe20000100800 */
[----:B--2---:R-:W-:-:S02]  /*6f3d0*/  F2FP.F16.E5M2.UNPACK_B R12, R13 ;  /* 0x0000000dff0c723e */ /* 0x004fc400020004ff */
[----:B---3--:R-:W-:Y:S02]  /*6f3e0*/  F2FP.F16.E5M2.UNPACK_B R13, R14 ;  /* 0x0000000eff0d723e */ /* 0x008fe400020004ff */
[----:B----4-:R-:W-:Y:S02]  /*6f3f0*/  F2FP.F16.E5M2.UNPACK_B R14, R15 ;  /* 0x0000000fff0e723e */ /* 0x010fe400020004ff */
[----:B------:R-:W-:-:S07]  /*6f400*/  F2FP.F16.E5M2.UNPACK_B R15, R0 ;  /* 0x00000000ff0f723e */ /* 0x000fce00020004ff */
[----:B------:R-:W-:-:S15]  /*6f410*/  HMMA.16816.F32 R24, R12, R6, R24 ;  /* 0x000000060c18723c */ /* 0x000fde0000001818 */
[----:B------:R-:W-:-:S04]  /*6f420*/  NOP ;  /* 0x0000000000007918 */ /* 0x000fc80000000000 */
[----:B------:R-:W-:Y:S04]  /*6f430*/  STL.64 [R1+0x17a0], R24 ;  /* 0x0017a01801007387 */ /* 0x000fe80000100a00 */
[----:B------:R0:W-:Y:S04]  /*6f440*/  STL.64 [R1+0x17a8], R26 ;  /* 0x0017a81a01007387 */ /* 0x0001e80000100a00 */
[----:B0-----:R-:W2:Y:S04]  /*6f450*/  LDL.LU.64 R26, [R1+0x4298] ;  /* 0x00429800011a7983 */ /* 0x001ea80000300a00 */
[----:B------:R-:W2:Y:S01]  /*6f460*/  LDL.LU.64 R24, [R1+0x4290] ;  /* 0x0042900001187983 */ /* 0x000ea20000300a00 */
[----:B------:R-:W-:-:S02]  /*6f470*/  IMAD.MOV.U32 R2, RZ, RZ, R6 ;  /* 0x000000ffff027224 */ /* 0x000fc400078e0006 */
[----:B------:R-:W-:Y:S02]  /*6f480*/  IMAD.MOV.U32 R0, RZ, RZ, R7 ;  /* 0x000000ffff007224 */ /* 0x000fe400078e0007 */
[----:B--2---:R-:W-:Y:S01]  /*6f490*/  HMMA.16816.F32 R4, R12, R4, R24 ;  /* 0x000000040c04723c */ /* 0x004fe20000001818 */
        /* <DEDUP_REMOVED lines=74> */
[----:B--2---:R1:W-:Y:S04]  /*6f940*/  STL.64 [R1+0x4148], R22 ;  /* 0x0041481601007387 */ /* 0x0043e80000100a00 */
[----:B------:R-:W-:Y:S04]  /*6f950*/  STL.64 [R1+0x4140], R20 ;  /* 0x0041401401007387 */ /* 0x000fe80000100a00 */
[----:B0-----:R-:W2:Y:S04]  /*6f960*/  LDL.LU R24, [R1+0x690] ;  /* 0x0006900001187983 */ /* 0x001ea80000300800 */
[----:B------:R-:W2:Y:S04]  /*6f970*/  LDL.LU R25, [R1+0x694] ;  /* 0x0006940001197983 */ /* 0x000ea80000300800 */
[----:B----4-:R-:W4:Y:S04]  /*6f980*/  LDL.LU R26, [R1+0x698] ;  /* 0x00069800011a7983 */ /* 0x010f280000300800 */
[----:B------:R-:W4:Y:S01]  /*6f990*/  LDL.LU R27, [R1+0x69c] ;  /* 0x00069c00011b7983 */ /* 0x000f220000300800 */
[----:B-1----:R-:W-:-:S02]  /*6f9a0*/  IMAD.MOV.U32 R22, RZ, RZ, R6 ;  /* 0x000000ffff167224 */ /* 0x002fc400078e0006 */
[----:B------:R-:W-:Y:S01]  /*6f9b0*/  IMAD.MOV.U32 R23, RZ, RZ, R5 ;  /* 0x000000ffff177224 */ /* 0x000fe200078e0005 */
[----:B----4-:R-:W-:Y:S04]  /*6f9c0*/  STL.64 [R1+0x4158], R26 ;  /* 0x0041581a01007387 */ /* 0x010fe80000100a00 */
[----:B--2---:R0:W-:Y:S04]  /*6f9d0*/  STL.64 [R1+0x4150], R24 ;  /* 0x0041501801007387 */ /* 0x0041e80000100a00 */
[----:B------:R1:W-:Y:S04]  /*6f9e0*/  STL.64 [R1+0x4160], R22 ;  /* 0x0041601601007387 */ /* 0x0003e80000100a00 */
        /* <DEDUP_REMOVED lines=8> */
[----:B-1----:R-:W2:Y:S01]  /*6fa70*/  LDL.64 R22, [R1+0x10] ;  /* 0x0000100001167983 */ /* 0x002ea20000100a00 */
[----:B------:R-:W-:-:S03]  /*6fa80*/  IMAD.MOV.U32 R21, RZ, RZ, R3 ;  /* 0x000000ffff157224 */ /* 0x000fc600078e0003 */
[----:B--2---:R1:W-:Y:S04]  /*6fa90*/  STL.64 [R1+0x4180], R22 ;  /* 0x0041801601007387 */ /* 0x0043e80000100a00 */
[----:B------:R-:W-:Y:S04]  /*6faa0*/  STL.64 [R1+0x4178], R20 ;  /* 0x0041781401007387 */ /* 0x000fe80000100a00 */
[----:B0-----:R-:W2:Y:S04]  /*6fab0*/  LDL.LU R24, [R1+0x6b0] ;  /* 0x0006b00001187983 */ /* 0x001ea80000300800 */
[----:B------:R-:W2:Y:S04]  /*6fac0*/  LDL.LU R25, [R1+0x6b4] ;  /* 0x0006b40001197983 */ /* 0x000ea80000300800 */
[----:B------:R-:W4:Y:S04]  /*6fad0*/  LDL.LU R26, [R1+0x6b8] ;  /* 0x0006b800011a7983 */ /* 0x000f280000300800 */
[----:B------:R-:W4:Y:S01]  /*6fae0*/  LDL.LU R27, [R1+0x6bc] ;  /* 0x0006bc00011b7983 */ /* 0x000f220000300800 */
[----:B-1----:R-:W-:-:S03]  /*6faf0*/  IMAD.MOV.U32 R22, RZ, RZ, R2 ;  /* 0x000000ffff167224 */ /* 0x002fc600078e0002 */
[----:B----4-:R-:W-:Y:S04]  /*6fb00*/  STL.64 [R1+0x4190], R26 ;  /* 0x0041901a01007387 */ /* 0x010fe80000100a00 */
[----:B--2---:R0:W-:Y:S04]  /*6fb10*/  STL.64 [R1+0x4188], R24 ;  /* 0x0041881801007387 */ /* 0x0041e80000100a00 */
[----:B------:R-:W-:Y:S04]  /*6fb20*/  STL [R1+0x41bc], R22 ;  /* 0x0041bc1601007387 */ /* 0x000fe80000100800 */
[----:B0-----:R-:W2:Y:S04]  /*6fb30*/  LDL.LU R24, [R1+0x6d0] ;  /* 0x0006d00001187983 */ /* 0x001ea80000300800 */
[----:B------:R-:W2:Y:S04]  /*6fb40*/  LDL.LU R25, [R1+0x6d4] ;  /* 0x0006d40001197983 */ /* 0x000ea80000300800 */
        /* <DEDUP_REMOVED lines=13> */
[----:B------:R-:W3:Y:S04]  /*6fc20*/  LDL.LU R29, [R1+0x3a2c] ;  /* 0x003a2c00011d7983 */ /* 0x000ee80000300800 */
[----:B------:R-:W3:Y:S04]  /*6fc30*/  LDL.LU R28, [R1+0x3a38] ;  /* 0x003a3800011c7983 */ /* 0x000ee80000300800 */
[----:B------:R-:W3:Y:S04]  /*6fc40*/  LDL.LU R21, [R1+0x3a34] ;  /* 0x003a340001157983 */ /* 0x000ee80000300800 */
[----:B------:R-:W3:Y:S04]  /*6fc50*/  LDL.LU R2, [R1+0x3a40] ;  /* 0x003a400001027983 */ /* 0x000ee80000300800 */
[----:B------:R-:W3:Y:S01]  /*6fc60*/  LDL.LU R20, [R1+0x3a3c] ;  /* 0x003a3c0001147983 */ /* 0x000ee20000300800 */
[----:B------:R-:W-:-:S05]  /*6fc70*/  IMAD.MOV.U32 R23, RZ, RZ, R0 ;  /* 0x000000ffff177224 */ /* 0x000fca00078e0000 */
        /* <DEDUP_REMOVED lines=57> */
[----:B------:R-:W-:-:S03]  /*70010*/  IMAD R0, R0, 0x100, R3 ;  /* 0x0000010000007824 */ /* 0x000fc600078e0203 */
[----:B0-----:R-:W4:Y:S04]  /*70020*/  LDL.LU R4, [R1+0x6c0] ;  /* 0x0006c00001047983 */ /* 0x001f280000300800 */
[----:B------:R-:W4:Y:S04]  /*70030*/  LDL.LU R5, [R1+0x6c4] ;  /* 0x0006c40001057983 */ /* 0x000f280000300800 */
[----:B------:R-:W4:Y:S04]  /*70040*/  LDL.LU R6, [R1+0x6c8] ;  /* 0x0006c80001067983 */ /* 0x000f280000300800 */
[----:B------:R-:W4:Y:S01]  /*70050*/  LDL.LU R7, [R1+0x6cc] ;  /* 0x0006cc0001077983 */ /* 0x000f220000300800 */
[----:B--2---:R-:W-:-:S02]  /*70060*/  IMAD R29, R29, 0x100, R22 ;  /* 0x000001001d1d7824 */ /* 0x004fc400078e0216 */
[----:B---3--:R-:W-:Y:S01]  /*70070*/  IMAD R21, R21, 0x100, R28 ;  /* 0x0000010015157824 */ /* 0x008fe200078e021c */
[----:B------:R-:W2:Y:S04]  /*70080*/  LDL.LU R22, [R1+0x41bc] ;  /* 0x0041bc0001167983 */ /* 0x000ea80000300800 */
[----:B------:R-:W3:Y:S01]  /*70090*/  LDL.LU R28, [R1+0x41b8] ;  /* 0x0041b800011c7983 */ /* 0x000ee20000300800 */
[----:B------:R-:W-:-:S03]  /*700a0*/  IMAD R20, R20, 0x100, R2 ;  /* 0x0000010014147824 */ /* 0x000fc600078e0202 */
[----:B------:R-:W4:Y:S04]  /*700b0*/  LDL.LU R2, [R1+0x41b4] ;  /* 0x0041b40001027983 */ /* 0x000f280000300800 */
[----:B------:R-:W4:Y:S02]  /*700c0*/  LDL.LU R3, [R1+0x41b0] ;  /* 0x0041b00001037983 */ /* 0x000f240000300800 */
[----:B----4-:R-:W-:Y:S02]  /*700d0*/  HMMA.16816.F32 R12, R12, R2, R24 ;  /* 0x000000020c0c723c */ /* 0x010fe40000001818 */
        /* <DEDUP_REMOVED lines=45> */
[----:B0-----:R-:W2:Y:S01]  /*703b0*/  LDL.LU.64 R22, [R1+0x4128] ;  /* 0x0041280001167983 */ /* 0x001ea20000300a00 */
[----:B---3--:R-:W-:Y:S03]  /*703c0*/  HMMA.16816.F32 R8, R12, R24, R8 ;  /* 0x000000180c08723c */ /* 0x008fe60000001808 */
[----:B------:R-:W3:Y:S04]  /*703d0*/  LDL.LU.64 R20, [R1+0x4120] ;  /* 0x0041200001147983 */ /* 0x000ee80000300a00 */
[----:B------:R0:W-:-:S12]  /*703e0*/  STL.64 [R1+0x4060], R26 ;  /* 0x0040601a01007387 */ /* 0x0001d80000100a00 */
[----:B------:R-:W-:Y:S04]  /*703f0*/  STL.64 [R1+0x1650], R8 ;  /* 0x0016500801007387 */ /* 0x000fe80000100a00 */
[----:B------:R2:W-:Y:S01]  /*70400*/  STL.64 [R1+0x1658], R10 ;  /* 0x0016580a01007387 */ /* 0x0005e20000100a00 */
[----:B0-----:R-:W-:-:S03]  /*70410*/  IMAD.MOV.U32 R26, RZ, RZ, R4 ;  /* 0x000000ffff1a7224 */ /* 0x001fc600078e0004 */
[----:B------:R-:W-:Y:S04]  /*70420*/  STL.64 [R1+0x4058], R24 ;  /* 0x0040581801007387 */ /* 0x000fe80000100a00 */
[----:B------:R-:W4:Y:S01]  /*70430*/  LDL.LU R4, [R1+0x610] ;  /* 0x0006100001047983 */ /* 0x000f220000300800 */
[----:B--2---:R-:W-:-:S15]  /*70440*/  HMMA.16816.F32 R8, R12, R22, R16 ;  /* 0x000000160c08723c */ /* 0x004fde0000001810 */
[----:B------:R-:W-:-:S04]  /*70450*/  NOP ;  /* 0x0000000000007918 */ /* 0x000fc80000000000 */
[----:B------:R0:W-:Y:S04]  /*70460*/  STL.64 [R1+0x1640], R8 ;  /* 0x0016400801007387 */ /* 0x0001e80000100a00 */
[----:B------:R1:W-:Y:S04]  /*70470*/  STL.64 [R1+0x1648], R10 ;  /* 0x0016480a01007387 */ /* 0x0003e80000100a00 */
[----:B------:R-:W4:Y:S04]  /*70480*/  LDL.LU R5, [R1+0x614] ;  /* 0x0006140001057983 */ /* 0x000f280000300800 */
[----:B------:R-:W2:Y:S04]  /*70490*/  LDL.LU R6, [R1+0x618] ;  /* 0x0006180001067983 */ /* 0x000ea80000300800 */
[----:B------:R-:W2:Y:S04]  /*704a0*/  LDL.LU R7, [R1+0x61c] ;  /* 0x00061c0001077983 */ /* 0x000ea80000300800 */
        /* <DEDUP_REMOVED lines=21> */
[----:B------:R-:W2:Y:S04]  /*70600*/  LDL.LU R0, [R1+0x3a5c] ;  /* 0x003a5c0001007983 */ /* 0x000ea80000300800 */
[----:B------:R-:W2:Y:S04]  /*70610*/  LDL.64 R24, [R1+0x18] ;  /* 0x0000180001187983 */ /* 0x000ea80000100a00 */
[----:B------:R-:W-:Y:S04]  /*70620*/  STL.64 [R1+0x40a8], R26 ;  /* 0x0040a81a01007387 */ /* 0x000fe80000100a00 */
[----:B--2---:R0:W-:Y:S04]  /*70630*/  STL.64 [R1+0x40a0], R24 ;  /* 0x0040a01801007387 */ /* 0x0041e80000100a00 */
[----:B0-----:R-:W2:Y:S04]  /*70640*/  LDL.LU R24, [R1+0x250] ;  /* 0x0002500001187983 */ /* 0x001ea80000300800 */
        /* <DEDUP_REMOVED lines=73> */
[----:B------:R-:W2:Y:S04]  /*70ae0*/  LDL.LU.64 R24, [R1+0x40b0] ;  /* 0x0040b00001187983 */ /* 0x000ea80000300a00 */
[----:B------:R0:W-:Y:S04]  /*70af0*/  STL.64 [R1+0x3fe0], R6 ;  /* 0x003fe00601007387 */ /* 0x0001e80000100a00 */
[----:B0-----:R-:W4:Y:S04]  /*70b00*/  LDL.LU R6, [R1+0x3a58] ;  /* 0x003a580001067983 */ /* 0x001f280000300800 */
[----:B------:R-:W4:Y:S04]  /*70b10*/  LDL.LU R7, [R1+0x3a54] ;  /* 0x003a540001077983 */ /* 0x000f280000300800 */
[----:B------:R0:W-:Y:S04]  /*70b20*/  STL.64 [R1+0x3fd8], R4 ;  /* 0x003fd80401007387 */ /* 0x0001e80000100a00 */
[----:B0-----:R-:W4:Y:S01]  /*70b30*/  LDL.LU R5, [R1+0x3a50] ;  /* 0x003a500001057983 */ /* 0x001f220000300800 */
[----:B--2---:R-:W-:Y:S03]  /*70b40*/  HMMA.16816.F32 R12, R12, R2, R24 ;  /* 0x000000020c0c723c */ /* 0x004fe60000001818 */
[----:B------:R-:W2:Y:S04]  /*70b50*/  LDL.LU.64 R26, [R1+0x40a8] ;  /* 0x0040a800011a7983 */ /* 0x000ea80000300a00 */
[----:B------:R-:W2:Y:S01]  /*70b60*/  LDL.LU.64 R24, [R1+0x40a0] ;  /* 0x0040a00001187983 */ /* 0x000ea20000300a00 */
[----:B---3--:R-:W-:-:S02]  /*70b70*/  IMAD R0, R0, 0x100, R9 ;  /* 0x0000010000007824 */ /* 0x008fc400078e0209 */
[----:B------:R-:W-:Y:S01]  /*70b80*/  IMAD R4, R11, 0x100, R10 ;  /* 0x000001000b047824 */ /* 0x000fe200078e020a */
[----:B------:R-:W-:Y:S08]  /*70b90*/  STL [R1+0x3fd0], R3 ;  /* 0x003fd00301007387 */ /* 0x000ff00000100800 */
[----:B------:R0:W-:Y:S04]  /*70ba0*/  STL.64 [R1+0x12f0], R12 ;  /* 0x0012f00c01007387 */ /* 0x0001e80000100a00 */
[----:B------:R1:W-:Y:S01]  /*70bb0*/  STL.64 [R1+0x12f8], R14 ;  /* 0x0012f80e01007387 */ /* 0x0003e20000100a00 */
[----:B----4-:R-:W-:-:S02]  /*70bc0*/  IMAD R8, R8, 0x100, R5 ;  /* 0x0000010008087824 */ /* 0x010fc400078e0205 */
[----:B------:R-:W-:-:S03]  /*70bd0*/  IMAD R5, R7, 0x100, R6 ;  /* 0x0000010007057824 */ /* 0x000fc600078e0206 */
[----:B0-----:R-:W-:Y:S02]  /*70be0*/  F2FP.F16.E5M2.UNPACK_B R12, R8 ;  /* 0x00000008ff0c723e */ /* 0x001fe400020004ff */
[----:B------:R-:W-:Y:S02]  /*70bf0*/  F2FP.F16.E5M2.UNPACK_B R13, R5 ;  /* 0x00000005ff0d723e */ /* 0x000fe400020004ff */
[----:B-1----:R-:W-:Y:S02]  /*70c00*/  F2FP.F16.E5M2.UNPACK_B R14, R0 ;  /* 0x00000000ff0e723e */ /* 0x002fe400020004ff */
[----:B------:R-:W-:Y:S01]  /*70c10*/  F2FP.F16.E5M2.UNPACK_B R15, R4 ;  /* 0x00000004ff0f723e */ /* 0x000fe200020004ff */
[----:B------:R-:W3:Y:S06]  /*70c20*/  LDL.LU R0, [R1+0x3a7c] ;  /* 0x003a7c0001007983 */ /* 0x000eec0000300800 */
[C---:B--2---:R-:W-:Y:S08]  /*70c30*/  HMMA.16816.F32 R8, R12.reuse, R24, R16 ;  /* 0x000000180c08723c */ /* 0x044ff00000001810 */
[----:B------:R-:W-:Y:S01]  /*70c40*/  HMMA.16816.F32 R4, R12, R26, R20 ;  /* 0x0000001a0c04723c */ /* 0x000fe20000001814 */
[----:B------:R-:W-:-:S10]  /*70c50*/  IMAD.MOV.U32 R3, RZ, RZ, R25 ;  /* 0x000000ffff037224 */ /* 0x000fd400078e0019 */
[----:B------:R0:W-:Y:S04]  /*70c60*/  STL.64 [R1+0x15c0], R8 ;  /* 0x0015c00801007387 */ /* 0x0001e80000100a00 */
[----:B------:R1:W-:Y:S04]  /*70c70*/  STL.64 [R1+0x15c8], R10 ;  /* 0x0015c80a01007387 */ /* 0x0003e80000100a00 */
[----:B0-----:R-:W2:Y:S04]  /*70c80*/  LDL.LU R8, [R1+0x540] ;  /* 0x0005400001087983 */ /* 0x001ea80000300800 */
[----:B------:R-:W-:Y:S04]  /*70c90*/  STL.64 [R1+0x15b0], R4 ;  /* 0x0015b00401007387 */ /* 0x000fe80000100a00 */
[----:B------:R-:W-:Y:S04]  /*70ca0*/  STL.64 [R1+0x15b8], R6 ;  /* 0x0015b80601007387 */ /* 0x000fe80000100a00 */
[----:B------:R-:W2:Y:S04]  /*70cb0*/  LDL.LU R9, [R1+0x544] ;  /* 0x0005440001097983 */ /* 0x000ea80000300800 */
[----:B-1----:R-:W4:Y:S04]  /*70cc0*/  LDL.LU R10, [R1+0x548] ;  /* 0x00054800010a7983 */ /* 0x002f280000300800 */
        /* <DEDUP_REMOVED lines=20> */
[----:B------:R-:W3:Y:S04]  /*70e10*/  LDL R24, [R1+0x8] ;  /* 0x0000080001187983 */ /* 0x000ee80000100800 */
[----:B------:R-:W3:Y:S04]  /*70e20*/  LDL R25, [R1+0xc] ;  /* 0x00000c0001197983 */ /* 0x000ee80000100800 */
        /* <DEDUP_REMOVED lines=127> */
[----:B------:R-:W-:Y:S01]  /*71620*/  IMAD R0, R0, 0x100, R29 ;  /* 0x0000010000007824 */ /* 0x000fe200078e021d */
[C---:B---3--:R-:W-:Y:S08]  /*71630*/  HMMA.16816.F32 R16, R12.reuse, R6, R16 ;  /* 0x000000060c10723c */ /* 0x048ff00000001810 */
[----:B--2---:R-:W-:Y:S01]  /*71640*/  HMMA.16816.F32 R8, R12, R4, R20 ;  /* 0x000000040c08723c */ /* 0x004fe20000001814 */
[----:B------:R-:W-:Y:S10]  /*71650*/  STL.64 [R1+0x3ef0], R6 ;  /* 0x003ef00601007387 */ /* 0x000ff40000100a00 */
[----:B------:R-:W-:Y:S04]  /*71660*/  STL.64 [R1+0x14f0], R16 ;  /* 0x0014f01001007387 */ /* 0x000fe80000100a00 */
[----:B------:R-:W-:Y:S04]  /*71670*/  STL.64 [R1+0x14f8], R18 ;  /* 0x0014f81201007387 */ /* 0x000fe80000100a00 */
[----:B------:R0:W-:Y:S04]  /*71680*/  STL.64 [R1+0x3ee8], R4 ;  /* 0x003ee80401007387 */ /* 0x0001e80000100a00 */
[----:B------:R-:W-:Y:S04]  /*71690*/  STL.64 [R1+0x14e0], R8 ;  /* 0x0014e00801007387 */ /* 0x000fe80000100a00 */
[----:B------:R-:W-:Y:S01]  /*716a0*/  STL.64 [R1+0x14e8], R10 ;  /* 0x0014e80a01007387 */ /* 0x000fe20000100a00 */
[----:B0-----:R-:W-:-:S02]  /*716b0*/  IMAD R5, R26, 0x100, R25 ;  /* 0x000001001a057824 */ /* 0x001fc400078e0219 */
[----:B------:R-:W-:-:S03]  /*716c0*/  IMAD R4, R28, 0x100, R27 ;  /* 0x000001001c047824 */ /* 0x000fc600078e021b */
[----:B------:R-:W-:Y:S04]  /*716d0*/  STL [R1+0xb0], R5 ;  /* 0x0000b00501007387 */ /* 0x000fe80000100800 */
[----:B------:R-:W2:Y:S04]  /*716e0*/  LDL.LU R20, [R1+0x490] ;  /* 0x0004900001147983 */ /* 0x000ea80000300800 */
[----:B------:R0:W-:Y:S04]  /*716f0*/  STL [R1+0xb4], R4 ;  /* 0x0000b40401007387 */ /* 0x0001e80000100800 */
        /* <DEDUP_REMOVED lines=8> */
[----:B------:R-:W2:Y:S04]  /*71780*/  LDL.64 R6, [R1+0x8] ;  /* 0x0000080001067983 */ /* 0x000ea80000100a00 */
[----:B0-----:R-:W3:Y:S04]  /*71790*/  LDL.64 R4, [R1+0x10] ;  /* 0x0000100001047983 */ /* 0x001ee80000100a00 */
        /* <DEDUP_REMOVED lines=8> */
[----:B------:R-:W2:Y:S04]  /*71820*/  LDL R6, [R1+0x18] ;  /* 0x0000180001067983 */ /* 0x000ea80000100800 */
[----:B---3--:R-:W-:Y:S04]  /*71830*/  STL.64 [R1+0x3f80], R26 ;  /* 0x003f801a01007387 */ /* 0x008fe80000100a00 */
[----:B--2---:R0:W-:Y:S04]  /*71840*/  STL.64 [R1+0x3f78], R24 ;  /* 0x003f781801007387 */ /* 0x0041e80000100a00 */
[----:B0-----:R-:W2:Y:S04]  /*71850*/  LDL.LU R24, [R1+0x4d0] ;  /* 0x0004d00001187983 */ /* 0x001ea80000300800 */
[----:B------:R-:W2:Y:S04]  /*71860*/  LDL.LU R25, [R1+0x4d4] ;  /* 0x0004d40001197983 */ /* 0x000ea80000300800 */
[----:B------:R-:W3:Y:S04]  /*71870*/  LDL.LU R26, [R1+0x4d8] ;  /* 0x0004d800011a7983 */ /* 0x000ee80000300800 */
[----:B------:R-:W3:Y:S01]  /*71880*/  LDL.LU R27, [R1+0x4dc] ;  /* 0x0004dc00011b7983 */ /* 0x000ee20000300800 */
[----:B------:R-:W-:-:S03]  /*71890*/  IMAD.MOV.U32 R7, RZ, RZ, R3 ;  /* 0x000000ffff077224 */ /* 0x000fc600078e0003 */
[----:B------:R-:W2:Y:S04]  /*718a0*/  LDL.LU R3, [R1+0x3a88] ;  /* 0x003a880001037983 */ /* 0x000ea80000300800 */
        /* <DEDUP_REMOVED lines=14> */
[----:B----4-:R-:W-:-:S03]  /*71990*/  IMAD R4, R4, 0x100, R3 ;  /* 0x0000010004047824 */ /* 0x010fc600078e0203 */
        /* <DEDUP_REMOVED lines=31> */
[----:B------:R-:W3:Y:S01]  /*71b90*/  LDL.LU R0, [R1+0x3fb8] ;  /* 0x003fb80001007983 */ /* 0x000ee20000300800 */
[----:B--2---:R-:W-:-:S02]  /*71ba0*/  F2FP.F16.E5M2.UNPACK_B R12, R15 ;  /* 0x0000000fff0c723e */ /* 0x004fc400020004ff */
[----:B------:R-:W-:-:S07]  /*71bb0*/  F2FP.F16.E5M2.UNPACK_B R15, R4 ;  /* 0x00000004ff0f723e */ /* 0x000fce00020004ff */
[----:B------:R-:W-:Y:S01]  /*71bc0*/  HMMA.16816.F32 R4, R12, R6, R24 ;  /* 0x000000060c04723c */ /* 0x000fe20000001818 */
[----:B------:R-:W2:Y:S04]  /*71bd0*/  LDL.LU.64 R26, [R1+0x3fb0] ;  /* 0x003fb000011a7983 */ /* 0x000ea80000300a00 */
[----:B------:R-:W2:-:S14]  /*71be0*/  LDL.LU.64 R24, [R1+0x3fa8] ;  /* 0x003fa80001187983 */ /* 0x000e9c0000300a00 */
        /* <DEDUP_REMOVED lines=19> */
[----:B------:R-:W-:Y:S02]  /*71d20*/  IMAD.MOV.U32 R4, RZ, RZ, R7 ;  /* 0x000000ffff047224 */ /* 0x000fe400078e0007 */
        /* <DEDUP_REMOVED lines=56> */
[----:B------:R-:W2:-:S15]  /*720b0*/  LDL.LU R24, [R1+0x3c0] ;  /* 0x0003c00001187983 */ /* 0x000e9e0000300800 */
[----:B------:R-:W-:Y:S02]  /*720c0*/  NOP ;  /* 0x0000000000007918 */ /* 0x000fe40000000000 */
[----:B------:R-:W-:Y:S04]  /*720d0*/  STL.64 [R1+0x1430], R20 ;  /* 0x0014301401007387 */ /* 0x000fe80000100a00 */
[----:B------:R0:W-:Y:S04]  /*720e0*/  STL.64 [R1+0x1438], R22 ;  /* 0x0014381601007387 */ /* 0x0001e80000100a00 */
[----:B------:R-:W2:Y:S04]  /*720f0*/  LDL.LU R25, [R1+0x3c4] ;  /* 0x0003c40001197983 */ /* 0x000ea80000300800 */
[----:B------:R-:W3:Y:S04]  /*72100*/  LDL.LU R26, [R1+0x3c8] ;  /* 0x0003c800011a7983 */ /* 0x000ee80000300800 */
[----:B------:R-:W3:Y:S01]  /*72110*/  LDL.LU R27, [R1+0x3cc] ;  /* 0x0003cc00011b7983 */ /* 0x000ee20000300800 */
[----:B0-----:R-:W-:-:S02]  /*72120*/  IMAD.MOV.U32 R22, RZ, RZ, R7 ;  /* 0x000000ffff167224 */ /* 0x001fc400078e0007 */
[----:B------:R-:W-:Y:S01]  /*72130*/  IMAD.MOV.U32 R23, RZ, RZ, R6 ;  /* 0x000000ffff177224 */ /* 0x000fe200078e0006 */
[----:B---3--:R-:W-:Y:S04]  /*72140*/  STL.64 [R1+0x3e60], R26 ;  /* 0x003e601a01007387 */ /* 0x008fe80000100a00 */
[----:B--2---:R0:W-:Y:S04]  /*72150*/  STL.64 [R1+0x3e58], R24 ;  /* 0x003e581801007387 */ /* 0x0041e80000100a00 */
[----:B------:R-:W-:Y:S04]  /*72160*/  STL.64 [R1+0x3e68], R22 ;  /* 0x003e681601007387 */ /* 0x000fe80000100a00 */
[----:B0-----:R-:W2:Y:S04]  /*72170*/  LDL.LU R24, [R1+0x3d0] ;  /* 0x0003d00001187983 */ /* 0x001ea80000300800 */
[----:B------:R-:W2:Y:S04]  /*72180*/  LDL.LU R25, [R1+0x3d4] ;  /* 0x0003d40001197983 */ /* 0x000ea80000300800 */
[----:B------:R-:W3:Y:S01]  /*72190*/  LDL.LU R26, [R1+0x3d8] ;  /* 0x0003d800011a7983 */ /* 0x000ee20000300800 */
[----:B------:R-:W-:-:S02]  /*721a0*/  IMAD.MOV.U32 R27, RZ, RZ, R0 ;  /* 0x000000ffff1b7224 */ /* 0x000fc400078e0000 */
[----:B------:R-:W-:Y:S02]  /*721b0*/  IMAD.MOV.U32 R20, RZ, RZ, R5 ;  /* 0x000000ffff147224 */ /* 0x000fe400078e0005 */
[----:B------:R-:W-:Y:S01]  /*721c0*/  IMAD.MOV.U32 R21, RZ, RZ, R4 ;  /* 0x000000ffff157224 */ /* 0x000fe200078e0004 */
[----:B------:R-:W4:Y:S04]  /*721d0*/  LDL.LU R0, [R1+0x3f0c] ;  /* 0x003f0c0001007983 */ /* 0x000f280000300800 */
        /* <DEDUP_REMOVED lines=9> */
[----:B---3--:R4:W-:Y:S04]  /*72270*/  STL.64 [R1+0x3e90], R26 ;  /* 0x003e901a01007387 */ /* 0x0089e80000100a00 */
[----:B--2---:R0:W-:Y:S04]  /*72280*/  STL.64 [R1+0x3e88], R24 ;  /* 0x003e881801007387 */ /* 0x0041e80000100a00 */
[----:B------:R-:W-:Y:S04]  /*72290*/  STL [R1+0x3ea0], R22 ;  /* 0x003ea01601007387 */ /* 0x000fe80000100800 */
[----:B------:R-:W-:Y:S04]  /*722a0*/  STL [R1+0x3ec0], R23 ;  /* 0x003ec01701007387 */ /* 0x000fe80000100800 */
[----:B-1----:R-:W2:Y:S01]  /*722b0*/  LDL.LU.64 R20, [R1+0x18] ;  /* 0x0000180001147983 */ /* 0x002ea20000300a00 */
[----:B----4-:R-:W-:-:S03]  /*722c0*/  IMAD.MOV.U32 R27, RZ, RZ, R0 ;  /* 0x000000ffff1b7224 */ /* 0x010fc600078e0000 */
[----:B--2---:R-:W-:Y:S04]  /*722d0*/  STL [R1+0x3ec4], R21 ;  /* 0x003ec41501007387 */ /* 0x004fe80000100800 */
[----:B0-----:R-:W2:Y:S04]  /*722e0*/  LDL.LU R24, [R1+0x3f0] ;  /* 0x0003f00001187983 */ /* 0x001ea80000300800 */
[----:B------:R-:W2:Y:S04]  /*722f0*/  LDL.LU R25, [R1+0x3f4] ;  /* 0x0003f40001197983 */ /* 0x000ea80000300800 */
[----:B------:R-:W3:Y:S04]  /*72300*/  LDL.LU R26, [R1+0x3f8] ;  /* 0x0003f800011a7983 */ /* 0x000ee80000300800 */
        /* <DEDUP_REMOVED lines=20> */
[----:B------:R-:W-:Y:S03]  /*72450*/  HMMA.16816.F32 R4, R12, R10, R4 ;  /* 0x0000000a0c04723c */ /* 0x000fe60000001804 */
[----:B--2---:R-:W-:Y:S04]  /*72460*/  STL.64 [R1+0x3ee0], R22 ;  /* 0x003ee01601007387 */ /* 0x004fe80000100a00 */
[----:B------:R0:W-:Y:S04]  /*72470*/  STL.64 [R1+0x3ed8], R20 ;  /* 0x003ed81401007387 */ /* 0x0001e80000100a00 */
[----:B0-----:R-:W2:Y:S04]  /*72480*/  LDL.LU R20, [R1+0x420] ;  /* 0x0004200001147983 */ /* 0x001ea80000300800 */
[----:B------:R-:W2:Y:S04]  /*72490*/  LDL.LU R21, [R1+0x424] ;  /* 0x0004240001157983 */ /* 0x000ea80000300800 */
[----:B------:R-:W2:Y:S04]  /*724a0*/  LDL.LU R22, [R1+0x428] ;  /* 0x0004280001167983 */ /* 0x000ea80000300800 */
[----:B------:R-:W2:Y:S04]  /*724b0*/  LDL.LU R28, [R1+0x3a94] ;  /* 0x003a9400011c7983 */ /* 0x000ea80000300800 */
[----:B------:R-:W2:Y:S04]  /*724c0*/  LDL.LU R2, [R1+0x3aa0] ;  /* 0x003aa00001027983 */ /* 0x000ea80000300800 */
[----:B------:R-:W2:Y:S01]  /*724d0*/  LDL.LU R29, [R1+0x3a9c] ;  /* 0x003a9c00011d7983 */ /* 0x000ea20000300800 */
[----:B----4-:R-:W-:-:S03]  /*724e0*/  IMAD.MOV.U32 R23, RZ, RZ, R0 ;  /* 0x000000ffff177224 */ /* 0x010fc600078e0000 */
        /* <DEDUP_REMOVED lines=45> */
[----:B----4-:R-:W-:Y:S01]  /*727c0*/  IMAD R0, R0, 0x100, R3 ;  /* 0x0000010000007824 */ /* 0x010fe200078e0203 */
[----:B0-----:R-:W4:Y:S04]  /*727d0*/  LDL.LU R4, [R1+0x400] ;  /* 0x0004000001047983 */ /* 0x001f280000300800 */
[----:B------:R-:W4:Y:S04]  /*727e0*/  LDL.LU R5, [R1+0x404] ;  /* 0x0004040001057983 */ /* 0x000f280000300800 */
[----:B------:R-:W4:Y:S04]  /*727f0*/  LDL.LU R6, [R1+0x408] ;  /* 0x0004080001067983 */ /* 0x000f280000300800 */
[----:B------:R-:W4:Y:S01]  /*72800*/  LDL.LU R7, [R1+0x40c] ;  /* 0x00040c0001077983 */ /* 0x000f220000300800 */
[----:B--2---:R-:W-:-:S02]  /*72810*/  IMAD R28, R28, 0x100, R23 ;  /* 0x000001001c1c7824 */ /* 0x004fc400078e0217 */
[----:B---3--:R-:W-:Y:S02]  /*72820*/  IMAD R22, R22, 0x100, R21 ;  /* 0x0000010016167824 */ /* 0x008fe400078e0215 */
[----:B------:R-:W4:Y:S04]  /*72830*/  LDL.LU R21, [R1+0x3ec4] ;  /* 0x003ec40001157983 */ /* 0x000f280000300800 */
[----:B------:R-:W2:Y:S04]  /*72840*/  LDL.LU R23, [R1+0x3ec0] ;  /* 0x003ec00001177983 */ /* 0x000ea80000300800 */
[----:B------:R-:W3:Y:S04]  /*72850*/  LDL.LU R2, [R1+0x3ebc] ;  /* 0x003ebc0001027983 */ /* 0x000ee80000300800 */
[----:B------:R-:W3:Y:S02]  /*72860*/  LDL.LU R3, [R1+0x3eb8] ;  /* 0x003eb80001037983 */ /* 0x000ee40000300800 */
[----:B---3--:R-:W-:Y:S02]  /*72870*/  HMMA.16816.F32 R12, R12, R2, R24 ;  /* 0x000000020c0c723c */ /* 0x008fe40000001818 */
[----:B------:R-:W2:Y:S04]  /*72880*/  LDL.LU.64 R26, [R1+0x3eb0] ;  /* 0x003eb000011a7983 */ /* 0x000ea80000300a00 */
[----:B------:R-:W2:-:S13]  /*72890*/  LDL.LU.64 R24, [R1+0x3ea8] ;  /* 0x003ea80001187983 */ /* 0x000e9a0000300a00 */
[----:B------:R0:W-:Y:S04]  /*728a0*/  STL.64 [R1+0x12d0], R12 ;  /* 0x0012d00c01007387 */ /* 0x0001e80000100a00 */
[----:B------:R1:W-:Y:S01]  /*728b0*/  STL.64 [R1+0x12d8], R14 ;  /* 0x0012d80e01007387 */ /* 0x0003e20000100a00 */
[----:B0-----:R-:W-:-:S03]  /*728c0*/  F2FP.F16.E5M2.UNPACK_B R12, R22 ;  /* 0x00000016ff0c723e */ /* 0x001fc600020004ff */
[----:B------:R-:W2:Y:S01]  /*728d0*/  LDL.LU R22, [R1+0x3ea0] ;  /* 0x003ea00001167983 */ /* 0x000ea20000300800 */
[----:B------:R-:W-:Y:S02]  /*728e0*/  F2FP.F16.E5M2.UNPACK_B R13, R28 ;  /* 0x0000001cff0d723e */ /* 0x000fe400020004ff */
[----:B-1----:R-:W-:Y:S02]  /*728f0*/  F2FP.F16.E5M2.UNPACK_B R14, R29 ;  /* 0x0000001dff0e723e */ /* 0x002fe400020004ff */
[----:B------:R-:W-:Y:S01]  /*72900*/  F2FP.F16.E5M2.UNPACK_B R15, R0 ;  /* 0x00000000ff0f723e */ /* 0x000fe200020004ff */
[----:B------:R-:W3:Y:S04]  /*72910*/  LDL.LU R28, [R1+0x3e9c] ;  /* 0x003e9c00011c7983 */ /* 0x000ee80000300800 */
[----:B------:R-:W3:Y:S02]  /*72920*/  LDL.LU R29, [R1+0x3e98] ;  /* 0x003e9800011d7983 */ /* 0x000ee40000300800 */
[----:B----4-:R-:W-:-:S15]  /*72930*/  HMMA.16816.F32 R4, R12, R20, R4 ;  /* 0x000000140c04723c */ /* 0x010fde0000001804 */
[----:B------:R-:W-:-:S04]  /*72940*/  NOP ;  /* 0x0000000000007918 */ /* 0x000fc80000000000 */
[----:B------:R0:W-:Y:S02]  /*72950*/  STL.64 [R1+0x13e0], R4 ;  /* 0x0013e00401007387 */ /* 0x0001e40000100a00 */
[----:B0-----:R-:W-:Y:S02]  /*72960*/  IMAD.MOV.U32 R5, RZ, RZ, R20 ;  /* 0x000000ffff057224 */ /* 0x001fe400078e0014 */
[----:B------:R-:W-:Y:S01]  /*72970*/  IMAD.MOV.U32 R4, RZ, RZ, R21 ;  /* 0x000000ffff047224 */ /* 0x000fe200078e0015 */
[----:B------:R-:W-:Y:S01]  /*72980*/  STL.64 [R1+0x13e8], R6 ;  /* 0x0013e80601007387 */ /* 0x000fe20000100a00 */
[----:B--2---:R-:W-:Y:S03]  /*72990*/  HMMA.16816.F32 R20, R12, R22, R24 ;  /* 0x000000160c14723c */ /* 0x004fe60000001818 */
[----:B------:R-:W2:Y:S04]  /*729a0*/  LDL.LU.64 R26, [R1+0x3e90] ;  /* 0x003e9000011a7983 */ /* 0x000ea80000300a00 */
[----:B------:R-:W2:-:S12]  /*729b0*/  LDL.LU.64 R24, [R1+0x3e88] ;  /* 0x003e880001187983 */ /* 0x000e980000300a00 */
        /* <DEDUP_REMOVED lines=26> */
[----:B------:R-:W3:Y:S01]  /*72b60*/  LDL.LU R0, [R1+0x3ac4] ;  /* 0x003ac40001007983 */ /* 0x000ee20000300800 */
[----:B--2---:R-:W-:Y:S03]  /*72b70*/  HMMA.16816.F32 R8, R12, R24, R16 ;  /* 0x000000180c08723c */ /* 0x004fe60000001810 */
[----:B------:R0:W-:Y:S02]  /*72b80*/  STL.64 [R1+0x3d60], R26 ;  /* 0x003d601a01007387 */ /* 0x0001e40000100a00 */
[----:B0-----:R-:W-:-:S02]  /*72b90*/  IMAD.MOV.U32 R27, RZ, RZ, R4 ;  /* 0x000000ffff1b7224 */ /* 0x001fc400078e0004 */
[----:B------:R-:W-:-:S12]  /*72ba0*/  IMAD.MOV.U32 R26, RZ, RZ, R5 ;  /* 0x000000ffff1a7224 */ /* 0x000fd800078e0005 */
[----:B------:R-:W-:Y:S04]  /*72bb0*/  STL.64 [R1+0x1fd0], R8 ;  /* 0x001fd00801007387 */ /* 0x000fe80000100a00 */
[----:B------:R-:W-:Y:S04]  /*72bc0*/  STL.64 [R1+0x1fd8], R10 ;  /* 0x001fd80a01007387 */ /* 0x000fe80000100a00 */
        /* <DEDUP_REMOVED lines=33> */
[----:B------:R-:W-:Y:S01]  /*72de0*/  STL.64 [R1+0x3dc0], R26 ;  /* 0x003dc01a01007387 */ /* 0x000fe20000100a00 */
[C---:B------:R-:W-:Y:S03]  /*72df0*/  HMMA.16816.F32 R16, R12.reuse, R22, R16 ;  /* 0x000000160c10723c */ /* 0x040fe60000001810 */
[----:B--2---:R0:W-:Y:S04]  /*72e00*/  STL.64 [R1+0x3db8], R24 ;  /* 0x003db81801007387 */ /* 0x0041e80000100a00 */
        /* <DEDUP_REMOVED lines=75> */
[----:B0-----:R-:W2:Y:S04]  /*732c0*/  LDL.LU R7, [R1+0x3ab0] ;  /* 0x003ab00001077983 */ /* 0x001ea80000300800 */
[----:B------:R4:W-:Y:S01]  /*732d0*/  STL.64 [R1+0x3cd8], R4 ;  /* 0x003cd80401007387 */ /* 0x0009e20000100a00 */
[----:B---3--:R-:W-:Y:S01]  /*732e0*/  IMAD R6, R10, 0x100, R9 ;  /* 0x000001000a067824 */ /* 0x008fe200078e0209 */
[----:B------:R-:W-:Y:S04]  /*732f0*/  HMMA.16816.F32 R16, R12, R2, R16 ;  /* 0x000000020c10723c */ /* 0x000fe80000001810 */
[----:B------:R-:W-:Y:S01]  /*73300*/  F2FP.F16.E5M2.UNPACK_B R13, R6 ;  /* 0x00000006ff0d723e */ /* 0x000fe200020004ff */
[----:B----4-:R-:W-:-:S02]  /*73310*/  IMAD R5, R24, 0x100, R11 ;  /* 0x0000010018057824 */ /* 0x010fc400078e020b */
[----:B------:R-:W-:Y:S02]  /*73320*/  IMAD R4, R0, 0x100, R25 ;  /* 0x0000010000047824 */ /* 0x000fe400078e0219 */
[----:B------:R-:W3:Y:S01]  /*73330*/  LDL.LU R0, [R1+0x2060] ;  /* 0x0020600001007983 */ /* 0x000ee20000300800 */
[----:B------:R-:W-:Y:S02]  /*73340*/  F2FP.F16.E5M2.UNPACK_B R14, R5 ;  /* 0x00000005ff0e723e */ /* 0x000fe400020004ff */
[----:B------:R-:W-:Y:S01]  /*73350*/  F2FP.F16.E5M2.UNPACK_B R15, R4 ;  /* 0x00000004ff0f723e */ /* 0x000fe200020004ff */
[----:B--2---:R-:W-:-:S05]  /*73360*/  IMAD R8, R8, 0x100, R7 ;  /* 0x0000010008087824 */ /* 0x004fca00078e0207 */
[----:B------:R-:W-:-:S07]  /*73370*/  F2FP.F16.E5M2.UNPACK_B R12, R8 ;  /* 0x00000008ff0c723e */ /* 0x000fce00020004ff */
[C---:B------:R-:W-:Y:S01]  /*73380*/  HMMA.16816.F32 R8, R12.reuse, R26, R20 ;  /* 0x0000001a0c08723c */ /* 0x040fe20000001814 */
[----:B------:R-:W-:Y:S04]  /*73390*/  STL.64 [R1+0x1f80], R16 ;  /* 0x001f801001007387 */ /* 0x000fe80000100a00 */
[----:B------:R-:W-:Y:S04]  /*733a0*/  STL.64 [R1+0x1f88], R18 ;  /* 0x001f881201007387 */ /* 0x000fe80000100a00 */
[----:B------:R-:W2:Y:S10]  /*733b0*/  LDL.LU R4, [R1+0xa0] ;  /* 0x0000a00001047983 */ /* 0x000eb40000300800 */
[----:B------:R0:W-:Y:S04]  /*733c0*/  STL.64 [R1+0x1f70], R8 ;  /* 0x001f700801007387 */ /* 0x0001e80000100a00 */
[----:B------:R1:W-:Y:S04]  /*733d0*/  STL.64 [R1+0x1f78], R10 ;  /* 0x001f780a01007387 */ /* 0x0003e80000100a00 */
[----:B------:R-:W2:Y:S04]  /*733e0*/  LDL.LU R5, [R1+0xa4] ;  /* 0x0000a40001057983 */ /* 0x000ea80000300800 */
[----:B------:R-:W4:Y:S04]  /*733f0*/  LDL.LU R6, [R1+0xa8] ;  /* 0x0000a80001067983 */ /* 0x000f280000300800 */
[----:B------:R-:W4:Y:S04]  /*73400*/  LDL.LU R7, [R1+0xac] ;  /* 0x0000ac0001077983 */ /* 0x000f280000300800 */
        /* <DEDUP_REMOVED lines=15> */
[----:B------:R0:W-:Y:S04]  /*73500*/  STL.64 [R1+0x3d68], R24 ;  /* 0x003d681801007387 */ /* 0x0001e80000100a00 */
[----:B0-----:R-:W3:Y:S04]  /*73510*/  LDL.LU R24, [R1+0x8] ;  /* 0x0000080001187983 */ /* 0x001ee80000300800 */
[----:B------:R-:W3:Y:S04]  /*73520*/  LDL.LU R25, [R1+0xc] ;  /* 0x00000c0001197983 */ /* 0x000ee80000300800 */
        /* <DEDUP_REMOVED lines=24> */
[----:B0-----:R-:W4:Y:S04]  /*736b0*/  LDL.LU R20, [R1+0x1f0] ;  /* 0x0001f00001147983 */ /* 0x001f280000300800 */
[----:B------:R-:W4:Y:S04]  /*736c0*/  LDL.LU R21, [R1+0x1f4] ;  /* 0x0001f40001157983 */ /* 0x000f280000300800 */
[----:B------:R-:W4:Y:S04]  /*736d0*/  LDL.LU R22, [R1+0x1f8] ;  /* 0x0001f80001167983 */ /* 0x000f280000300800 */
[----:B------:R-:W4:Y:S04]  /*736e0*/  LDL.LU R23, [R1+0x1fc] ;  /* 0x0001fc0001177983 */ /* 0x000f280000300800 */
[----:B------:R-:W2:Y:S04]  /*736f0*/  LDL.LU R16, [R1+0x100] ;  /* 0x0001000001107983 */ /* 0x000ea80000300800 */
[----:B------:R-:W2:Y:S04]  /*73700*/  LDL.LU R17, [R1+0x104] ;  /* 0x0001040001117983 */ /* 0x000ea80000300800 */
[----:B------:R-:W3:Y:S04]  /*73710*/  LDL.LU R18, [R1+0x108] ;  /* 0x0001080001127983 */ /* 0x000ee80000300800 */
[----:B------:R-:W3:Y:S01]  /*73720*/  LDL.LU R19, [R1+0x10c] ;  /* 0x00010c0001137983 */ /* 0x000ee20000300800 */
[C---:B----4-:R-:W-:Y:S03]  /*73730*/  HMMA.16816.F32 R24, R12.reuse, R26, R20 ;  /* 0x0000001a0c18723c */ /* 0x050fe60000001814 */
        /* <DEDUP_REMOVED lines=18> */
[----:B------:R-:W2:Y:S04]  /*73860*/  LDL.LU.64 R22, [R1+0x3db0] ;  /* 0x003db00001167983 */ /* 0x000ea80000300a00 */
[----:B------:R-:W2:Y:S04]  /*73870*/  LDL.LU.64 R20, [R1+0x3da8] ;  /* 0x003da80001147983 */ /* 0x000ea80000300a00 */
        /* <DEDUP_REMOVED lines=37> */
[----:B------:R-:W4:Y:S04]  /*73ad0*/  LDL.LU.64 R20, [R1+0x3d38] ;  /* 0x003d380001147983 */ /* 0x000f280000300a00 */
[----:B------:R-:W4:Y:S04]  /*73ae0*/  LDL.LU R24, [R1+0x206c] ;  /* 0x00206c0001187983 */ /* 0x000f280000300800 */
[----:B------:R-:W4:Y:S04]  /*73af0*/  LDL.LU R25, [R1+0x2074] ;  /* 0x0020740001197983 */ /* 0x000f280000300800 */
[----:B--2---:R-:W-:Y:S01]  /*73b00*/  STL.64 [R1+0x3cd0], R26 ;  /* 0x003cd01a01007387 */ /* 0x004fe20000100a00 */
[C---:B---3--:R-:W-:Y:S03]  /*73b10*/  HMMA.16816.F32 R16, R12.reuse, R22, R16 ;  /* 0x000000160c10723c */ /* 0x048fe60000001810 */
[----:B----4-:R0:W-:Y:S04]  /*73b20*/  STL.64 [R1+0x3cc8], R24 ;  /* 0x003cc81801007387 */ /* 0x0101e80000100a00 */
        /* <DEDUP_REMOVED lines=8> */
[----:B------:R-:W4:Y:S04]  /*73bb0*/  LDL.LU R22, [R1+0x205c] ;  /* 0x00205c0001167983 */ /* 0x000f280000300800 */
[----:B------:R-:W2:Y:S01]  /*73bc0*/  LDL.LU R23, [R1+0x2064] ;  /* 0x0020640001177983 */ /* 0x000ea20000300800 */
[----:B---3--:R-:W-:-:S15]  /*73bd0*/  HMMA.16816.F32 R16, R12, R20, R16 ;  /* 0x000000140c10723c */ /* 0x008fde0000001810 */
[----:B------:R-:W-:-:S04]  /*73be0*/  NOP ;  /* 0x0000000000007918 */ /* 0x000fc80000000000 */
[----:B------:R-:W-:Y:S04]  /*73bf0*/  STL.64 [R1+0x1220], R16 ;  /* 0x0012201001007387 */ /* 0x000fe80000100a00 */
[----:B------:R0:W-:Y:S04]  /*73c00*/  STL.64 [R1+0x1228], R18 ;  /* 0x0012281201007387 */ /* 0x0001e80000100a00 */
[----:B0-----:R-:W3:Y:S04]  /*73c10*/  LDL.LU.64 R18, [R1+0x3d20] ;  /* 0x003d200001127983 */ /* 0x001ee80000300a00 */
[----:B------:R-:W2:Y:S04]  /*73c20*/  LDL.LU.64 R16, [R1+0x3d18] ;  /* 0x003d180001107983 */ /* 0x000ea80000300a00 */
[----:B------:R-:W2:Y:S01]  /*73c30*/  LDL.LU R21, [R1+0x2248] ;  /* 0x0022480001157983 */ /* 0x000ea20000300800 */
[----:B---3--:R-:W-:-:S15]  /*73c40*/  HMMA.16816.F32 R8, R12, R18, R8 ;  /* 0x000000120c08723c */ /* 0x008fde0000001808 */
[----:B------:R-:W-:-:S04]  /*73c50*/  NOP ;  /* 0x0000000000007918 */ /* 0x000fc80000000000 */
[----:B------:R-:W-:Y:S04]  /*73c60*/  STL.64 [R1+0x11f0], R8 ;  /* 0x0011f00801007387 */ /* 0x000fe80000100a00 */
[----:B------:R0:W-:Y:S04]  /*73c70*/  STL.64 [R1+0x11f8], R10 ;  /* 0x0011f80a01007387 */ /* 0x0001e80000100a00 */
[----:B0-----:R-:W2:Y:S04]  /*73c80*/  LDL.LU.64 R10, [R1+0x3d10] ;  /* 0x003d1000010a7983 */ /* 0x001ea80000300a00 */
[----:B------:R-:W2:Y:S02]  /*73c90*/  LDL.LU.64 R8, [R1+0x3d08] ;  /* 0x003d080001087983 */ /* 0x000ea40000300a00 */
[----:B--2---:R-:W-:Y:S02]  /*73ca0*/  HMMA.16816.F32 R16, R12, R16, R8 ;  /* 0x000000100c10723c */ /* 0x004fe40000001808 */
        /* <DEDUP_REMOVED lines=27> */
[----:B0-----:R-:W2:Y:S04]  /*73e60*/  LDL.LU.64 R26, [R1+0x3cd0] ;  /* 0x003cd000011a7983 */ /* 0x001ea80000300a00 */
[----:B------:R-:W2:Y:S01]  /*73e70*/  LDL.LU.64 R24, [R1+0x3cc8] ;  /* 0x003cc80001187983 */ /* 0x000ea20000300a00 */
[C---:B---3--:R-:W-:Y:S08]  /*73e80*/  HMMA.16816.F32 R8, R12.reuse, R4, R8 ;  /* 0x000000040c08723c */ /* 0x048ff00000001808 */
[----:B------:R-:W-:Y:S01]  /*73e90*/  HMMA.16816.F32 R4, R12, R2, R16 ;  /* 0x000000020c04723c */ /* 0x000fe20000001810 */
[----:B------:R-:W-:Y:S01]  /*73ea0*/  VIADD R21, R21, 0x1 ;  /* 0x0000000115157836 */ /* 0x000fe20000000000 */
[----:B----4-:R-:W-:-:S02]  /*73eb0*/  IADD3 R22, P2, PT, R22, UR64, RZ ;  /* 0x0000004016167c10 */ /* 0x010fc4000ff5e0ff */
[----:B------:R-:W-:-:S07]  /*73ec0*/  IADD3 R23, P3, PT, R23, UR64, RZ ;  /* 0x0000004017177c10 */ /* 0x000fce000ff7e0ff */
[----:B------:R-:W-:Y:S04]  /*73ed0*/  STL.64 [R1+0x1040], R8 ;  /* 0x0010400801007387 */ /* 0x000fe80000100a00 */
[----:B------:R-:W-:Y:S04]  /*73ee0*/  STL.64 [R1+0x1048], R10 ;  /* 0x0010480a01007387 */ /* 0x000fe80000100a00 */
[----:B------:R-:W-:Y:S04]  /*73ef0*/  STL [R1+0x2248], R21 ;  /* 0x0022481501007387 */ /* 0x000fe80000100800 */
[----:B------:R-:W-:Y:S04]  /*73f00*/  STL.64 [R1+0x300], R4 ;  /* 0x0003000401007387 */ /* 0x000fe80000100a00 */
[----:B------:R-:W-:Y:S04]  /*73f10*/  STL.64 [R1+0x308], R6 ;  /* 0x0003080601007387 */ /* 0x000fe80000100a00 */
[----:B------:R-:W-:Y:S04]  /*73f20*/  STL [R1+0x205c], R22 ;  /* 0x00205c1601007387 */ /* 0x000fe80000100800 */
[----:B------:R-:W-:Y:S01]  /*73f30*/  STL [R1+0x2064], R23 ;  /* 0x0020641701007387 */ /* 0x000fe20000100800 */
[----:B--2---:R-:W-:-:S02]  /*73f40*/  IADD3 R24, P4, PT, R24, UR64, RZ ;  /* 0x0000004018187c10 */ /* 0x004fc4000ff9e0ff */
[----:B------:R-:W-:Y:S02]  /*73f50*/  IADD3 R25, P5, PT, R25, UR64, RZ ;  /* 0x0000004019197c10 */ /* 0x000fe4000ffbe0ff */
[----:B------:R-:W-:Y:S02]  /*73f60*/  IADD3 R26, P6, PT, R26, UR64, RZ ;  /* 0x000000401a1a7c10 */ /* 0x000fe4000ffde0ff */
[----:B------:R-:W-:Y:S01]  /*73f70*/  IADD3 R27, P1, PT, R27, UR64, RZ ;  /* 0x000000401b1b7c10 */ /* 0x000fe2000ff3e0ff */
[----:B------:R-:W-:Y:S04]  /*73f80*/  STL [R1+0x206c], R24 ;  /* 0x00206c1801007387 */ /* 0x000fe80000100800 */
[----:B------:R-:W-:Y:S04]  /*73f90*/  STL [R1+0x2074], R25 ;  /* 0x0020741901007387 */ /* 0x000fe80000100800 */
[----:B------:R-:W-:Y:S04]  /*73fa0*/  STL [R1+0x207c], R26 ;  /* 0x00207c1a01007387 */ /* 0x000fe80000100800 */
[----:B------:R-:W-:Y:S04]  /*73fb0*/  STL [R1+0x2084], R27 ;  /* 0x0020841b01007387 */ /* 0x000fe80000100800 */
[----:B------:R-:W2:Y:S01]  /*73fc0*/  LDL.LU R12, [R1+0x332c] ;  /* 0x00332c00010c7983 */ /* 0x000ea20000300800 */
[----:B------:R-:W-:-:S02]  /*73fd0*/  IADD3.X R28, PT, PT, R28, UR77, RZ, P2, !PT ;  /* 0x0000004d1c1c7c10 */ /* 0x000fc400097fe4ff */
[----:B------:R-:W-:-:S03]  /*73fe0*/  IADD3 R29, P2, PT, R29, UR64, RZ ;  /* 0x000000401d1d7c10 */ /* 0x000fc6000ff5e0ff */
[----:B------:R-:W-:Y:S04]  /*73ff0*/  STL [R1+0x2058], R28 ;  /* 0x0020581c01007387 */ /* 0x000fe80000100800 */
[----:B--2---:R0:W-:Y:S04]  /*74000*/  STL [R1+0x3cbc], R12 ;  /* 0x003cbc0c01007387 */ /* 0x0041e80000100800 */
[----:B------:R-:W-:Y:S04]  /*74010*/  STL [R1+0x208c], R29 ;  /* 0x00208c1d01007387 */ /* 0x000fe80000100800 */
[----:B0-----:R-:W2:Y:S01]  /*74020*/  LDL.LU R12, [R1+0x2068] ;  /* 0x00206800010c7983 */ /* 0x001ea20000300800 */
[----:B------:R-:W-:-:S05]  /*74030*/  IADD3.X R0, PT, PT, R0, UR77, RZ, P3, !PT ;  /* 0x0000004d00007c10 */ /* 0x000fca0009ffe4ff */
[----:B------:R-:W-:Y:S04]  /*74040*/  STL [R1+0x2060], R0 ;  /* 0x0020600001007387 */ /* 0x000fe80000100800 */
[----:B--2---:R0:W-:Y:S04]  /*74050*/  STL [R1+0x3cc0], R12 ;  /* 0x003cc00c01007387 */ /* 0x0041e80000100800 */
[----:B0-----:R-:W2:Y:S04]  /*74060*/  LDL.LU R12, [R1+0x2094] ;  /* 0x00209400010c7983 */ /* 0x001ea80000300800 */
[----:B------:R-:W3:Y:S04]  /*74070*/  LDL.LU R13, [R1+0x2070] ;  /* 0x00207000010d7983 */ /* 0x000ee80000300800 */
        /* <DEDUP_REMOVED lines=16> */
[----:B------:R-:W-:-:S03]  /*74180*/  ISETP.NE.U32.AND P0, PT, R21, UR21, PT ;  /* 0x0000001515007c0c */ /* 0x000fc6000bf05070 */
        /* <DEDUP_REMOVED lines=11> */
[----:B--2---:R-:W-:-:S05]  /*74240*/  IADD3 R12, P3, PT, R12, UR64, RZ ;  /* 0x000000400c0c7c10 */ /* 0x004fca000ff7e0ff */
[----:B------:R0:W-:Y:S04]  /*74250*/  STL [R1+0x2094], R12 ;  /* 0x0020940c01007387 */ /* 0x0001e80000100800 */
[----:B0-----:R-:W2:Y:S02]  /*74260*/  LDL.LU R12, [R1+0x3cc0] ;  /* 0x003cc000010c7983 */ /* 0x001ea40000300800 */
[----:B--2---:R-:W-:-:S05]  /*74270*/  IADD3.X R12, PT, PT, R12, UR77, RZ, P4, !PT ;  /* 0x0000004d0c0c7c10 */ /* 0x004fca000a7fe4ff */
[----:B------:R0:W-:Y:S04]  /*74280*/  STL [R1+0x2068], R12 ;  /* 0x0020680c01007387 */ /* 0x0001e80000100800 */
[----:B0-----:R-:W2:Y:S01]  /*74290*/  LDL.LU R12, [R1+0x3cbc] ;  /* 0x003cbc00010c7983 */ /* 0x001ea20000300800 */
[----:B---3--:R-:W-:Y:S02]  /*742a0*/  IADD3.X R13, PT, PT, R13, UR77, RZ, P5, !PT ;  /* 0x0000004d0d0d7c10 */ /* 0x008fe4000affe4ff */
[----:B----4-:R-:W-:Y:S02]  /*742b0*/  IADD3 R14, P5, PT, R14, UR64, RZ ;  /* 0x000000400e0e7c10 */ /* 0x010fe4000ffbe0ff */
[----:B------:R-:W-:Y:S02]  /*742c0*/  IADD3.X R15, PT, PT, R15, UR77, RZ, P6, !PT ;  /* 0x0000004d0f0f7c10 */ /* 0x000fe4000b7fe4ff */
[----:B------:R-:W-:-:S02]  /*742d0*/  IADD3 R2, P6, PT, R2, UR64, RZ ;  /* 0x0000004002027c10 */ /* 0x000fc4000ffde0ff */
[----:B------:R-:W-:Y:S02]  /*742e0*/  IADD3.X R3, PT, PT, R3, UR77, RZ, P1, !PT ;  /* 0x0000004d03037c10 */ /* 0x000fe40008ffe4ff */
[----:B------:R-:W-:Y:S02]  /*742f0*/  IADD3 R4, P1, PT, R4, UR64, RZ ;  /* 0x0000004004047c10 */ /* 0x000fe4000ff3e0ff */
[----:B------:R-:W-:Y:S02]  /*74300*/  IADD3.X R5, PT, PT, R5, UR77, RZ, P2, !PT ;  /* 0x0000004d05057c10 */ /* 0x000fe400097fe4ff */
[----:B------:R-:W-:Y:S02]  /*74310*/  IADD3 R6, P2, PT, R6, UR64, RZ ;  /* 0x0000004006067c10 */ /* 0x000fe4000ff5e0ff */
        /* <DEDUP_REMOVED lines=13> */
[----:B--2---:R-:W-:-:S05]  /*743f0*/  IADD3 R12, P4, PT, R12, UR64, RZ ;  /* 0x000000400c0c7c10 */ /* 0x004fca000ff9e0ff */
[----:B------:R0:W-:Y:S04]  /*74400*/  STL [R1+0x332c], R12 ;  /* 0x00332c0c01007387 */ /* 0x0001e80000100800 */
[----:B------:R-:W-:Y:S04]  /*74410*/  STL [R1+0x2070], R13 ;  /* 0x0020700d01007387 */ /* 0x000fe80000100800 */
[----:B------:R-:W-:Y:S04]  /*74420*/  STL [R1+0x3324], R14 ;  /* 0x0033240e01007387 */ /* 0x000fe80000100800 */
[----:B------:R-:W-:Y:S04]  /*74430*/  STL [R1+0x2078], R15 ;  /* 0x0020780f01007387 */ /* 0x000fe80000100800 */
[----:B------:R-:W-:Y:S04]  /*74440*/  STL [R1+0x331c], R2 ;  /* 0x00331c0201007387 */ /* 0x000fe80000100800 */
[----:B------:R-:W-:Y:S04]  /*74450*/  STL [R1+0x2080], R3 ;  /* 0x0020800301007387 */ /* 0x000fe80000100800 */
[----:B------:R-:W-:Y:S01]  /*74460*/  STL [R1+0x3314], R4 ;  /* 0x0033140401007387 */ /* 0x000fe20000100800 */
[----:B------:R-:W-:-:S03]  /*74470*/  IADD3.X R9, PT, PT, R9, UR77, RZ, P4, !PT ;  /* 0x0000004d09097c10 */ /* 0x000fc6000a7fe4ff */
[----:B------:R-:W-:Y:S01]  /*74480*/  STL [R1+0x2088], R5 ;  /* 0x0020880501007387 */ /* 0x000fe20000100800 */
[----:B------:R-:W-:-:S03]  /*74490*/  IADD3 R10, P4, PT, R10, UR64, RZ ;  /* 0x000000400a0a7c10 */ /* 0x000fc6000ff9e0ff */
        /* <DEDUP_REMOVED lines=20> */
[----:B0-----:R-:W2:Y:S01]  /*745e0*/  LDL.LU R12, [R1+0x32d8] ;  /* 0x0032d800010c7983 */ /* 0x001ea20000300800 */
[----:B------:R-:W-:-:S02]  /*745f0*/  IADD3 R28, P5, PT, R28, UR64, RZ ;  /* 0x000000401c1c7c10 */ /* 0x000fc4000ffbe0ff */
[----:B------:R-:W-:-:S03]  /*74600*/  IADD3.X R29, PT, PT, R29, UR77, RZ, P6, !PT ;  /* 0x0000004d1d1d7c10 */ /* 0x000fc6000b7fe4ff */
[----:B------:R-:W-:Y:S04]  /*74610*/  STL [R1+0x32c4], R28 ;  /* 0x0032c41c01007387 */ /* 0x000fe80000100800 */
[----:B--2---:R0:W-:Y:S04]  /*74620*/  STL [R1+0x3cb4], R12 ;  /* 0x003cb40c01007387 */ /* 0x0041e80000100800 */
[----:B------:R-:W-:Y:S04]  /*74630*/  STL [R1+0x32e8], R29 ;  /* 0x0032e81d01007387 */ /* 0x000fe80000100800 */
[----:B0-----:R-:W2:Y:S01]  /*74640*/  LDL.LU R12, [R1+0x32b4] ;  /* 0x0032b400010c7983 */ /* 0x001ea20000300800 */
[----:B------:R-:W-:-:S05]  /*74650*/  IADD3 R0, P6, PT, R0, UR64, RZ ;  /* 0x0000004000007c10 */ /* 0x000fca000ffde0ff */
        /* <DEDUP_REMOVED lines=31> */
[----:B--2---:R-:W-:-:S05]  /*74850*/  IADD3.X R12, PT, PT, R12, UR77, RZ, P1, !PT ;  /* 0x0000004d0c0c7c10 */ /* 0x004fca0008ffe4ff */
[----:B------:R0:W-:Y:S04]  /*74860*/  STL [R1+0x32e0], R12 ;  /* 0x0032e00c01007387 */ /* 0x0001e80000100800 */
[----:B0-----:R-:W2:Y:S02]  /*74870*/  LDL.LU R12, [R1+0x3cb8] ;  /* 0x003cb800010c7983 */ /* 0x001ea40000300800 */
[----:B--2---:R-:W-:-:S05]  /*74880*/  IADD3 R12, P1, PT, R12, UR64, RZ ;  /* 0x000000400c0c7c10 */ /* 0x004fca000ff3e0ff */
[----:B------:R0:W-:Y:S04]  /*74890*/  STL [R1+0x32b4], R12 ;  /* 0x0032b40c01007387 */ /* 0x0001e80000100800 */
[----:B0-----:R-:W2:Y:S01]  /*748a0*/  LDL.LU R12, [R1+0x3cb4] ;  /* 0x003cb400010c7983 */ /* 0x001ea20000300800 */
[----:B----4-:R-:W-:Y:S02]  /*748b0*/  IADD3.X R14, PT, PT, R14, UR77, RZ, P3, !PT ;  /* 0x0000004d0e0e7c10 */ /* 0x010fe40009ffe4ff */
[----:B---3--:R-:W-:Y:S02]  /*748c0*/  IADD3 R15, P3, PT, R15, UR64, RZ ;  /* 0x000000400f0f7c10 */ /* 0x008fe4000ff7e0ff */
        /* <DEDUP_REMOVED lines=18> */
[----:B--2---:R-:W-:Y:S02]  /*749f0*/  IADD3.X R12, PT, PT, R12, UR77, RZ, P2, !PT ;  /* 0x0000004d0c0c7c10 */ /* 0x004fe400097fe4ff */
[----:B------:R-:W-:-:S03]  /*74a00*/  IADD3 R13, P2, PT, R13, UR64, RZ ;  /* 0x000000400d0d7c10 */ /* 0x000fc6000ff5e0ff */
[----:B------:R0:W-:Y:S04]  /*74a10*/  STL [R1+0x32d8], R12 ;  /* 0x0032d80c01007387 */ /* 0x0001e80000100800 */
        /* <DEDUP_REMOVED lines=29> */
[----:B0-----:R-:W2:Y:S01]  /*74bf0*/  LDL.LU R12, [R1+0x3234] ;  /* 0x00323400010c7983 */ /* 0x001ea20000300800 */
        /* <DEDUP_REMOVED lines=3654> */
[----:B------:R-:W-:-:S02]  /*83060*/  IADD3.X R28, PT, PT, R28, UR56, RZ, P4, !PT ;  /* 0x000000381c1c7c10 */ /* 0x000fc4000a7fe4ff */
[----:B--2---:R-:W-:Y:S02]  /*83070*/  IADD3.X R12, PT, PT, R12, UR56, RZ, P3, !PT ;  /* 0x000000380c0c7c10 */ /* 0x004fe40009ffe4ff */
        /* <DEDUP_REMOVED lines=31> */
[----:B------:R0:W-:Y:S04]  /*83270*/  STL [R1+0x3678], R0 ;  /* 0x0036780001007387 */ /* 0x0001e80000100800 */
[----:B------:R-:W-:Y:S04]  /*83280*/  STL [R1+0x3670], R28 ;  /* 0x0036701c01007387 */ /* 0x000fe80000100800 */
[----:B0-----:R-:W2:Y:S01]  /*83290*/  LDL.LU R0, [R1+0x36ec] ;  /* 0x0036ec0001007983 */ /* 0x001ea20000300800 */
[----:B------:R-:W-:-:S05]  /*832a0*/  IADD3 R29, P4, PT, R29, UR20, RZ ;  /* 0x000000141d1d7c10 */ /* 0x000fca000ff9e0ff */
[----:B------:R-:W-:Y:S04]  /*832b0*/  STL [R1+0x36dc], R29 ;  /* 0x0036dc1d01007387 */ /* 0x000fe80000100800 */
[----:B--2---:R0:W-:Y:S04]  /*832c0*/  STL [R1+0x3b7c], R0 ;  /* 0x003b7c0001007387 */ /* 0x0041e80000100800 */
[----:B0-----:R-:W2:Y:S04]  /*832d0*/  LDL.LU R0, [R1+0x3680] ;  /* 0x0036800001007983 */ /* 0x001ea80000300800 */
        /* <DEDUP_REMOVED lines=58> */
[----:B------:R-:W-:Y:S02]  /*83680*/  IADD3.X R27, PT, PT, R27, UR56, RZ, P3, !PT ;  /* 0x000000381b1b7c10 */ /* 0x000fe40009ffe4ff */
[----:B------:R-:W-:Y:S02]  /*83690*/  IADD3.X R29, PT, PT, R29, UR56, RZ, P5, !PT ;  /* 0x000000381d1d7c10 */ /* 0x000fe4000affe4ff */
[----:B------:R-:W-:Y:S02]  /*836a0*/  IADD3.X R28, PT, PT, R28, UR56, RZ, P4, !PT ;  /* 0x000000381c1c7c10 */ /* 0x000fe4000a7fe4ff */
[----:B--2---:R-:W-:-:S05]  /*836b0*/  IADD3 R0, P6, PT, R0, UR20, RZ ;  /* 0x0000001400007c10 */ /* 0x004fca000ffde0ff */
[----:B------:R0:W-:Y:S01]  /*836c0*/  STL [R1+0x36ec], R0 ;  /* 0x0036ec0001007387 */ /* 0x0001e20000100800 */
[----:B------:R-:W-:Y:S02]  /*836d0*/  IADD3.X R8, PT, PT, R8, UR56, RZ, P6, !PT ;  /* 0x0000003808087c10 */ /* 0x000fe4000b7fe4ff */
[----:B------:R-:W-:Y:S01]  /*836e0*/  IADD3 R9, P6, PT, R9, UR20, RZ ;  /* 0x0000001409097c10 */ /* 0x000fe2000ffde0ff */
[----:B0-----:R1:W5:Y:S04]  /*836f0*/  LDL.LU R0, [R1+0x3b78] ;  /* 0x003b780001007983 */ /* 0x0013680000300800 */
[----:B------:R1:W-:Y:S04]  /*83700*/  STL [R1+0x3688], R12 ;  /* 0x0036880c01007387 */ /* 0x0003e80000100800 */
        /* <DEDUP_REMOVED lines=16> */
[----:B------:R1:W-:Y:S01]  /*83810*/  STL [R1+0x3718], R19 ;  /* 0x0037181301007387 */ /* 0x0003e20000100800 */
[----:B------:R-:W-:-:S03]  /*83820*/  IADD3.X R24, PT, PT, R24, UR56, RZ, P6, !PT ;  /* 0x0000003818187c10 */ /* 0x000fc6000b7fe4ff */
        /* <DEDUP_REMOVED lines=10> */
[----:B------:R-:W-:Y:S05]  /*838d0*/  @P0 BRA `(.L_x_2) ;  /* 0xfffff9b400cc0947 */ /* 0x000fea000383ffff */
.L_x_1:
[----:B-1----:R-:W2:Y:S01]  /*838e0*/  LDL.LU R8, [R1+0x28] ;  /* 0x0000280001087983 */ /* 0x002ea20000300800 */
[----:B------:R-:W1:Y:S03]  /*838f0*/  LDCU UR36, c[0x0][0x3b4] ;  /* 0x00007680ff2477ac */ /* 0x000e660008000800 */
[----:B------:R-:W2:Y:S01]  /*83900*/  LDL.LU R7, [R1+0x2c] ;  /* 0x00002c0001077983 */ /* 0x000ea20000300800 */
[----:B------:R-:W3:Y:S03]  /*83910*/  LDCU.64 UR40, c[0x0][0x390] ;  /* 0x00007200ff2877ac */ /* 0x000ee60008000a00 */
[----:B------:R-:W4:Y:S01]  /*83920*/  LDL.LU R12, [R1+0x30] ;  /* 0x00003000010c7983 */ /* 0x000f220000300800 */
[----:B------:R-:W0:Y:S03]  /*83930*/  LDCU.64 UR42, c[0x0][0x390] ;  /* 0x00007200ff2a77ac */ /* 0x000e260008000a00 */
[----:B------:R-:W4:Y:S01]  /*83940*/  LDL.LU R2, [R1+0x34] ;  /* 0x0000340001027983 */ /* 0x000f220000300800 */
[----:B------:R-:W0:Y:S03]  /*83950*/  LDCU.64 UR44, c[0x0][0x390] ;  /* 0x00007200ff2c77ac */ /* 0x000e260008000a00 */
[----:B------:R-:W3:Y:S01]  /*83960*/  LDL.LU R3, [R1+0x5c] ;  /* 0x00005c0001037983 */ /* 0x000ee20000300800 */
[----:B------:R-:W0:Y:S03]  /*83970*/  LDCU.64 UR38, c[0x0][0x390] ;  /* 0x00007200ff2677ac */ /* 0x000e260008000a00 */
[----:B0----5:R-:W3:Y:S01]  /*83980*/  LDL.LU R0, [R1+0x6c] ;  /* 0x00006c0001007983 */ /* 0x021ee20000300800 */
[----:B------:R-:W0:Y:S03]  /*83990*/  LDCU UR61, c[0x0][0x3b8] ;  /* 0x00007700ff3d77ac */ /* 0x000e260008000800 */
[----:B------:R-:W3:Y:S01]  /*839a0*/  LDL.LU R4, [R1+0x74] ;  /* 0x0000740001047983 */ /* 0x000ee20000300800 */
[----:B------:R-:W0:Y:S03]  /*839b0*/  LDCU UR63, c[0x0][0x3b8] ;  /* 0x00007700ff3f77ac */ /* 0x000e260008000800 */
[----:B------:R-:W3:Y:S01]  /*839c0*/  LDL.LU R13, [R1+0xe4] ;  /* 0x0000e400010d7983 */ /* 0x000ee20000300800 */
[----:B------:R-:W0:Y:S03]  /*839d0*/  LDCU UR62, c[0x0][0x3b8] ;  /* 0x00007700ff3e77ac */ /* 0x000e260008000800 */
[----:B------:R-:W3:Y:S01]  /*839e0*/  LDL.LU R14, [R1+0xe8] ;  /* 0x0000e800010e7983 */ /* 0x000ee20000300800 */
[----:B------:R-:W0:Y:S03]  /*839f0*/  LDCU UR46, c[0x0][0x3b8] ;  /* 0x00007700ff2e77ac */ /* 0x000e260008000800 */
[----:B------:R-:W3:Y:S01]  /*83a00*/  LDL.LU R6, [R1+0xec] ;  /* 0x0000ec0001067983 */ /* 0x000ee20000300800 */
[----:B------:R-:W0:Y:S03]  /*83a10*/  LDCU UR47, c[0x0][0x3b8] ;  /* 0x00007700ff2f77ac */ /* 0x000e260008000800 */
[----:B------:R-:W4:Y:S01]  /*83a20*/  LDL.LU R11, [R1+0x110] ;  /* 0x00011000010b7983 */ /* 0x000f220000300800 */
[----:B------:R-:W0:Y:S03]  /*83a30*/  LDCU UR77, c[0x0][0x3b8] ;  /* 0x00007700ff4d77ac */ /* 0x000e260008000800 */
[----:B------:R-:W4:Y:S01]  /*83a40*/  LDL.LU R10, [R1+0x114] ;  /* 0x00011400010a7983 */ /* 0x000f220000300800 */
[----:B------:R-:W0:Y:S03]  /*83a50*/  LDCU UR76, c[0x0][0x3b8] ;  /* 0x00007700ff4c77ac */ /* 0x000e260008000800 */
[----:B------:R-:W4:Y:S01]  /*83a60*/  LDL.LU R9, [R1+0x118] ;  /* 0x0001180001097983 */ /* 0x000f220000300800 */
[----:B------:R-:W0:Y:S03]  /*83a70*/  LDCU UR75, c[0x0][0x3b8] ;  /* 0x00007700ff4b77ac */ /* 0x000e260008000800 */
[----:B------:R-:W4:Y:S01]  /*83a80*/  LDL.LU R5, [R1+0x11c] ;  /* 0x00011c0001057983 */ /* 0x000f220000300800 */
[----:B------:R-:W0:Y:S03]  /*83a90*/  LDCU UR74, c[0x0][0x3b8] ;  /* 0x00007700ff4a77ac */ /* 0x000e260008000800 */
[----:B------:R1:W-:Y:S01]  /*83aa0*/  STL [R1+0x3c80], R16 ;  /* 0x003c801001007387 */ /* 0x0003e20000100800 */
[----:B------:R-:W0:Y:S01]  /*83ab0*/  LDCU UR73, c[0x0][0x3b8] ;  /* 0x00007700ff4977ac */ /* 0x000e220008000800 */
[----:B------:R-:W0:Y:S01]  /*83ac0*/  LDCU UR72, c[0x0][0x3b8] ;  /* 0x00007700ff4877ac */ /* 0x000e220008000800 */
[----:B------:R-:W0:Y:S01]  /*83ad0*/  LDCU UR71, c[0x0][0x3b8] ;  /* 0x00007700ff4777ac */ /* 0x000e220008000800 */
[----:B-1----:R-:W4:Y:S01]  /*83ae0*/  LDL.LU R16, [R1+0xe0] ;  /* 0x0000e00001107983 */ /* 0x002f220000300800 */
[----:B------:R-:W1:Y:S03]  /*83af0*/  LDCU UR70, c[0x0][0x3b8] ;  /* 0x00007700ff4677ac */ /* 0x000e660008000800 */
[----:B------:R0:W-:Y:S01]  /*83b00*/  STL [R1+0x3c7c], R15 ;  /* 0x003c7c0f01007387 */ /* 0x0001e20000100800 */
[----:B------:R-:W1:Y:S01]  /*83b10*/  LDCU UR69, c[0x0][0x3b8] ;  /* 0x00007700ff4577ac */ /* 0x000e620008000800 */
[----:B------:R-:W1:Y:S02]  /*83b20*/  LDCU UR68, c[0x0][0x3b8] ;  /* 0x00007700ff4477ac */ /* 0x000e640008000800 */
[----:B0-----:R-:W4:Y:S01]  /*83b30*/  LDL.LU R15, [R1+0x7c] ;  /* 0x00007c00010f7983 */ /* 0x001f220000300800 */
[----:B------:R-:W0:Y:S03]  /*83b40*/  LDCU UR67, c[0x0][0x3b8] ;  /* 0x00007700ff4377ac */ /* 0x000e260008000800 */
[----:B------:R1:W-:Y:S01]  /*83b50*/  STL.64 [R1+0x3c00], R28 ;  /* 0x003c001c01007387 */ /* 0x0003e20000100a00 */
[----:B------:R-:W0:Y:S01]  /*83b60*/  LDCU UR65, c[0x0][0x3b8] ;  /* 0x00007700ff4177ac */ /* 0x000e220008000800 */
[----:B------:R-:W0:Y:S01]  /*83b70*/  LDCU UR64, c[0x0][0x3b8] ;  /* 0x00007700ff4077ac */ /* 0x000e220008000800 */
[----:B------:R-:W0:Y:S01]  /*83b80*/  LDCU UR59, c[0x0][0x3b8] ;  /* 0x00007700ff3b77ac */ /* 0x000e220008000800 */
[----:B-1----:R-:W4:Y:S01]  /*83b90*/  LDL.LU R28, [R1+0x70] ;  /* 0x00007000011c7983 */ /* 0x002f220000300800 */
[----:B------:R-:W1:Y:S03]  /*83ba0*/  LDCU UR58, c[0x0][0x3b8] ;  /* 0x00007700ff3a77ac */ /* 0x000e660008000800 */
[----:B------:R-:W4:Y:S01]  /*83bb0*/  LDL.LU R29, [R1+0x78] ;  /* 0x00007800011d7983 */ /* 0x000f220000300800 */
        /* <DEDUP_REMOVED lines=15> */
[----:B------:R0:W-:Y:S01]  /*83cb0*/  STL.64 [R1+0x3be8], R24 ;  /* 0x003be81801007387 */ /* 0x0001e20000100a00 */
[----:B------:R-:W1:Y:S01]  /*83cc0*/  LDCU UR33, c[0x0][0x3b8] ;  /* 0x00007700ff2177ac */ /* 0x000e620008000800 */
[----:B------:R-:W1:Y:S01]  /*83cd0*/  LDCU UR32, c[0x0][0x3b8] ;  /* 0x00007700ff2077ac */ /* 0x000e620008000800 */
[----:B------:R-:W1:Y:S01]  /*83ce0*/  LDCU UR31, c[0x0][0x3b8] ;  /* 0x00007700ff1f77ac */ /* 0x000e620008000800 */
[----:B0-----:R-:W4:Y:S01]  /*83cf0*/  LDL.LU R24, [R1+0x54] ;  /* 0x0000540001187983 */ /* 0x001f220000300800 */
[----:B------:R-:W0:Y:S03]  /*83d00*/  LDCU UR30, c[0x0][0x3b8] ;  /* 0x00007700ff1e77ac */ /* 0x000e260008000800 */
        /* <DEDUP_REMOVED lines=13> */
[----:B------:R1:W-:Y:S01]  /*83de0*/  STL [R1+0x3bd8], R20 ;  /* 0x003bd81401007387 */ /* 0x0003e20000100800 */
[----:B------:R-:W0:Y:S01]  /*83df0*/  LDCU UR21, c[0x0][0x3b8] ;  /* 0x00007700ff1577ac */ /* 0x000e220008000800 */
[----:B------:R-:W0:Y:S01]  /*83e00*/  LDCU UR20, c[0x0][0x3b8] ;  /* 0x00007700ff1477ac */ /* 0x000e220008000800 */
[----:B------:R-:W0:Y:S01]  /*83e10*/  LDCU UR19, c[0x0][0x3b8] ;  /* 0x00007700ff1377ac */ /* 0x000e220008000800 */
[----:B-1----:R-:W4:Y:S01]  /*83e20*/  LDL.LU R20, [R1+0x38] ;  /* 0x0000380001147983 */ /* 0x002f220000300800 */
[----:B------:R-:W1:Y:S03]  /*83e30*/  LDCU UR18, c[0x0][0x3b8] ;  /* 0x00007700ff1277ac */ /* 0x000e660008000800 */
[----:B------:R-:W-:Y:S01]  /*83e40*/  STL [R1+0x3bd4], R19 ;  /* 0x003bd41301007387 */ /* 0x000fe20000100800 */
[----:B------:R-:W0:Y:S03]  /*83e50*/  LDCU UR17, c[0x0][0x3b8] ;  /* 0x00007700ff1177ac */ /* 0x000e260008000800 */
[----:B------:R1:W-:Y:S01]  /*83e60*/  STL [R1+0x3c84], R19 ;  /* 0x003c841301007387 */ /* 0x0003e20000100800 */
[----:B------:R-:W0:Y:S01]  /*83e70*/  LDCU UR16, c[0x0][0x3b8] ;  /* 0x00007700ff1077ac */ /* 0x000e220008000800 */
[----:B------:R-:W0:Y:S02]  /*83e80*/  LDCU UR15, c[0x0][0x3b8] ;  /* 0x00007700ff0f77ac */ /* 0x000e240008000800 */
[----:B-1----:R-:W4:Y:S01]  /*83e90*/  LDL.LU R19, [R1+0x24] ;  /* 0x0000240001137983 */ /* 0x002f220000300800 */
[----:B------:R-:W1:Y:S03]  /*83ea0*/  LDCU UR14, c[0x0][0x3b8] ;  /* 0x00007700ff0e77ac */ /* 0x000e660008000800 */
[----:B------:R0:W-:Y:S01]  /*83eb0*/  STL [R1+0x3bc0], R18 ;  /* 0x003bc01201007387 */ /* 0x0001e20000100800 */
[----:B------:R-:W1:Y:S01]  /*83ec0*/  LDCU UR13, c[0x0][0x3b8] ;  /* 0x00007700ff0d77ac */ /* 0x000e620008000800 */
[----:B------:R-:W1:Y:S01]  /*83ed0*/  LDCU UR12, c[0x0][0x3b8] ;  /* 0x00007700ff0c77ac */ /* 0x000e620008000800 */
[----:B------:R-:W1:Y:S01]  /*83ee0*/  LDCU UR11, c[0x0][0x3b8] ;  /* 0x00007700ff0b77ac */ /* 0x000e620008000800 */
[----:B0-----:R-:W4:Y:S01]  /*83ef0*/  LDL.LU R18, [R1+0x20] ;  /* 0x0000200001127983 */ /* 0x001f220000300800 */
[----:B------:R-:W0:Y:S03]  /*83f00*/  LDCU UR10, c[0x0][0x3b8] ;  /* 0x00007700ff0a77ac */ /* 0x000e260008000800 */
[----:B------:R2:W-:Y:S01]  /*83f10*/  STL [R1+0x3bac], R17 ;  /* 0x003bac1101007387 */ /* 0x0005e20000100800 */
        /* <DEDUP_REMOVED lines=8> */
[----:B--2---:R-:W-:-:S02]  /*83fa0*/  F2FP.SATFINITE.E5M2.F32.PACK_AB_MERGE_C R17, R7, R8, RZ ;  /* 0x000000080711723e */ /* 0x004fc400048060ff */
[----:B------:R-:W2:Y:S01]  /*83fb0*/  LDL.LU R8, [R1+0x140] ;  /* 0x0001400001087983 */ /* 0x000ea20000300800 */
[----:B---3--:R-:W-:Y:S02]  /*83fc0*/  F2FP.SATFINITE.E5M2.F32.PACK_AB_MERGE_C R14, R6, R14, RZ ;  /* 0x0000000e060e723e */ /* 0x008fe400048060ff */
[----:B------:R-:W3:Y:S01]  /*83fd0*/  LDC R6, c[0x0][0x3b4] ;  /* 0x0000ed00ff067b82 */ /* 0x000ee20000000800 */
[----:B----4-:R-:W-:Y:S02]  /*83fe0*/  F2FP.SATFINITE.E5M2.F32.PACK_AB_MERGE_C R10, R10, R11, RZ ;  /* 0x0000000b0a0a723e */ /* 0x010fe400048060ff */
[----:B------:R-:W-:Y:S02]  /*83ff0*/  F2FP.SATFINITE.E5M2.F32.PACK_AB_MERGE_C R9, R5, R9, RZ ;  /* 0x000000090509723e */ /* 0x000fe400048060ff */
[----:B------:R-:W-:-:S05]  /*84000*/  F2FP.SATFINITE.E5M2.F32.PACK_AB_MERGE_C R18, R19, R18, RZ ;  /* 0x000000121312723e */ /* 0x000fca00048060ff */
[----:B------:R4:W-:Y:S04]  /*84010*/  STL [R1+0x40], R18 ;  /* 0x0000401201007387 */ /* 0x0009e80000100800 */
[----:B------:R-:W2:Y:S04]  /*84020*/  LDL.LU R7, [R1+0x144] ;  /* 0x0001440001077983 */ /* 0x000ea80000300800 */
[----:B------:R0:W-:Y:S01]  /*84030*/  STL [R1+0x3bc8], R17 ;  /* 0x003bc81101007387 */ /* 0x0001e20000100800 */
[----:B----4-:R-:W-:Y:S02]  /*84040*/  F2FP.SATFINITE.E5M2.F32.PACK_AB_MERGE_C R18, R23, R20, RZ ;  /* 0x000000141712723e */ /* 0x010fe400048060ff */
[----:B0-----:R-:W-:-:S02]  /*84050*/  F2FP.SATFINITE.E5M2.F32.PACK_AB_MERGE_C R17, R2, R12, RZ ;  /* 0x0000000c0211723e */ /* 0x001fc400048060ff */
[----:B------:R-:W4:Y:S04]  /*84060*/  LDL.LU R12, [R1+0x148] ;  /* 0x00014800010c7983 */ /* 0x000f280000300800 */
[----:B------:R-:W4:Y:S04]  /*84070*/  LDL.LU R2, [R1+0x14c] ;  /* 0x00014c0001027983 */ /* 0x000f280000300800 */
[----:B------:R0:W-:Y:S04]  /*84080*/  STL [R1+0x580], R17 ;  /* 0x0005801101007387 */ /* 0x0001e80000100800 */
[----:B------:R1:W-:Y:S01]  /*84090*/  STL [R1+0x584], R18 ;  /* 0x0005841201007387 */ /* 0x0003e20000100800 */
[----:B0-----:R-:W-:-:S02]  /*840a0*/  F2FP.SATFINITE.E5M2.F32.PACK_AB_MERGE_C R17, R24, R22, RZ ;  /* 0x000000161811723e */ /* 0x001fc400048060ff */
[----:B-1----:R-:W-:-:S03]  /*840b0*/  F2FP.SATFINITE.E5M2.F32.PACK_AB_MERGE_C R18, R3, R25, RZ ;  /* 0x000000190312723e */ /* 0x002fc600048060ff */
[----:B------:R0:W-:Y:S01]  /*840c0*/  STL [R1+0x4c8], R17 ;  /* 0x0004c81101007387 */ /* 0x0001e20000100800 */
[----:B------:R-:W1:Y:S03]  /*840d0*/  LDC R3, c[0x0][0x3b4] ;  /* 0x0000ed00ff037b82 */ /* 0x000e660000000800 */
[----:B------:R3:W-:Y:S01]  /*840e0*/  STL [R1+0x4cc], R18 ;  /* 0x0004cc1201007387 */ /* 0x0007e20000100800 */
[----:B0-----:R-:W-:Y:S02]  /*840f0*/  F2FP.SATFINITE.E5M2.F32.PACK_AB_MERGE_C R17, R26, R21, RZ ;  /* 0x000000151a11723e */ /* 0x001fe400048060ff */
[----:B---3--:R-:W-:-:S03]  /*84100*/  F2FP.SATFINITE.E5M2.F32.PACK_AB_MERGE_C R18, R0, R27, RZ ;  /* 0x0000001b0012723e */ /* 0x008fc600048060ff */
[----:B------:R0:W-:Y:S04]  /*84110*/  STL [R1+0x45c], R17 ;  /* 0x00045c1101007387 */ /* 0x0001e80000100800 */
[----:B------:R-:W3:Y:S01]  /*84120*/  LDL R0, [R1+0x2054] ;  /* 0x0020540001007983 */ /* 0x000ee20000100800 */
[----:B0-----:R-:W-:-:S03]  /*84130*/  F2FP.SATFINITE.E5M2.F32.PACK_AB_MERGE_C R17, R4, R28, RZ ;  /* 0x0000001c0411723e */ /* 0x001fc600048060ff */
[----:B------:R-:W-:Y:S01]  /*84140*/  STL [R1+0x480], R18 ;  /* 0x0004801201007387 */ /* 0x000fe20000100800 */
[----:B------:R-:W0:Y:S03]  /*84150*/  LDC R4, c[0x0][0x3b4] ;  /* 0x0000ed00ff047b82 */ /* 0x000e260000000800 */
[----:B------:R1:W-:Y:S02]  /*84160*/  STL [R1+0x44c], R17 ;  /* 0x00044c1101007387 */ /* 0x0003e40000100800 */
[----:B-1----:R-:W-:Y:S02]  /*84170*/  F2FP.SATFINITE.E5M2.F32.PACK_AB_MERGE_C R17, R15, R29, RZ ;  /* 0x0000001d0f11723e */ /* 0x002fe400048060ff */
[----:B------:R-:W-:Y:S02]  /*84180*/  F2FP.SATFINITE.E5M2.F32.PACK_AB_MERGE_C R15, R13, R16, RZ ;  /* 0x000000100d0f723e */ /* 0x000fe400048060ff */
[----:B------:R-:W3:Y:S04]  /*84190*/  LDL.LU R16, [R1+0x150] ;  /* 0x0001500001107983 */ /* 0x000ee80000300800 */
[----:B------:R-:W-:Y:S04]  /*841a0*/  STL [R1+0x458], R17 ;  /* 0x0004581101007387 */ /* 0x000fe80000100800 */
[----:B------:R-:W3:Y:S04]  /*841b0*/  LDL.LU R13, [R1+0x154] ;  /* 0x00015400010d7983 */ /* 0x000ee80000300800 */
[----:B------:R-:W-:Y:S04]  /*841c0*/  STL [R1+0x428], R15 ;  /* 0x0004280f01007387 */ /* 0x000fe80000100800 */
[----:B------:R1:W-:Y:S04]  /*841d0*/  STL [R1+0x43c], R14 ;  /* 0x00043c0e01007387 */ /* 0x0003e80000100800 */
[----:B------:R-:W3:Y:S04]  /*841e0*/  LDL.LU R11, [R1+0x158] ;  /* 0x00015800010b7983 */ /* 0x000ee80000300800 */
[----:B------:R-:W-:Y:S01]  /*841f0*/  STL [R1+0x404], R10 ;  /* 0x0004040a01007387 */ /* 0x000fe20000100800 */
[----:B-1----:R-:W1:Y:S03]  /*84200*/  LDC R14, c[0x0][0x3b4] ;  /* 0x0000ed00ff0e7b82 */ /* 0x002e660000000800 */
[----:B------:R-:W3:Y:S04]  /*84210*/  LDL.LU R5, [R1+0x15c] ;  /* 0x00015c0001057983 */ /* 0x000ee80000300800 */
[----:B------:R0:W-:Y:S02]  /*84220*/  STL [R1+0x408], R9 ;  /* 0x0004080901007387 */ /* 0x0001e40000100800 */
[----:B0-----:R-:W0:Y:S01]  /*84230*/  LDC R9, c[0x0][0x3b4] ;  /* 0x0000ed00ff097b82 */ /* 0x001e220000000800 */
[----:B--2---:R-:W-:-:S02]  /*84240*/  F2FP.SATFINITE.E5M2.F32.PACK_AB_MERGE_C R10, R7, R8, RZ ;  /* 0x00000008070a723e */ /* 0x004fc400048060ff */
[----:B------:R-:W2:Y:S04]  /*84250*/  LDL.LU R8, [R1+0x170] ;  /* 0x0001700001087983 */ /* 0x000ea80000300800 */
[----:B------:R-:W2:Y:S04]  /*84260*/  LDL.LU R7, [R1+0x174] ;  /* 0x0001740001077983 */ /* 0x000ea80000300800 */
[----:B------:R0:W-:Y:S01]  /*84270*/  STL [R1+0x2040], R10 ;  /* 0x0020400a01007387 */ /* 0x0001e20000100800 */
[----:B----4-:R-:W-:Y:S01]  /*84280*/  F2FP.SATFINITE.E5M2.F32.PACK_AB_MERGE_C R12, R2, R12, RZ ;  /* 0x0000000c020c723e */ /* 0x010fe200048060ff */
[----:B0-----:R-:W0:Y:S01]  /*84290*/  LDC R10, c[0x0][0x3b4] ;  /* 0x0000ed00ff0a7b82 */ /* 0x001e220000000800 */
[----:B---3--:R-:W-:Y:S01]  /*842a0*/  IMAD R0, R0, UR36, RZ ;  /* 0x0000002400007c24 */ /* 0x008fe2000f8e02ff */
[----:B------:R-:W3:Y:S03]  /*842b0*/  LDCU.64 UR36, c[0x0][0x390] ;  /* 0x00007200ff2477ac */ /* 0x000ee60008000a00 */
[----:B------:R-:W-:Y:S01]  /*842c0*/  IMAD R3, R3, 0x40, R0 ;  /* 0x0000004003037824 */ /* 0x000fe200078e0200 */
[----:B------:R-:W-:-:S04]  /*842d0*/  IADD3 R2, P0, PT, R0, UR40, RZ ;  /* 0x0000002800027c10 */ /* 0x000fc8000ff1e0ff */
[----:B------:R-:W-:Y:S01]  /*842e0*/  LEA.HI.X.SX32 R18, R0, UR41, 0x1, P0 ;  /* 0x0000002900127c11 */ /* 0x000fe200080f0eff */
[----:B------:R-:W-:Y:S01]  /*842f0*/  IMAD R4, R4, 0x40, R3 ;  /* 0x0000004004047824 */ /* 0x000fe200078e0203 */
[C---:B------:R-:W-:Y:S01]  /*84300*/  IADD3 R0, P0, PT, R3.reuse, UR42, RZ ;  /* 0x0000002a03007c10 */ /* 0x040fe2000ff1e0ff */
[----:B------:R-:W-:Y:S01]  /*84310*/  STL [R1+0x3c88], R2 ;  /* 0x003c880201007387 */ /* 0x000fe20000100800 */
[----:B------:R-:W4:Y:S03]  /*84320*/  LDCU.64 UR40, c[0x0][0x390] ;  /* 0x00007200ff2877ac */ /* 0x000f260008000a00 */
[----:B------:R0:W-:Y:S01]  /*84330*/  STL [R1+0x2050], R12 ;  /* 0x0020500c01007387 */ /* 0x0001e20000100800 */
[----:B------:R-:W-:Y:S01]  /*84340*/  LEA.HI.X.SX32 R22, R3, UR43, 0x1, P0 ;  /* 0x0000002b03167c11 */ /* 0x000fe200080f0eff */
[----:B------:R-:W-:Y:S02]  /*84350*/  IMAD R6, R6, 0x40, R4 ;  /* 0x0000004006067824 */ /* 0x000fe400078e0204 */
[----:B------:R1:W-:Y:S01]  /*84360*/  STL [R1+0x3c8c], R0 ;  /* 0x003c8c0001007387 */ /* 0x0003e20000100800 */
[C---:B------:R-:W-:Y:S01]  /*84370*/  IADD3 R3, P0, PT, R4.reuse, UR44, RZ ;  /* 0x0000002c04037c10 */ /* 0x040fe2000ff1e0ff */
[----:B------:R-:W2:Y:S02]  /*84380*/  LDCU.64 UR42, c[0x0][0x390] ;  /* 0x00007200ff2a77ac */ /* 0x000ea40008000a00 */
[----:B------:R-:W-:Y:S01]  /*84390*/  STL [R1+0x4], R18 ;  /* 0x0000041201007387 */ /* 0x000fe20000100800 */
[----:B------:R-:W-:Y:S01]  /*843a0*/  LEA.HI.X.SX32 R4, R4, UR45, 0x1, P0 ;  /* 0x0000002d04047c11 */ /* 0x000fe200080f0eff */
[----:B0-----:R-:W0:Y:S01]  /*843b0*/  LDC R12, c[0x0][0x3b4] ;  /* 0x0000ed00ff0c7b82 */ /* 0x001e220000000800 */
[----:B------:R-:W0:Y:S01]  /*843c0*/  LDCU.64 UR44, c[0x0][0x390] ;  /* 0x00007200ff2c77ac */ /* 0x000e220008000a00 */
[----:B------:R-:W-:Y:S01]  /*843d0*/  STL [R1+0x3c90], R18 ;  /* 0x003c901201007387 */ /* 0x000fe20000100800 */
[----:B-1----:R-:W-:-:S05]  /*843e0*/  F2FP.SATFINITE.E5M2.F32.PACK_AB_MERGE_C R0, R13, R16, RZ ;  /* 0x000000100d00723e */ /* 0x002fca00048060ff */
[----:B------:R1:W-:Y:S04]  /*843f0*/  STL [R1+0x2aa4], R0 ;  /* 0x002aa40001007387 */ /* 0x0003e80000100800 */
[----:B------:R-:W-:Y:S04]  /*84400*/  STL [R1+0x3c94], R3 ;  /* 0x003c940301007387 */ /* 0x000fe80000100800 */
[----:B------:R-:W-:Y:S04]  /*84410*/  STL [R1], R22 ;  /* 0x0000001601007387 */ /* 0x000fe80000100800 */
[----:B------:R-:W-:Y:S01]  /*84420*/  STL [R1+0x3c98], R22 ;  /* 0x003c981601007387 */ /* 0x000fe20000100800 */
[----:B-1----:R-:W-:-:S02]  /*84430*/  F2FP.SATFINITE.E5M2.F32.PACK_AB_MERGE_C R0, R5, R11, RZ ;  /* 0x0000000b0500723e */ /* 0x002fc400048060ff */
[C---:B---3--:R-:W-:Y:S01]  /*84440*/  IADD3 R5, P0, PT, R6.reuse, UR36, RZ ;  /* 0x0000002406057c10 */ /* 0x048fe2000ff1e0ff */
[----:B------:R-:W-:Y:S04]  /*84450*/  STL [R1+0x3c9c], R4 ;  /* 0x003c9c0401007387 */ /* 0x000fe80000100800 */
[----:B------:R2:W-:Y:S04]  /*84460*/  STL [R1+0x2aa8], R0 ;  /* 0x002aa80001007387 */ /* 0x0005e80000100800 */
[----:B------:R1:W-:Y:S04]  /*84470*/  STL [R1+0x3ca0], R5 ;  /* 0x003ca00501007387 */ /* 0x0003e80000100800 */
[----:B------:R-:W3:Y:S04]  /*84480*/  LDL.LU R16, [R1+0x178] ;  /* 0x0001780001107983 */ /* 0x000ee80000300800 */
[----:B------:R-:W3:Y:S01]  /*84490*/  LDL.LU R13, [R1+0x17c] ;  /* 0x00017c00010d7983 */ /* 0x000ee20000300800 */
[----:B------:R-:W-:Y:S01]  /*844a0*/  IMAD R9, R9, 0x40, R6 ;  /* 0x0000004009097824 */ /* 0x000fe200078e0206 */
[----:B------:R-:W-:Y:S01]  /*844b0*/  LEA.HI.X.SX32 R6, R6, UR37, 0x1, P0 ;  /* 0x0000002506067c11 */ /* 0x000fe200080f0eff */
[----:B------:R-:W1:Y:S02]  /*844c0*/  LDCU.64 UR36, c[0x0][0x398] ;  /* 0x00007300ff2477ac */ /* 0x000e640008000a00 */
[----:B------:R-:W-:-:S04]  /*844d0*/  IMAD R10, R10, 0x40, R9 ;  /* 0x000000400a0a7824 */ /* 0x000fc800078e0209 */
[----:B0-----:R-:W-:-:S04]  /*844e0*/  IMAD R12, R12, 0x40, R10 ;  /* 0x000000400c0c7824 */ /* 0x001fc800078e020a */
[----:B------:R-:W-:Y:S01]  /*844f0*/  IMAD R14, R14, 0x40, R12 ;  /* 0x000000400e0e7824 */ /* 0x000fe200078e020c */
[----:B--2---:R-:W-:-:S05]  /*84500*/  F2FP.SATFINITE.E5M2.F32.PACK_AB_MERGE_C R0, R7, R8, RZ ;  /* 0x000000080700723e */ /* 0x004fca00048060ff */
[----:B------:R0:W-:Y:S04]  /*84510*/  STL [R1+0x2a9c], R0 ;  /* 0x002a9c0001007387 */ /* 0x0001e80000100800 */
[----:B-1----:R-:W2:Y:S04]  /*84520*/  LDL.LU R5, [R1+0x190] ;  /* 0x0001900001057983 */ /* 0x002ea80000300800 */
[----:B------:R-:W2:Y:S04]  /*84530*/  LDL.LU R4, [R1+0x194] ;  /* 0x0001940001047983 */ /* 0x000ea80000300800 */
[----:B------:R-:W4:Y:S04]  /*84540*/  LDL.LU R22, [R1+0x198] ;  /* 0x0001980001167983 */ /* 0x000f280000300800 */
[----:B------:R-:W4:Y:S04]  /*84550*/  LDL.LU R20, [R1+0x19c] ;  /* 0x00019c0001147983 */ /* 0x000f280000300800 */
[----:B------:R-:W4:Y:S04]  /*84560*/  LDL.LU R3, [R1+0x1a0] ;  /* 0x0001a00001037983 */ /* 0x000f280000300800 */
[----:B------:R-:W4:Y:S04]  /*84570*/  LDL.LU R18, [R1+0x1a4] ;  /* 0x0001a40001127983 */ /* 0x000f280000300800 */
[----:B------:R-:W4:Y:S04]  /*84580*/  LDL.LU R17, [R1+0x1a8] ;  /* 0x0001a80001117983 */ /* 0x000f280000300800 */
[----:B------:R-:W4:Y:S04]  /*84590*/  LDL.LU R28, [R1+0x1ac] ;  /* 0x0001ac00011c7983 */ /* 0x000f280000300800 */
[----:B0-----:R-:W4:Y:S01]  /*845a0*/  LDL.LU R0, [R1+0x1e0] ;  /* 0x0001e00001007983 */ /* 0x001f220000300800 */
[----:B------:R-:W-:-:S03]  /*845b0*/  IADD3 R7, P0, PT, R9, UR38, RZ ;  /* 0x0000002609077c10 */ /* 0x000fc6000ff1e0ff */
[----:B------:R-:W4:Y:S04]  /*845c0*/  LDL.LU R2, [R1+0x1e4] ;  /* 0x0001e40001027983 */ /* 0x000f280000300800 */
[----:B------:R-:W4:Y:S04]  /*845d0*/  LDL.LU R19, [R1+0x1e8] ;  /* 0x0001e80001137983 */ /* 0x000f280000300800 */
[----:B------:R-:W4:Y:S04]  /*845e0*/  LDL.LU R15, [R1+0x200] ;  /* 0x00020000010f7983 */ /* 0x000f280000300800 */
[----:B------:R-:W4:Y:S01]  /*845f0*/  LDL.LU R23, [R1+0x204] ;  /* 0x0002040001177983 */ /* 0x000f220000300800 */
[----:B------:R-:W-:Y:S01]  /*84600*/  LEA.HI.X.SX32 R9, R9, UR39, 0x1, P0 ;  /* 0x0000002709097c11 */ /* 0x000fe200080f0eff */
[----:B------:R-:W0:Y:S02]  /*84610*/  LDCU.64 UR38, c[0x0][0x398] ;  /* 0x00007300ff2677ac */ /* 0x000e240008000a00 */
[----:B------:R-:W4:Y:S01]  /*84620*/  LDL.LU R24, [R1+0x208] ;  /* 0x0002080001187983 */ /* 0x000f220000300800 */
[----:B------:R-:W-:-:S03]  /*84630*/  IADD3 R11, P0, PT, R12, UR42, RZ ;  /* 0x0000002a0c0b7c10 */ /* 0x000fc6000ff1e0ff */
[----:B------:R-:W4:Y:S04]  /*84640*/  LDL.LU R25, [R1+0x20c] ;  /* 0x00020c0001197983 */ /* 0x000f280000300800 */
[----:B------:R-:W4:Y:S04]  /*84650*/  LDL.LU R21, [R1+0x310] ;  /* 0x0003100001157983 */ /* 0x000f280000300800 */
[----:B------:R-:W4:Y:S04]  /*84660*/  LDL.LU R26, [R1+0x314] ;  /* 0x00031400011a7983 */ /* 0x000f280000300800 */
[----:B------:R-:W4:Y:S01]  /*84670*/  LDL.LU R27, [R1+0x318] ;  /* 0x00031800011b7983 */ /* 0x000f220000300800 */
[----:B------:R-:W-:Y:S01]  /*84680*/  LEA.HI.X.SX32 R12, R12, UR43, 0x1, P0 ;  /* 0x0000002b0c0c7c11 */ /* 0x000fe200080f0eff */
[----:B------:R-:W1:Y:S02]  /*84690*/  LDCU.64 UR42, c[0x0][0x398] ;  /* 0x00007300ff2a77ac */ /* 0x000e640008000a00 */
[----:B------:R-:W4:Y:S01]  /*846a0*/  LDL.LU R29, [R1+0x31c] ;  /* 0x00031c00011d7983 */ /* 0x000f220000300800 */
[----:B---3--:R-:W-:-:S03]  /*846b0*/  F2FP.SATFINITE.E5M2.F32.PACK_AB_MERGE_C R13, R13, R16, RZ ;  /* 0x000000100d0d723e */ /* 0x008fc600048060ff */
[----:B------:R-:W3:Y:S04]  /*846c0*/  LDL.LU R16, [R1+0x3ae8] ;  /* 0x003ae80001107983 */ /* 0x000ee80000300800 */
[----:B------:R0:W-:Y:S02]  /*846d0*/  STL [R1+0x2aa0], R13 ;  /* 0x002aa00d01007387 */ /* 0x0001e40000100800 */
[----:B0-----:R-:W-:-:S05]  /*846e0*/  IADD3 R13, P2, PT, R14, UR44, RZ ;  /* 0x0000002c0e0d7c10 */ /* 0x001fca000ff5e0ff */
[----:B------:R0:W-:Y:S04]  /*846f0*/  STL.64 [R1+0x3c68], R12 ;  /* 0x003c680c01007387 */ /* 0x0001e80000100a00 */
[----:B0-----:R-:W3:Y:S04]  /*84700*/  LDL.LU R12, [R1+0x1ec] ;  /* 0x0001ec00010c7983 */ /* 0x001ee80000300800 */
[----:B------:R0:W-:Y:S04]  /*84710*/  STL [R1+0x3c70], R13 ;  /* 0x003c700d01007387 */ /* 0x0001e80000100800 */
[----:B0-----:R-:W3:Y:S01]  /*84720*/  LDL R13, [R1+0x2044] ;  /* 0x00204400010d7983 */ /* 0x001ee20000100800 */
[----:B--2---:R-:W-:-:S03]  /*84730*/  F2FP.SATFINITE.E5M2.F32.PACK_AB_MERGE_C R4, R4, R5, RZ ;  /* 0x000000050404723e */ /* 0x004fc600048060ff */
[----:B------:R-:W2:Y:S04]  /*84740*/  LDL.LU R5, [R1+0x3ca0] ;  /* 0x003ca00001057983 */ /* 0x000ea80000300800 */
[----:B------:R0:W-:Y:S01]  /*84750*/  STL [R1+0x20b4], R4 ;  /* 0x0020b40401007387 */ /* 0x0001e20000100800 */
[----:B----4-:R-:W-:-:S03]  /*84760*/  F2FP.SATFINITE.E5M2.F32.PACK_AB_MERGE_C R20, R20, R22, RZ ;  /* 0x000000161414723e */ /* 0x010fc600048060ff */
[----:B0-----:R-:W4:Y:S01]  /*84770*/  LDL.LU R4, [R1+0x3c9c] ;  /* 0x003c9c0001047983 */ /* 0x001f220000300800 */
[----:B------:R-:W-:-:S03]  /*84780*/  F2FP.SATFINITE.E5M2.F32.PACK_AB_MERGE_C R18, R18, R3, RZ ;  /* 0x000000031212723e */ /* 0x000fc600048060ff */
[----:B------:R-:W2:Y:S04]  /*84790*/  LDL.LU R22, [R1+0x3c98] ;  /* 0x003c980001167983 */ /* 0x000ea80000300800 */
[----:B------:R0:W-:Y:S01]  /*847a0*/  STL [R1+0x2a98], R20 ;  /* 0x002a981401007387 */ /* 0x0001e20000100800 */
[----:B------:R-:W-:-:S03]  /*847b0*/  F2FP.SATFINITE.E5M2.F32.PACK_AB_MERGE_C R28, R28, R17, RZ ;  /* 0x000000111c1c723e */ /* 0x000fc600048060ff */
[----:B0-----:R-:W2:Y:S01]  /*847c0*/  LDL.LU R20, [R1+0x3aec] ;  /* 0x003aec0001147983 */ /* 0x001ea20000300800 */
[----:B------:R-:W-:Y:S02]  /*847d0*/  F2FP.SATFINITE.E5M2.F32.PACK_AB_MERGE_C R2, R2, R0, RZ ;  /* 0x000000000202723e */ /* 0x000fe400048060ff */
[----:B---3--:R-:W-:Y:S01]  /*847e0*/  ISETP.GE.AND P0, PT, R16, UR37, PT ;  /* 0x0000002510007c0c */ /* 0x008fe2000bf06270 */
[----:B------:R-:W0:Y:S01]  /*847f0*/  LDCU UR37, c[0x0][0x3b8] ;  /* 0x00007700ff2577ac */ /* 0x000e220008000800 */
[----:B------:R-:W-:Y:S01]  /*84800*/  F2FP.SATFINITE.E5M2.F32.PACK_AB_MERGE_C R12, R12, R19, RZ ;  /* 0x000000130c0c723e */ /* 0x000fe200048060ff */
[----:B------:R-:W-:Y:S01]  /*84810*/  IMAD R13, R13, UR61, RZ ;  /* 0x0000003d0d0d7c24 */ /* 0x000fe2000f8e02ff */
[C---:B------:R-:W-:Y:S01]  /*84820*/  IADD3 R8, P1, PT, R10.reuse, UR40, RZ ;  /* 0x000000280a087c10 */ /* 0x040fe2000ff3e0ff */
[----:B------:R-:W3:Y:S03]  /*84830*/  LDCU UR61, c[0x0][0x3b8] ;  /* 0x00007700ff3d77ac */ /* 0x000ee60008000800 */
[----:B------:R-:W-:Y:S04]  /*84840*/  STL [R1+0x8], R13 ;  /* 0x0000080d01007387 */ /* 0x000fe80000100800 */
[----:B------:R-:W2:Y:S04]  /*84850*/  LDL.LU R3, [R1+0x3c94] ;  /* 0x003c940001037983 */ /* 0x000ea80000300800 */
[----:B------:R0:W-:Y:S04]  /*84860*/  STL [R1+0x390], R18 ;  /* 0x0003901201007387 */ /* 0x0001e80000100800 */
[----:B0-----:R-:W2:Y:S04]  /*84870*/  LDL.LU R18, [R1+0x3c90] ;  /* 0x003c900001127983 */ /* 0x001ea80000300800 */
[----:B------:R-:W2:Y:S04]  /*84880*/  LDL.LU R17, [R1+0x3d0] ;  /* 0x0003d00001117983 */ /* 0x000ea80000300800 */
[----:B------:R0:W-:Y:S02]  /*84890*/  STL [R1+0x3ac], R28 ;  /* 0x0003ac1c01007387 */ /* 0x0001e40000100800 */
[----:B0-----:R-:W-:Y:S01]  /*848a0*/  VIADD R28, R13, UR63 ;  /* 0x0000003f0d1c7c36 */ /* 0x001fe20008000000 */
[----:B------:R-:W-:Y:S01]  /*848b0*/  LEA.HI.X.SX32 R10, R10, UR41, 0x1, P1 ;  /* 0x000000290a0a7c11 */ /* 0x000fe200088f0eff */
[----:B------:R-:W3:Y:S01]  /*848c0*/  LDL.LU R13, [R1+0x3af0] ;  /* 0x003af000010d7983 */ /* 0x000ee20000300800 */
[----:B------:R-:W3:Y:S03]  /*848d0*/  LDCU.64 UR40, c[0x0][0x398] ;  /* 0x00007300ff2877ac */ /* 0x000ee60008000a00 */
[----:B------:R-:W3:Y:S01]  /*848e0*/  LDL.LU R0, [R1+0x3c8c] ;  /* 0x003c8c0001007983 */ /* 0x000ee20000300800 */
[----:B------:R-:W-:Y:S01]  /*848f0*/  F2FP.SATFINITE.E5M2.F32.PACK_AB_MERGE_C R23, R23, R15, RZ ;  /* 0x0000000f1717723e */ /* 0x000fe200048060ff */
[----:B------:R-:W0:Y:S02]  /*84900*/  LDCU UR63, c[0x0][0x3b8] ;  /* 0x00007700ff3f77ac */ /* 0x000e240008000800 */
[----:B------:R1:W-:Y:S04]  /*84910*/  STL [R1+0x354], R2 ;  /* 0x0003540201007387 */ /* 0x0003e80000100800 */
[----:B-1----:R-:W3:Y:S04]  /*84920*/  LDL.LU R2, [R1+0x3c88] ;  /* 0x003c880001027983 */ /* 0x002ee80000300800 */
[----:B------:R-:W3:Y:S04]  /*84930*/  LDL.LU R19, [R1+0x3c84] ;  /* 0x003c840001137983 */ /* 0x000ee80000300800 */
[----:B------:R1:W-:Y:S04]  /*84940*/  STL [R1+0x378], R12 ;  /* 0x0003780c01007387 */ /* 0x0003e80000100800 */
[----:B-1----:R-:W3:Y:S04]  /*84950*/  LDL.LU R12, [R1+0x3af4] ;  /* 0x003af400010c7983 */ /* 0x002ee80000300800 */
[----:B------:R-:W3:Y:S04]  /*84960*/  LDL.LU R16, [R1+0x3c80] ;  /* 0x003c800001107983 */ /* 0x000ee80000300800 */
[----:B------:R-:W4:Y:S04]  /*84970*/  LDL.LU R15, [R1+0x3c7c] ;  /* 0x003c7c00010f7983 */ /* 0x000f280000300800 */
[----:B------:R1:W-:Y:S02]  /*84980*/  STL [R1+0x324], R23 ;  /* 0x0003241701007387 */ /* 0x0003e40000100800 */
[----:B-1----:R-:W-:-:S05]  /*84990*/  F2FP.SATFINITE.E5M2.F32.PACK_AB_MERGE_C R23, R25, R24, RZ ;  /* 0x000000181917723e */ /* 0x002fca00048060ff */
[----:B------:R-:W-:Y:S01]  /*849a0*/  STL [R1+0x32c], R23 ;  /* 0x00032c1701007387 */ /* 0x000fe20000100800 */
[----:B--2---:R-:W-:Y:S02]  /*849b0*/  LOP3.LUT R17, R17, 0xffffefff, RZ, 0xc0, !PT ;  /* 0xffffefff11117812 */ /* 0x004fe400078ec0ff */
[----:B---3--:R-:W-:-:S04]  /*849c0*/  LOP3.LUT R16, R16, 0xfffffffd, RZ, 0xc0, !PT ;  /* 0xfffffffd10107812 */ /* 0x008fc800078ec0ff */
[----:B------:R-:W-:Y:S02]  /*849d0*/  @P0 LOP3.LUT R16, R16, 0x2, RZ, 0xfc, !PT ;  /* 0x0000000210100812 */ /* 0x000fe400078efcff */
[----:B------:R-:W-:Y:S01]  /*849e0*/  ISETP.GE.AND P0, PT, R20, UR39, PT ;  /* 0x0000002714007c0c */ /* 0x000fe2000bf06270 */
[----:B------:R-:W1:Y:S01]  /*849f0*/  LDCU UR39, c[0x0][0x3b8] ;  /* 0x00007700ff2777ac */ /* 0x000e620008000800 */
[----:B------:R-:W-:Y:S02]  /*84a00*/  LOP3.LUT R16, R16, 0xfffffffe, RZ, 0xc0, !PT ;  /* 0xfffffffe10107812 */ /* 0x000fe400078ec0ff */
[----:B------:R-:W-:Y:S01]  /*84a10*/  ISETP.GE.AND P1, PT, R12, UR43, PT ;  /* 0x0000002b0c007c0c */ /* 0x000fe2000bf26270 */
[----:B------:R-:W2:Y:S08]  /*84a20*/  LDCU UR43, c[0x0][0x3b8] ;  /* 0x00007700ff2b77ac */ /* 0x000eb00008000800 */
[----:B------:R-:W-:-:S02]  /*84a30*/  @P0 LOP3.LUT R16, R16, 0x1, RZ, 0xfc, !PT ;  /* 0x0000000110100812 */ /* 0x000fc400078efcff */
[----:B------:R-:W-:Y:S01]  /*84a40*/  ISETP.GE.AND P0, PT, R13, UR41, PT ;  /* 0x000000290d007c0c */ /* 0x000fe2000bf06270 */
[----:B------:R-:W3:Y:S01]  /*84a50*/  LDCU UR41, c[0x0][0x3b8] ;  /* 0x00007700ff2977ac */ /* 0x000ee20008000800 */
[----:B------:R-:W-:-:S05]  /*84a60*/  F2FP.SATFINITE.E5M2.F32.PACK_AB_MERGE_C R20, R26, R21, RZ ;  /* 0x000000151a14723e */ /* 0x000fca00048060ff */
[----:B------:R0:W-:Y:S06]  /*84a70*/  STL [R1+0x320], R20 ;  /* 0x0003201401007387 */ /* 0x0001ec0000100800 */
[----:B------:R-:W-:-:S04]  /*84a80*/  @P0 LOP3.LUT R17, R17, 0x1000, RZ, 0xfc, !PT ;  /* 0x0000100011110812 */ /* 0x000fc800078efcff */
[----:B------:R-:W-:Y:S02]  /*84a90*/  LOP3.LUT R17, R17, 0xfffff7ff, RZ, 0xc0, !PT ;  /* 0xfffff7ff11117812 */ /* 0x000fe400078ec0ff */
[----:B0-----:R-:W-:Y:S02]  /*84aa0*/  F2FP.SATFINITE.E5M2.F32.PACK_AB_MERGE_C R20, R29, R27, RZ ;  /* 0x0000001b1d14723e */ /* 0x001fe400048060ff */
[----:B------:R-:W-:-:S03]  /*84ab0*/  @P1 LOP3.LUT R17, R17, 0x800, RZ, 0xfc, !PT ;  /* 0x0000080011111812 */ /* 0x000fc600078efcff */
[----:B------:R-:W-:Y:S04]  /*84ac0*/  STL [R1+0x318], R20 ;  /* 0x0003181401007387 */ /* 0x000fe80000100800 */
[----:B------:R0:W-:Y:S04]  /*84ad0*/  STL.64 [R1+0x3c08], R16 ;  /* 0x003c081001007387 */ /* 0x0001e80000100a00 */
[----:B0-----:R-:W2:Y:S01]  /*84ae0*/  LDL.LU R17, [R1+0x8] ;  /* 0x0000080001117983 */ /* 0x001ea20000300800 */
[----:B------:R-:W-:Y:S02]  /*84af0*/  LEA.HI.X.SX32 R14, R14, UR45, 0x1, P2 ;  /* 0x0000002d0e0e7c11 */ /* 0x000fe400090f0eff */
[----:B------:R-:W-:-:S02]  /*84b00*/  SHF.R.S32.HI R21, RZ, 0x1f, R28 ;  /* 0x0000001fff157819 */ /* 0x000fc4000001141c */
[C---:B------:R-:W-:Y:S01]  /*84b10*/  IADD3 R26, P4, PT, R28.reuse, R2, RZ ;  /* 0x000000021c1a7210 */ /* 0x040fe20007f9e0ff */
[----:B----4-:R0:W-:Y:S01]  /*84b20*/  STL.64 [R1+0x3c50], R14 ;  /* 0x003c500e01007387 */ /* 0x0101e20000100a00 */
[----:B------:R-:W-:Y:S01]  /*84b30*/  VIADD R20, R28, UR62 ;  /* 0x0000003e1c147c36 */ /* 0x000fe20008000000 */
[----:B------:R-:W4:Y:S02]  /*84b40*/  LDCU.64 UR44, c[0x0][0x398] ;  /* 0x00007300ff2c77ac */ /* 0x000f240008000a00 */
[----:B------:R-:W-:Y:S01]  /*84b50*/  IMAD.X R27, R21, 0x1, R18, P4 ;  /* 0x00000001151b7824 */ /* 0x000fe200020e0612 */
[----:B------:R-:W-:Y:S01]  /*84b60*/  STL [R1+0x30], R21 ;  /* 0x0000301501007387 */ /* 0x000fe20000100800 */
[----:B------:R-:W0:Y:S03]  /*84b70*/  LDCU UR62, c[0x0][0x398] ;  /* 0x00007300ff3e77ac */ /* 0x000e260008000800 */
[----:B------:R0:W-:Y:S01]  /*84b80*/  STL.64 [R1+0x25c8], R26 ;  /* 0x0025c81a01007387 */ /* 0x0001e20000100a00 */
[----:B------:R-:W-:Y:S01]  /*84b90*/  SHF.R.S32.HI R23, RZ, 0x1f, R20 ;  /* 0x0000001fff177819 */ /* 0x000fe20000011414 */
[----:B------:R-:W-:Y:S01]  /*84ba0*/  VIADD R25, R20, UR46 ;  /* 0x0000002e14197c36 */ /* 0x000fe20008000000 */
[----:B--2---:R-:W-:-:S02]  /*84bb0*/  SHF.R.S32.HI R29, RZ, 0x1f, R17 ;  /* 0x0000001fff1d7819 */ /* 0x004fc40000011411 */
[C---:B0-----:R-:W-:Y:S02]  /*84bc0*/  IADD3 R14, P2, PT, R17.reuse, R2, RZ ;  /* 0x00000002110e7210 */ /* 0x041fe40007f5e0ff */
[----:B------:R-:W-:-:S03]  /*84bd0*/  IADD3 R12, P3, PT, R17, R0, RZ ;  /* 0x00000000110c7210 */ /* 0x000fc60007f7e0ff */
[C---:B------:R-:W-:Y:S02]  /*84be0*/  IMAD.X R15, R29.reuse, 0x1, R18, P2 ;  /* 0x000000011d0f7824 */ /* 0x040fe400010e0612 */
[--C-:B------:R-:W-:Y:S01]  /*84bf0*/  IMAD.X R13, R29, 0x1, R22.reuse, P3 ;  /* 0x000000011d0d7824 */ /* 0x100fe200018e0616 */
[----:B------:R-:W-:Y:S02]  /*84c00*/  IADD3 R26, P2, PT, R28, R0, RZ ;  /* 0x000000001c1a7210 */ /* 0x000fe40007f5e0ff */
[----:B------:R0:W-:Y:S04]  /*84c10*/  STL.64 [R1+0x2600], R14 ;  /* 0x0026000e01007387 */ /* 0x0001e80000100a00 */
[----:B------:R2:W-:Y:S01]  /*84c20*/  STL.64 [R1+0x25f8], R12 ;  /* 0x0025f80c01007387 */ /* 0x0005e20000100a00 */
[----:B------:R-:W-:Y:S01]  /*84c30*/  IMAD.X R27, R21, 0x1, R22, P2 ;  /* 0x00000001151b7824 */ /* 0x000fe200010e0616 */
[----:B0-----:R-:W-:-:S02]  /*84c40*/  IADD3 R14, P3, PT, R17, R3, RZ ;  /* 0x00000003110e7210 */ /* 0x001fc40007f7e0ff */
[----:B--2---:R-:W-:-:S03]  /*84c50*/  IADD3 R12, P4, PT, R17, R5, RZ ;  /* 0x00000005110c7210 */ /* 0x004fc60007f9e0ff */
[C---:B------:R-:W-:Y:S01]  /*84c60*/  IMAD.X R15, R29.reuse, 0x1, R4, P3 ;  /* 0x000000011d0f7824 */ /* 0x040fe200018e0604 */
[----:B------:R0:W-:Y:S01]  /*84c70*/  STL.64 [R1+0x25c0], R26 ;  /* 0x0025c01a01007387 */ /* 0x0001e20000100a00 */
[----:B------:R-:W-:-:S03]  /*84c80*/  IMAD.X R13, R29, 0x1, R6, P4 ;  /* 0x000000011d0d7824 */ /* 0x000fc600020e0606 */
[----:B------:R2:W-:Y:S04]  /*84c90*/  STL.64 [R1+0x25f0], R14 ;  /* 0x0025f00e01007387 */ /* 0x0005e80000100a00 */
[----:B------:R1:W-:Y:S01]  /*84ca0*/  STL.64 [R1+0x25e8], R12 ;  /* 0x0025e80c01007387 */ /* 0x0003e20000100a00 */
[C---:B0-----:R-:W-:Y:S02]  /*84cb0*/  IADD3 R26, P3, PT, R28.reuse, R3, RZ ;  /* 0x000000031c1a7210 */ /* 0x041fe40007f7e0ff */
[----:B--2---:R-:W-:-:S03]  /*84cc0*/  IADD3 R14, P2, PT, R28, R5, RZ ;  /* 0x000000051c0e7210 */ /* 0x004fc60007f5e0ff */
[----:B------:R-:W-:Y:S01]  /*84cd0*/  IMAD.X R27, R21, 0x1, R4, P3 ;  /* 0x00000001151b7824 */ /* 0x000fe200018e0604 */
[----:B-1----:R-:W-:Y:S01]  /*84ce0*/  IADD3 R12, P4, PT, R17, R7, RZ ;  /* 0x00000007110c7210 */ /* 0x002fe20007f9e0ff */
[----:B------:R-:W-:-:S03]  /*84cf0*/  IMAD.X R15, R21, 0x1, R6, P2 ;  /* 0x00000001150f7824 */ /* 0x000fc600010e0606 */
[----:B------:R0:W-:Y:S01]  /*84d00*/  STL.64 [R1+0x25b8], R26 ;  /* 0x0025b81a01007387 */ /* 0x0001e20000100a00 */
[----:B------:R-:W-:-:S03]  /*84d10*/  IMAD.X R13, R29, 0x1, R9, P4 ;  /* 0x000000011d0d7824 */ /* 0x000fc600020e0609 */
[----:B------:R1:W-:Y:S04]  /*84d20*/  STL.64 [R1+0x25b0], R14 ;  /* 0x0025b00e01007387 */ /* 0x0003e80000100a00 */
[----:B------:R2:W-:Y:S01]  /*84d30*/  STL.64 [R1+0x25e0], R12 ;  /* 0x0025e00c01007387 */ /* 0x0005e20000100a00 */
[----:B0-----:R-:W-:-:S03]  /*84d40*/  IADD3 R26, P3, PT, R20, R2, RZ ;  /* 0x00000002141a7210 */ /* 0x001fc60007f7e0ff */
[----:B------:R0:W-:Y:S01]  /*84d50*/  STL [R1+0x3c74], R18 ;  /* 0x003c741201007387 */ /* 0x0001e20000100800 */
[----:B-1----:R-:W-:Y:S01]  /*84d60*/  IADD3 R14, P4, PT, R28, R7, RZ ;  /* 0x000000071c0e7210 */ /* 0x002fe20007f9e0ff */
[----:B------:R-:W-:Y:S01]  /*84d70*/  IMAD.X R27, R23, 0x1, R18, P3 ;  /* 0x00000001171b7824 */ /* 0x000fe200018e0612 */
[----:B--2---:R-:W-:-:S03]  /*84d80*/  IADD3 R12, P2, PT, R20, R0, RZ ;  /* 0x00000000140c7210 */ /* 0x004fc60007f5e0ff */
[----:B------:R-:W-:Y:S01]  /*84d90*/  IMAD.X R15, R21, 0x1, R9, P4 ;  /* 0x00000001150f7824 */ /* 0x000fe200020e0609 */
[----:B0-----:R-:W-:Y:S01]  /*84da0*/  IADD3 R18, P3, PT, R20, R3, RZ ;  /* 0x0000000314127210 */ /* 0x001fe20007f7e0ff */
[C---:B------:R-:W-:Y:S01]  /*84db0*/  IMAD.X R13, R23.reuse, 0x1, R22, P2 ;  /* 0x00000001170d7824 */ /* 0x040fe200010e0616 */
[----:B------:R0:W-:Y:S04]  /*84dc0*/  STL [R1+0x3c78], R19 ;  /* 0x003c781301007387 */ /* 0x0001e80000100800 */
[----:B------:R-:W-:Y:S04]  /*84dd0*/  STL.64 [R1+0x2590], R26 ;  /* 0x0025901a01007387 */ /* 0x000fe80000100a00 */
[----:B------:R1:W-:Y:S01]  /*84de0*/  STL.64 [R1+0x25a8], R14 ;  /* 0x0025a80e01007387 */ /* 0x0003e20000100a00 */
[----:B0-----:R-:W-:-:S03]  /*84df0*/  IMAD.X R19, R23, 0x1, R4, P3 ;  /* 0x0000000117137824 */ /* 0x001fc600018e0604 */
[----:B------:R0:W-:Y:S04]  /*84e00*/  STL.64 [R1+0x2588], R12 ;  /* 0x0025880c01007387 */ /* 0x0001e80000100a00 */
[----:B------:R2:W-:Y:S01]  /*84e10*/  STL.64 [R1+0x2580], R18 ;  /* 0x0025801201007387 */ /* 0x0005e20000100a00 */
[-C--:B-1----:R-:W-:Y:S02]  /*84e20*/  IADD3 R14, P4, PT, R17, R8.reuse, RZ ;  /* 0x00000008110e7210 */ /* 0x082fe40007f9e0ff */
[----:B0-----:R-:W-:Y:S02]  /*84e30*/  IADD3 R12, P2, PT, R28, R8, RZ ;  /* 0x000000081c0c7210 */ /* 0x001fe40007f5e0ff */
[----:B--2---:R-:W-:-:S03]  /*84e40*/  IADD3 R18, P3, PT, R20, R5, RZ ;  /* 0x0000000514127210 */ /* 0x004fc60007f7e0ff */
[--C-:B------:R-:W-:Y:S02]  /*84e50*/  IMAD.X R13, R21, 0x1, R10.reuse, P2 ;  /* 0x00000001150d7824 */ /* 0x100fe400010e060a */
[----:B------:R-:W-:Y:S02]  /*84e60*/  IMAD.X R15, R29, 0x1, R10, P4 ;  /* 0x000000011d0f7824 */ /* 0x000fe400020e060a */
[----:B------:R-:W-:Y:S01]  /*84e70*/  IMAD.X R19, R23, 0x1, R6, P3 ;  /* 0x0000000117137824 */ /* 0x000fe200018e0606 */
[----:B------:R0:W-:Y:S04]  /*84e80*/  STL.64 [R1+0x25a0], R12 ;  /* 0x0025a00c01007387 */ /* 0x0001e80000100a00 */
[----:B------:R-:W-:Y:S04]  /*84e90*/  STL.64 [R1+0x25d8], R14 ;  /* 0x0025d80e01007387 */ /* 0x000fe80000100a00 */
[----:B------:R1:W-:Y:S01]  /*84ea0*/  STL.64 [R1+0x2578], R18 ;  /* 0x0025781201007387 */ /* 0x0003e20000100a00 */
[----:B0-----:R-:W-:-:S05]  /*84eb0*/  IADD3 R12, P2, PT, R20, R7, RZ ;  /* 0x00000007140c7210 */ /* 0x001fca0007f5e0ff */
[----:B------:R-:W-:Y:S01]  /*84ec0*/  IMAD.X R13, R23, 0x1, R9, P2 ;  /* 0x00000001170d7824 */ /* 0x000fe200010e0609 */
[C---:B-1----:R-:W-:Y:S01]  /*84ed0*/  IADD3 R18, P3, PT, R25.reuse, R0, RZ ;  /* 0x0000000019127210 */ /* 0x042fe20007f7e0ff */
[----:B------:R0:W2:Y:S04]  /*84ee0*/  LDL.LU R19, [R1+0x3c78] ;  /* 0x003c780001137983 */ /* 0x0000a80000300800 */
[----:B------:R1:W-:Y:S04]  /*84ef0*/  STL [R1+0x2550], R18 ;  /* 0x0025501201007387 */ /* 0x0003e80000100800 */
[----:B-1----:R-:W3:Y:S04]  /*84f00*/  LDL.LU R18, [R1+0x3c74] ;  /* 0x003c740001127983 */ /* 0x002ee80000300800 */
[----:B------:R1:W-:Y:S04]  /*84f10*/  STL.64 [R1+0x2570], R12 ;  /* 0x0025700c01007387 */ /* 0x0003e80000100a00 */
[----:B-1----:R0:W4:Y:S01]  /*84f20*/  LDL.LU R13, [R1+0x3c70] ;  /* 0x003c7000010d7983 */ /* 0x0021220000300800 */
[C---:B------:R-:W-:Y:S01]  /*84f30*/  IADD3 R12, P2, PT, R25.reuse, R3, RZ ;  /* 0x00000003190c7210 */ /* 0x040fe20007f5e0ff */
[C---:B------:R-:W-:Y:S01]  /*84f40*/  VIADD R24, R25.reuse, UR47 ;  /* 0x0000002f19187c36 */ /* 0x040fe20008000000 */
[----:B------:R-:W-:Y:S01]  /*84f50*/  SHF.R.S32.HI R27, RZ, 0x1f, R25 ;  /* 0x0000001fff1b7819 */ /* 0x000fe20000011419 */
[----:B------:R-:W1:Y:S02]  /*84f60*/  LDCU.64 UR46, c[0x0][0x398] ;  /* 0x00007300ff2e77ac */ /* 0x000e640008000a00 */
[----:B------:R4:W-:Y:S01]  /*84f70*/  STL [R1+0x2548], R12 ;  /* 0x0025480c01007387 */ /* 0x0009e20000100800 */
[----:B------:R-:W-:Y:S01]  /*84f80*/  IADD3 R14, P4, PT, R25, R2, RZ ;  /* 0x00000002190e7210 */ /* 0x000fe20007f9e0ff */
[----:B--2---:R-:W-:Y:S01]  /*84f90*/  VIADD R19, R24, UR43 ;  /* 0x0000002b18137c36 */ /* 0x004fe20008000000 */
[----:B------:R-:W-:Y:S01]  /*84fa0*/  SHF.R.S32.HI R26, RZ, 0x1f, R24 ;  /* 0x0000001fff1a7819 */ /* 0x000fe20000011418 */
[----:B------:R-:W2:Y:S02]  /*84fb0*/  LDCU UR43, c[0x0][0x398] ;  /* 0x00007300ff2b77ac */ /* 0x000ea40008000800 */
[----:B---3--:R-:W-:Y:S01]  /*84fc0*/  IMAD.X R15, R27, 0x1, R18, P4 ;  /* 0x000000011b0f7824 */ /* 0x008fe200020e0612 */
[----:B----4-:R-:W3:Y:S04]  /*84fd0*/  LDL.LU.64 R12, [R1+0x3c68] ;  /* 0x003c6800010c7983 */ /* 0x010ee80000300a00 */
[----:B------:R4:W-:Y:S04]  /*84fe0*/  STL.64 [R1+0x3c60], R2 ;  /* 0x003c600201007387 */ /* 0x0009e80000100a00 */
[----:B----4-:R0:W4:Y:S04]  /*84ff0*/  LDL.64 R2, [R1+0x2550] ;  /* 0x0025500001027983 */ /* 0x0101280000100a00 */
[----:B------:R0:W-:Y:S04]  /*85000*/  STL.64 [R1+0x3c58], R18 ;  /* 0x003c581201007387 */ /* 0x0001e80000100a00 */
[----:B0-----:R0:W2:Y:S04]  /*85010*/  LDL.64 R18, [R1+0x2548] ;  /* 0x0025480001127983 */ /* 0x0010a80000100a00 */
[----:B------:R0:W-:Y:S02]  /*85020*/  STL.64 [R1+0x2558], R14 ;  /* 0x0025580e01007387 */ /* 0x0001e40000100a00 */
[----:B0-----:R-:W-:-:S05]  /*85030*/  IADD3 R14, P4, PT, R20, R8, RZ ;  /* 0x00000008140e7210 */ /* 0x001fca0007f9e0ff */
[----:B------:R-:W-:Y:S02]  /*85040*/  IMAD.X R15, R23, 0x1, R10, P4 ;  /* 0x00000001170f7824 */ /* 0x000fe400020e060a */
[----:B----4-:R-:W-:Y:S01]  /*85050*/  IMAD.X R3, R27, 0x1, R22, P3 ;  /* 0x000000011b037824 */ /* 0x010fe200018e0616 */
[----:B------:R-:W-:-:S04]  /*85060*/  IADD3 R2, P3, PT, R17, R11, RZ ;  /* 0x0000000b11027210 */ /* 0x000fc80007f7e0ff */
[----:B------:R3:W-:Y:S04]  /*85070*/  STL [R1+0x2554], R3 ;  /* 0x0025540301007387 */ /* 0x0007e80000100800 */
[----:B------:R0:W-:Y:S01]  /*85080*/  STL.64 [R1+0x2568], R14 ;  /* 0x0025680e01007387 */ /* 0x0001e20000100a00 */
[----:B---3--:R-:W-:Y:S02]  /*85090*/  IMAD.X R3, R29, 0x1, R12, P3 ;  /* 0x000000011d037824 */ /* 0x008fe400018e060c */
[----:B--2---:R-:W-:Y:S01]  /*850a0*/  IMAD.X R19, R27, 0x1, R4, P2 ;  /* 0x000000011b137824 */ /* 0x004fe200010e0604 */
[----:B0-----:R-:W-:-:S04]  /*850b0*/  IADD3 R14, P2, PT, R25, R5, RZ ;  /* 0x00000005190e7210 */ /* 0x001fc80007f5e0ff */
[----:B------:R-:W-:Y:S01]  /*850c0*/  STL [R1+0x254c], R19 ;  /* 0x00254c1301007387 */ /* 0x000fe20000100800 */
[----:B------:R-:W-:-:S03]  /*850d0*/  IADD3 R18, P4, PT, R28, R11, RZ ;  /* 0x0000000b1c127210 */ /* 0x000fc60007f9e0ff */
[----:B------:R0:W-:Y:S01]  /*850e0*/  STL.64 [R1+0x25d0], R2 ;  /* 0x0025d00201007387 */ /* 0x0001e20000100a00 */
[----:B------:R-:W-:Y:S01]  /*850f0*/  IMAD.X R15, R27, 0x1, R6, P2 ;  /* 0x000000011b0f7824 */ /* 0x000fe200010e0606 */
[----:B0-----:R-:W-:Y:S01]  /*85100*/  IADD3 R2, P3, PT, R25, R7, RZ ;  /* 0x0000000719027210 */ /* 0x001fe20007f7e0ff */
[----:B------:R-:W-:-:S03]  /*85110*/  IMAD.X R19, R21, 0x1, R12, P4 ;  /* 0x0000000115137824 */ /* 0x000fc600020e060c */
[----:B------:R0:W-:Y:S01]  /*85120*/  STL.64 [R1+0x2540], R14 ;  /* 0x0025400e01007387 */ /* 0x0001e20000100a00 */
[----:B------:R-:W-:-:S03]  /*85130*/  IMAD.X R3, R27, 0x1, R9, P3 ;  /* 0x000000011b037824 */ /* 0x000fc600018e0609 */
[----:B------:R-:W-:Y:S04]  /*85140*/  STL [R1+0x3c48], R20 ;  /* 0x003c481401007387 */ /* 0x000fe80000100800 */
[----:B------:R2:W-:Y:S01]  /*85150*/  STL.64 [R1+0x2538], R2 ;  /* 0x0025380201007387 */ /* 0x0005e20000100a00 */
[----:B0-----:R-:W-:-:S03]  /*85160*/  IADD3 R14, P2, PT, R20, R11, RZ ;  /* 0x0000000b140e7210 */ /* 0x001fc60007f5e0ff */
[----:B--2---:R-:W2:Y:S04]  /*85170*/  LDL.LU.64 R2, [R1+0x3c60] ;  /* 0x003c600001027983 */ /* 0x004ea80000300a00 */
[----:B------:R0:W-:Y:S01]  /*85180*/  STL.64 [R1+0x2598], R18 ;  /* 0x0025981201007387 */ /* 0x0001e20000100a00 */
[----:B------:R-:W-:Y:S01]  /*85190*/  IMAD.X R15, R23, 0x1, R12, P2 ;  /* 0x00000001170f7824 */ /* 0x000fe200010e060c */
[----:B0-----:R-:W-:-:S04]  /*851a0*/  IADD3 R18, P3, PT, R25, R8, RZ ;  /* 0x0000000819127210 */ /* 0x001fc80007f7e0ff */
[----:B------:R-:W-:Y:S01]  /*851b0*/  STL.64 [R1+0x2560], R14 ;  /* 0x0025600e01007387 */ /* 0x000fe20000100a00 */
[----:B------:R-:W-:-:S05]  /*851c0*/  IMAD.X R19, R27, 0x1, R10, P3 ;  /* 0x000000011b137824 */ /* 0x000fca00018e060a */
[----:B------:R0:W-:Y:S04]  /*851d0*/  STL.64 [R1+0x2530], R18 ;  /* 0x0025301201007387 */ /* 0x0001e80000100a00 */
[----:B0-----:R-:W3:Y:S01]  /*851e0*/  LDL.LU.64 R18, [R1+0x3c58] ;  /* 0x003c580001127983 */ /* 0x001ee20000300a00 */
[----:B------:R-:W-:-:S05]  /*851f0*/  IADD3 R14, P4, PT, R25, R11, RZ ;  /* 0x0000000b190e7210 */ /* 0x000fca0007f9e0ff */
[----:B------:R-:W-:Y:S01]  /*85200*/  IMAD.X R15, R27, 0x1, R12, P4 ;  /* 0x000000011b0f7824 */ /* 0x000fe200020e060c */
[----:B------:R0:W-:Y:S04]  /*85210*/  STL.64 [R1+0x3c40], R10 ;  /* 0x003c400a01007387 */ /* 0x0001e80000100a00 */
[----:B------:R4:W-:Y:S01]  /*85220*/  STL.64 [R1+0x2528], R14 ;  /* 0x0025280e01007387 */ /* 0x0009e20000100a00 */
[----:B0-----:R-:W-:-:S05]  /*85230*/  IADD3 R10, P3, PT, R24, R0, RZ ;  /* 0x00000000180a7210 */ /* 0x001fca0007f7e0ff */
[----:B------:R-:W-:Y:S01]  /*85240*/  IMAD.X R11, R26, 0x1, R22, P3 ;  /* 0x000000011a0b7824 */ /* 0x000fe200018e0616 */
[C---:B--2---:R-:W-:Y:S02]  /*85250*/  IADD3 R20, P2, PT, R24.reuse, R2, RZ ;  /* 0x0000000218147210 */ /* 0x044fe40007f5e0ff */
[----:B----4-:R-:W-:-:S05]  /*85260*/  IADD3 R14, P4, PT, R24, R3, RZ ;  /* 0x00000003180e7210 */ /* 0x010fca0007f9e0ff */
[C---:B------:R-:W-:Y:S02]  /*85270*/  IMAD.X R15, R26.reuse, 0x1, R4, P4 ;  /* 0x000000011a0f7824 */ /* 0x040fe400020e0604 */
[----:B---3--:R-:W-:-:S05]  /*85280*/  IMAD.X R21, R26, 0x1, R18, P2 ;  /* 0x000000011a157824 */ /* 0x008fca00010e0612 */
[----:B------:R-:W-:Y:S04]  /*85290*/  STL.64 [R1+0x2520], R20 ;  /* 0x0025201401007387 */ /* 0x000fe80000100a00 */
[----:B------:R-:W-:Y:S04]  /*852a0*/  STL.64 [R1+0x2518], R10 ;  /* 0x0025180a01007387 */ /* 0x000fe80000100a00 */
[----:B------:R0:W-:Y:S04]  /*852b0*/  STL.64 [R1+0x2510], R14 ;  /* 0x0025100e01007387 */ /* 0x0001e80000100a00 */
[----:B0-----:R-:W2:Y:S01]  /*852c0*/  LDL.LU.64 R14, [R1+0x3c50] ;  /* 0x003c5000010e7983 */ /* 0x001ea20000300a00 */
[----:B------:R-:W-:-:S02]  /*852d0*/  IADD3 R10, P3, PT, R17, R13, RZ ;  /* 0x0000000d110a7210 */ /* 0x000fc40007f7e0ff */
[----:B------:R-:W-:-:S05]  /*852e0*/  IADD3 R20, P2, PT, R24, R5, RZ ;  /* 0x0000000518147210 */ /* 0x000fca0007f5e0ff */
[----:B------:R-:W-:Y:S02]  /*852f0*/  IMAD.X R21, R26, 0x1, R6, P2 ;  /* 0x000000011a157824 */ /* 0x000fe400010e0606 */
[----:B--2---:R-:W-:-:S05]  /*85300*/  IMAD.X R11, R29, 0x1, R14, P3 ;  /* 0x000000011d0b7824 */ /* 0x004fca00018e060e */
[----:B------:R0:W-:Y:S04]  /*85310*/  STL.64 [R1+0x24f8], R10 ;  /* 0x0024f80a01007387 */ /* 0x0001e80000100a00 */
[----:B------:R-:W2:Y:S04]  /*85320*/  LDL.LU R29, [R1+0x30] ;  /* 0x00003000011d7983 */ /* 0x000ea80000300800 */
[----:B------:R3:W-:Y:S01]  /*85330*/  STL.64 [R1+0x2508], R20 ;  /* 0x0025081401007387 */ /* 0x0007e20000100a00 */
[----:B0-----:R-:W-:-:S03]  /*85340*/  IADD3 R10, P3, PT, R24, R7, RZ ;  /* 0x00000007180a7210 */ /* 0x001fc60007f7e0ff */
[----:B---3--:R-:W3:Y:S02]  /*85350*/  LDL.LU R20, [R1+0x3c48] ;  /* 0x003c480001147983 */ /* 0x008ee40000300800 */
[----:B------:R-:W-:-:S05]  /*85360*/  IMAD.X R11, R26, 0x1, R9, P3 ;  /* 0x000000011a0b7824 */ /* 0x000fca00018e0609 */
[----:B------:R0:W-:Y:S04]  /*85370*/  STL.64 [R1+0x24e0], R10 ;  /* 0x0024e00a01007387 */ /* 0x0001e80000100a00 */
[----:B0-----:R-:W4:Y:S01]  /*85380*/  LDL.LU.64 R10, [R1+0x3c40] ;  /* 0x003c4000010a7983 */ /* 0x001f220000300a00 */
[----:B------:R-:W-:Y:S02]  /*85390*/  IADD3 R28, P4, PT, R28, R13, RZ ;  /* 0x0000000d1c1c7210 */ /* 0x000fe40007f9e0ff */
[----:B------:R-:W-:-:S03]  /*853a0*/  SHF.R.S32.HI R17, RZ, 0x1f, R19 ;  /* 0x0000001fff117819 */ /* 0x000fc60000011413 */
[----:B--2---:R-:W-:-:S05]  /*853b0*/  IMAD.X R29, R29, 0x1, R14, P4 ;  /* 0x000000011d1d7824 */ /* 0x004fca00020e060e */
[----:B------:R0:W-:Y:S04]  /*853c0*/  STL.64 [R1+0x24d0], R28 ;  /* 0x0024d01c01007387 */ /* 0x0001e80000100a00 */
[----:B------:R2:W-:Y:S01]  /*853d0*/  STL.64 [R1+0x3c30], R8 ;  /* 0x003c300801007387 */ /* 0x0005e20000100a00 */
[----:B---3--:R-:W-:Y:S02]  /*853e0*/  IADD3 R20, P2, PT, R20, R13, RZ ;  /* 0x0000000d14147210 */ /* 0x008fe40007f5e0ff */
[----:B0-----:R-:W-:-:S03]  /*853f0*/  IADD3 R28, P3, PT, R24, R8, RZ ;  /* 0x00000008181c7210 */ /* 0x001fc60007f7e0ff */
[----:B------:R-:W-:Y:S01]  /*85400*/  IMAD.X R21, R23, 0x1, R14, P2 ;  /* 0x0000000117157824 */ /* 0x000fe200010e060e */
[----:B--2---:R-:W-:Y:S01]  /*85410*/  IADD3 R8, P2, PT, R19, R2, RZ ;  /* 0x0000000213087210 */ /* 0x004fe20007f5e0ff */
[----:B------:R-:W2:Y:S04]  /*85420*/  LDL.LU R23, [R1+0x3c38] ;  /* 0x003c380001177983 */ /* 0x000ea80000300800 */
[----:B------:R-:W-:Y:S01]  /*85430*/  STL.64 [R1+0x3c28], R14 ;  /* 0x003c280e01007387 */ /* 0x000fe20000100a00 */
[----:B------:R-:W-:-:S03]  /*85440*/  IMAD.X R9, R17, 0x1, R18, P2 ;  /* 0x0000000111097824 */ /* 0x000fc600010e0612 */
[----:B------:R0:W-:Y:S01]  /*85450*/  STL.64 [R1+0x24c0], R20 ;  /* 0x0024c01401007387 */ /* 0x0001e20000100a00 */
[----:B----4-:R-:W-:Y:S01]  /*85460*/  IMAD.X R29, R26, 0x1, R10, P3 ;  /* 0x000000011a1d7824 */ /* 0x010fe200018e060a */
[----:B0-----:R-:W-:-:S04]  /*85470*/  IADD3 R20, P4, PT, R24, R11, RZ ;  /* 0x0000000b18147210 */ /* 0x001fc80007f9e0ff */
[----:B------:R0:W-:Y:S01]  /*85480*/  STL.64 [R1+0x24b0], R28 ;  /* 0x0024b01c01007387 */ /* 0x0001e20000100a00 */
[----:B------:R-:W-:Y:S01]  /*85490*/  IADD3 R14, P3, PT, R19, R0, RZ ;  /* 0x00000000130e7210 */ /* 0x000fe20007f7e0ff */
[----:B------:R-:W-:Y:S02]  /*854a0*/  IMAD.X R21, R26, 0x1, R12, P4 ;  /* 0x000000011a157824 */ /* 0x000fe400020e060c */
[----:B------:R3:W-:Y:S02]  /*854b0*/  STL.64 [R1+0x2490], R8 ;  /* 0x0024900801007387 */ /* 0x0007e40000100a00 */
[----:B------:R-:W-:Y:S01]  /*854c0*/  IMAD.X R15, R17, 0x1, R22, P3 ;  /* 0x00000001110f7824 */ /* 0x000fe200018e0616 */
[C---:B0-----:R-:W-:Y:S02]  /*854d0*/  IADD3 R28, P4, PT, R19.reuse, R3, RZ ;  /* 0x00000003131c7210 */ /* 0x041fe40007f9e0ff */
[----:B---3--:R-:W-:-:S03]  /*854e0*/  IADD3 R8, P2, PT, R19, R5, RZ ;  /* 0x0000000513087210 */ /* 0x008fc60007f5e0ff */
[C---:B------:R-:W-:Y:S01]  /*854f0*/  IMAD.X R29, R17.reuse, 0x1, R4, P4 ;  /* 0x00000001111d7824 */ /* 0x040fe200020e0604 */
[----:B------:R-:W-:Y:S01]  /*85500*/  STL.64 [R1+0x2498], R20 ;  /* 0x0024981401007387 */ /* 0x000fe20000100a00 */
[----:B------:R-:W-:-:S03]  /*85510*/  IMAD.X R9, R17, 0x1, R6, P2 ;  /* 0x0000000111097824 */ /* 0x000fc600010e0606 */
[----:B------:R-:W-:Y:S04]  /*85520*/  STL.64 [R1+0x2488], R14 ;  /* 0x0024880e01007387 */ /* 0x000fe80000100a00 */
[----:B------:R-:W-:Y:S04]  /*85530*/  STL.64 [R1+0x2480], R28 ;  /* 0x0024801c01007387 */ /* 0x000fe80000100a00 */
[----:B------:R0:W-:Y:S04]  /*85540*/  STL.64 [R1+0x2478], R8 ;  /* 0x0024780801007387 */ /* 0x0001e80000100a00 */
[----:B0-----:R-:W3:Y:S01]  /*85550*/  LDL.LU.64 R8, [R1+0x3c30] ;  /* 0x003c300001087983 */ /* 0x001ee20000300a00 */
[----:B------:R-:W-:-:S05]  /*85560*/  IADD3 R14, P3, PT, R19, R7, RZ ;  /* 0x00000007130e7210 */ /* 0x000fca0007f7e0ff */
[----:B---3--:R-:W-:-:S05]  /*85570*/  IMAD.X R15, R17, 0x1, R9, P3 ;  /* 0x00000001110f7824 */ /* 0x008fca00018e0609 */
[----:B------:R0:W-:Y:S04]  /*85580*/  STL.64 [R1+0x2470], R14 ;  /* 0x0024700e01007387 */ /* 0x0001e80000100a00 */
[----:B0-----:R-:W3:Y:S01]  /*85590*/  LDL.LU.64 R14, [R1+0x3c28] ;  /* 0x003c2800010e7983 */ /* 0x001ee20000300a00 */
[-C--:B------:R-:W-:Y:S02]  /*855a0*/  IADD3 R28, P4, PT, R25, R13.reuse, RZ ;  /* 0x0000000d191c7210 */ /* 0x080fe40007f9e0ff */
[----:B------:R-:W-:Y:S01]  /*855b0*/  IADD3 R24, P2, PT, R24, R13, RZ ;  /* 0x0000000d18187210 */ /* 0x000fe20007f5e0ff */
[----:B------:R-:W-:Y:S01]  /*855c0*/  VIADD R16, R19, UR77 ;  /* 0x0000004d13107c36 */ /* 0x000fe20008000000 */
[----:B------:R-:W0:Y:S04]  /*855d0*/  LDCU UR77, c[0x0][0x398] ;  /* 0x00007300ff4d77ac */ /* 0x000e280008000800 */
[----:B------:R-:W-:Y:S01]  /*855e0*/  SHF.R.S32.HI R21, RZ, 0x1f, R16 ;  /* 0x0000001fff157819 */ /* 0x000fe20000011410 */
[----:B---3--:R-:W-:-:S02]  /*855f0*/  IMAD.X R29, R27, 0x1, R14, P4 ;  /* 0x000000011b1d7824 */ /* 0x008fc400020e060e */
[----:B------:R-:W-:-:S03]  /*85600*/  IMAD.X R25, R26, 0x1, R14, P2 ;  /* 0x000000011a197824 */ /* 0x000fc600010e060e */
[----:B------:R3:W-:Y:S04]  /*85610*/  STL.64 [R1+0x2460], R28 ;  /* 0x0024601c01007387 */ /* 0x0007e80000100a00 */
[----:B------:R-:W-:Y:S01]  /*85620*/  STL.64 [R1+0x3c20], R14 ;  /* 0x003c200e01007387 */ /* 0x000fe20000100a00 */
[----:B------:R-:W-:-:S03]  /*85630*/  IADD3 R26, P2, PT, R16, R2, RZ ;  /* 0x00000002101a7210 */ /* 0x000fc60007f5e0ff */
[----:B------:R4:W-:Y:S01]  /*85640*/  STL.64 [R1+0x2448], R24 ;  /* 0x0024481801007387 */ /* 0x0009e20000100a00 */
[----:B---3--:R-:W-:-:S05]  /*85650*/  IADD3 R28, P4, PT, R19, R8, RZ ;  /* 0x00000008131c7210 */ /* 0x008fca0007f9e0ff */
[----:B------:R-:W-:Y:S01]  /*85660*/  IMAD.X R29, R17, 0x1, R10, P4 ;  /* 0x00000001111d7824 */ /* 0x000fe200020e060a */
[----:B----4-:R-:W-:Y:S02]  /*85670*/  IADD3 R24, P3, PT, R19, R11, RZ ;  /* 0x0000000b13187210 */ /* 0x010fe40007f7e0ff */
[----:B------:R-:W-:Y:S01]  /*85680*/  IADD3 R14, P4, PT, R16, R0, RZ ;  /* 0x00000000100e7210 */ /* 0x000fe20007f9e0ff */
[----:B------:R-:W-:Y:S02]  /*85690*/  IMAD.X R27, R21, 0x1, R18, P2 ;  /* 0x00000001151b7824 */ /* 0x000fe400010e0612 */
[----:B------:R-:W-:Y:S02]  /*856a0*/  IMAD.X R25, R17, 0x1, R12, P3 ;  /* 0x0000000111197824 */ /* 0x000fe400018e060c */
[----:B------:R-:W-:-:S03]  /*856b0*/  IMAD.X R15, R21, 0x1, R22, P4 ;  /* 0x00000001150f7824 */ /* 0x000fc600020e0616 */
[----:B------:R3:W-:Y:S04]  /*856c0*/  STL.64 [R1+0x2428], R24 ;  /* 0x0024281801007387 */ /* 0x0007e80000100a00 */
[----:B------:R-:W-:Y:S04]  /*856d0*/  STL.64 [R1+0x2438], R28 ;  /* 0x0024381c01007387 */ /* 0x000fe80000100a00 */
[----:B------:R4:W-:Y:S01]  /*856e0*/  STL.64 [R1+0x2420], R26 ;  /* 0x0024201a01007387 */ /* 0x0009e20000100a00 */
[----:B---3--:R-:W-:-:S03]  /*856f0*/  IADD3 R24, P3, PT, R16, R3, RZ ;  /* 0x0000000310187210 */ /* 0x008fc60007f7e0ff */
[----:B------:R3:W-:Y:S01]  /*85700*/  STL.64 [R1+0x2418], R14 ;  /* 0x0024180e01007387 */ /* 0x0007e20000100a00 */
[C---:B----4-:R-:W-:Y:S01]  /*85710*/  IADD3 R26, P2, PT, R16.reuse, R5, RZ ;  /* 0x00000005101a7210 */ /* 0x050fe20007f5e0ff */
[----:B------:R-:W-:Y:S01]  /*85720*/  IMAD.X R25, R21, 0x1, R4, P3 ;  /* 0x0000000115197824 */ /* 0x000fe200018e0604 */
[----:B---3--:R-:W-:-:S03]  /*85730*/  IADD3 R14, P4, PT, R16, R7, RZ ;  /* 0x00000007100e7210 */ /* 0x008fc60007f9e0ff */
[C---:B------:R-:W-:Y:S01]  /*85740*/  IMAD.X R27, R21.reuse, 0x1, R6, P2 ;  /* 0x00000001151b7824 */ /* 0x040fe200010e0606 */
[----:B------:R-:W-:Y:S01]  /*85750*/  STL.64 [R1+0x2410], R24 ;  /* 0x0024101801007387 */ /* 0x000fe20000100a00 */
[----:B------:R-:W-:-:S03]  /*85760*/  IMAD.X R15, R21, 0x1, R9, P4 ;  /* 0x00000001150f7824 */ /* 0x000fc600020e0609 */
[----:B------:R-:W-:Y:S04]  /*85770*/  STL.64 [R1+0x2408], R26 ;  /* 0x0024081a01007387 */ /* 0x000fe80000100a00 */
[----:B------:R3:W-:Y:S04]  /*85780*/  STL.64 [R1+0x2400], R14 ;  /* 0x0024000e01007387 */ /* 0x0007e80000100a00 */
[----:B---3--:R-:W3:Y:S01]  /*85790*/  LDL.LU.64 R14, [R1+0x3c20] ;  /* 0x003c2000010e7983 */ /* 0x008ee20000300a00 */
[----:B------:R-:W-:Y:S02]  /*857a0*/  IADD3 R26, P2, PT, R19, R13, RZ ;  /* 0x0000000d131a7210 */ /* 0x000fe40007f5e0ff */
[C---:B------:R-:W-:Y:S01]  /*857b0*/  IADD3 R24, P3, PT, R16.reuse, R8, RZ ;  /* 0x0000000810187210 */ /* 0x040fe20007f7e0ff */
[C---:B------:R-:W-:Y:S01]  /*857c0*/  VIADD R20, R16.reuse, UR76 ;  /* 0x0000004c10147c36 */ /* 0x040fe20008000000 */
[----:B------:R-:W4:Y:S03]  /*857d0*/  LDCU UR76, c[0x0][0x398] ;  /* 0x00007300ff4c77ac */ /* 0x000f260008000800 */
[----:B------:R-:W-:Y:S01]  /*857e0*/  IMAD.X R25, R21, 0x1, R10, P3 ;  /* 0x0000000115197824 */ /* 0x000fe200018e060a */
[----:B------:R-:W-:Y:S01]  /*857f0*/  SHF.R.S32.HI R28, RZ, 0x1f, R20 ;  /* 0x0000001fff1c7819 */ /* 0x000fe20000011414 */
[----:B---3--:R-:W-:Y:S01]  /*85800*/  IMAD.X R27, R17, 0x1, R14, P2 ;  /* 0x00000001111b7824 */ /* 0x008fe200010e060e */
[----:B------:R3:W-:Y:S04]  /*85810*/  STL.64 [R1+0x3c18], R14 ;  /* 0x003c180e01007387 */ /* 0x0007e80000100a00 */
[----:B------:R0:W-:Y:S01]  /*85820*/  STL.64 [R1+0x23e8], R26 ;  /* 0x0023e81a01007387 */ /* 0x0001e20000100a00 */
[----:B---3--:R-:W-:-:S03]  /*85830*/  IADD3 R14, P4, PT, R16, R11, RZ ;  /* 0x0000000b100e7210 */ /* 0x008fc60007f9e0ff */
[----:B------:R3:W-:Y:S02]  /*85840*/  STL.64 [R1+0x23f8], R24 ;  /* 0x0023f81801007387 */ /* 0x0007e40000100a00 */
[----:B------:R-:W-:Y:S01]  /*85850*/  IMAD.X R15, R21, 0x1, R12, P4 ;  /* 0x00000001150f7824 */ /* 0x000fe200020e060c */
[----:B0-----:R-:W-:-:S04]  /*85860*/  IADD3 R26, P2, PT, R20, R2, RZ ;  /* 0x00000002141a7210 */ /* 0x001fc80007f5e0ff */
[----:B------:R0:W-:Y:S01]  /*85870*/  STL.64 [R1+0x23d0], R14 ;  /* 0x0023d00e01007387 */ /* 0x0001e20000100a00 */
[----:B---3--:R-:W-:Y:S01]  /*85880*/  IADD3 R24, P3, PT, R20, R0, RZ ;  /* 0x0000000014187210 */ /* 0x008fe20007f7e0ff */
[----:B------:R-:W-:-:S04]  /*85890*/  IMAD.X R27, R28, 0x1, R18, P2 ;  /* 0x000000011c1b7824 */ /* 0x000fc800010e0612 */
[----:B------:R-:W-:Y:S01]  /*858a0*/  IMAD.X R25, R28, 0x1, R22, P3 ;  /* 0x000000011c197824 */ /* 0x000fe200018e0616 */
[----:B0-----:R-:W-:Y:S01]  /*858b0*/  IADD3 R14, P4, PT, R20, R3, RZ ;  /* 0x00000003140e7210 */ /* 0x001fe20007f9e0ff */
[----:B------:R0:W-:Y:S04]  /*858c0*/  STL.64 [R1+0x23c8], R26 ;  /* 0x0023c81a01007387 */ /* 0x0001e80000100a00 */
[----:B------:R-:W-:Y:S01]  /*858d0*/  IMAD.X R15, R28, 0x1, R4, P4 ;  /* 0x000000011c0f7824 */ /* 0x000fe200020e0604 */
[----:B------:R3:W-:Y:S04]  /*858e0*/  STL.64 [R1+0x23c0], R24 ;  /* 0x0023c01801007387 */ /* 0x0007e80000100a00 */
[----:B------:R1:W-:Y:S01]  /*858f0*/  STL.64 [R1+0x23b8], R14 ;  /* 0x0023b80e01007387 */ /* 0x0003e20000100a00 */
[----:B0-----:R-:W-:-:S02]  /*85900*/  IADD3 R26, P2, PT, R20, R5, RZ ;  /* 0x00000005141a7210 */ /* 0x001fc40007f5e0ff */
[----:B---3--:R-:W-:-:S03]  /*85910*/  IADD3 R24, P3, PT, R20, R7, RZ ;  /* 0x0000000714187210 */ /* 0x008fc60007f7e0ff */
[----:B------:R-:W-:Y:S01]  /*85920*/  IMAD.X R27, R28, 0x1, R6, P2 ;  /* 0x000000011c1b7824 */ /* 0x000fe200010e0606 */
[----:B-1----:R-:W-:Y:S01]  /*85930*/  IADD3 R14, P4, PT, R20, R8, RZ ;  /* 0x00000008140e7210 */ /* 0x002fe20007f9e0ff */
[----:B------:R-:W-:-:S03]  /*85940*/  IMAD.X R25, R28, 0x1, R9, P3 ;  /* 0x000000011c197824 */ /* 0x000fc600018e0609 */
[----:B------:R-:W-:Y:S01]  /*85950*/  STL.64 [R1+0x23b0], R26 ;  /* 0x0023b01a01007387 */ /* 0x000fe20000100a00 */
[----:B------:R-:W-:-:S03]  /*85960*/  IMAD.X R15, R28, 0x1, R10, P4 ;  /* 0x000000011c0f7824 */ /* 0x000fc600020e060a */
[----:B------:R-:W-:Y:S04]  /*85970*/  STL.64 [R1+0x23a8], R24 ;  /* 0x0023a81801007387 */ /* 0x000fe80000100a00 */
[----:B------:R0:W-:Y:S04]  /*85980*/  STL.64 [R1+0x23a0], R14 ;  /* 0x0023a00e01007387 */ /* 0x0001e80000100a00 */
[----:B0-----:R-:W3:Y:S01]  /*85990*/  LDL.LU.64 R14, [R1+0x3c18] ;  /* 0x003c1800010e7983 */ /* 0x001ee20000300a00 */
[----:B------:R-:W-:Y:S02]  /*859a0*/  IADD3 R24, P3, PT, R16, R13, RZ ;  /* 0x0000000d10187210 */ /* 0x000fe40007f7e0ff */
[C---:B------:R-:W-:Y:S01]  /*859b0*/  IADD3 R26, P2, PT, R20.reuse, R11, RZ ;  /* 0x0000000b141a7210 */ /* 0x040fe20007f5e0ff */
[----:B------:R-:W-:Y:S01]  /*859c0*/  VIADD R19, R20, UR75 ;  /* 0x0000004b14137c36 */ /* 0x000fe20008000000 */
[----:B------:R-:W0:Y:S03]  /*859d0*/  LDCU UR75, c[0x0][0x398] ;  /* 0x00007300ff4b77ac */ /* 0x000e260008000800 */
[----:B------:R-:W-:Y:S01]  /*859e0*/  IMAD.X R27, R28, 0x1, R12, P2 ;  /* 0x000000011c1b7824 */ /* 0x000fe200010e060c */
[----:B------:R-:W-:Y:S01]  /*859f0*/  SHF.R.S32.HI R17, RZ, 0x1f, R19 ;  /* 0x0000001fff117819 */ /* 0x000fe20000011413 */
[----:B------:R-:W-:Y:S01]  /*85a00*/  VIADD R16, R19, UR74 ;  /* 0x0000004a13107c36 */ /* 0x000fe20008000000 */
[----:B------:R-:W1:Y:S01]  /*85a10*/  LDCU UR74, c[0x0][0x398] ;  /* 0x00007300ff4a77ac */ /* 0x000e620008000800 */
[----:B---3--:R-:W-:-:S05]  /*85a20*/  IMAD.X R25, R21, 0x1, R14, P3 ;  /* 0x0000000115197824 */ /* 0x008fca00018e060e */
[----:B------:R3:W-:Y:S02]  /*85a30*/  STL.64 [R1+0x2388], R24 ;  /* 0x0023881801007387 */ /* 0x0007e40000100a00 */
[----:B---3--:R-:W-:Y:S02]  /*85a40*/  IADD3 R24, P4, PT, R20, R13, RZ ;  /* 0x0000000d14187210 */ /* 0x008fe40007f9e0ff */
[----:B------:R-:W-:-:S03]  /*85a50*/  IADD3 R20, P3, PT, R19, R2, RZ ;  /* 0x0000000213147210 */ /* 0x000fc60007f7e0ff */
[----:B------:R-:W-:Y:S01]  /*85a60*/  IMAD.X R25, R28, 0x1, R14, P4 ;  /* 0x000000011c197824 */ /* 0x000fe200020e060e */
[----:B------:R3:W-:Y:S01]  /*85a70*/  STL.64 [R1+0x2398], R26 ;  /* 0x0023981a01007387 */ /* 0x0007e20000100a00 */
[----:B------:R-:W-:-:S03]  /*85a80*/  IMAD.X R21, R17, 0x1, R18, P3 ;  /* 0x0000000111157824 */ /* 0x000fc600018e0612 */
[----:B------:R0:W-:Y:S01]  /*85a90*/  STL.64 [R1+0x2368], R24 ;  /* 0x0023681801007387 */ /* 0x0001e20000100a00 */
[C---:B---3--:R-:W-:Y:S02]  /*85aa0*/  IADD3 R26, P2, PT, R19.reuse, R0, RZ ;  /* 0x00000000131a7210 */ /* 0x048fe40007f5e0ff */
[----:B0-----:R-:W-:-:S03]  /*85ab0*/  IADD3 R24, P4, PT, R19, R3, RZ ;  /* 0x0000000313187210 */ /* 0x001fc60007f9e0ff */
[C---:B------:R-:W-:Y:S01]  /*85ac0*/  IMAD.X R27, R17.reuse, 0x1, R22, P2 ;  /* 0x00000001111b7824 */ /* 0x040fe200010e0616 */
[----:B------:R0:W-:Y:S01]  /*85ad0*/  STL.64 [R1+0x2360], R20 ;  /* 0x0023601401007387 */ /* 0x0001e20000100a00 */
[----:B------:R-:W-:-:S03]  /*85ae0*/  IMAD.X R25, R17, 0x1, R4, P4 ;  /* 0x0000000111197824 */ /* 0x000fc600020e0604 */
[----:B------:R3:W-:Y:S04]  /*85af0*/  STL.64 [R1+0x2358], R26 ;  /* 0x0023581a01007387 */ /* 0x0007e80000100a00 */
[----:B------:R1:W-:Y:S01]  /*85b00*/  STL.64 [R1+0x2348], R24 ;  /* 0x0023481801007387 */ /* 0x0003e20000100a00 */
[C---:B0-----:R-:W-:Y:S02]  /*85b10*/  IADD3 R20, P3, PT, R19.reuse, R5, RZ ;  /* 0x0000000513147210 */ /* 0x041fe40007f7e0ff */
[----:B---3--:R-:W-:-:S03]  /*85b20*/  IADD3 R26, P2, PT, R19, R7, RZ ;  /* 0x00000007131a7210 */ /* 0x008fc60007f5e0ff */
[----:B------:R-:W-:Y:S01]  /*85b30*/  IMAD.X R21, R17, 0x1, R6, P3 ;  /* 0x0000000111157824 */ /* 0x000fe200018e0606 */
[----:B-1----:R-:W-:Y:S01]  /*85b40*/  IADD3 R24, P4, PT, R19, R8, RZ ;  /* 0x0000000813187210 */ /* 0x002fe20007f9e0ff */
[----:B------:R-:W-:-:S03]  /*85b50*/  IMAD.X R27, R17, 0x1, R9, P2 ;  /* 0x00000001111b7824 */ /* 0x000fc600010e0609 */
[----:B------:R0:W-:Y:S01]  /*85b60*/  STL.64 [R1+0x2340], R20 ;  /* 0x0023401401007387 */ /* 0x0001e20000100a00 */
[----:B------:R-:W-:-:S03]  /*85b70*/  IMAD.X R25, R17, 0x1, R10, P4 ;  /* 0x0000000111197824 */ /* 0x000fc600020e060a */
[----:B------:R1:W-:Y:S01]  /*85b80*/  STL.64 [R1+0x2338], R26 ;  /* 0x0023381a01007387 */ /* 0x0003e20000100a00 */
[----:B------:R-:W-:-:S03]  /*85b90*/  SHF.R.S32.HI R28, RZ, 0x1f, R16 ;  /* 0x0000001fff1c7819 */ /* 0x000fc60000011410 */
[----:B------:R3:W-:Y:S01]  /*85ba0*/  STL.64 [R1+0x2330], R24 ;  /* 0x0023301801007387 */ /* 0x0007e20000100a00 */
[C---:B0-----:R-:W-:Y:S02]  /*85bb0*/  IADD3 R20, P3, PT, R19.reuse, R11, RZ ;  /* 0x0000000b13147210 */ /* 0x041fe40007f7e0ff */
[----:B-1----:R-:W-:-:S03]  /*85bc0*/  IADD3 R26, P2, PT, R19, R13, RZ ;  /* 0x0000000d131a7210 */ /* 0x002fc60007f5e0ff */
[C---:B------:R-:W-:Y:S01]  /*85bd0*/  IMAD.X R21, R17.reuse, 0x1, R12, P3 ;  /* 0x0000000111157824 */ /* 0x040fe200018e060c */
[----:B---3--:R-:W-:Y:S01]  /*85be0*/  IADD3 R24, P4, PT, R16, R2, RZ ;  /* 0x0000000210187210 */ /* 0x008fe20007f9e0ff */
[----:B------:R-:W-:-:S03]  /*85bf0*/  IMAD.X R27, R17, 0x1, R14, P2 ;  /* 0x00000001111b7824 */ /* 0x000fc600010e060e */
[----:B------:R0:W-:Y:S01]  /*85c00*/  STL.64 [R1+0x2328], R20 ;  /* 0x0023281401007387 */ /* 0x0001e20000100a00 */
[----:B------:R-:W-:-:S03]  /*85c10*/  IMAD.X R25, R28, 0x1, R18, P4 ;  /* 0x000000011c197824 */ /* 0x000fc600020e0612 */
[----:B------:R1:W-:Y:S04]  /*85c20*/  STL.64 [R1+0x2318], R26 ;  /* 0x0023181a01007387 */ /* 0x0003e80000100a00 */
[----:B------:R3:W-:Y:S01]  /*85c30*/  STL.64 [R1+0x2310], R24 ;  /* 0x0023101801007387 */ /* 0x0007e20000100a00 */
[C---:B0-----:R-:W-:Y:S02]  /*85c40*/  IADD3 R20, P3, PT, R16.reuse, R0, RZ ;  /* 0x0000000010147210 */ /* 0x041fe40007f7e0ff */
[----:B-1----:R-:W-:-:S03]  /*85c50*/  IADD3 R26, P2, PT, R16, R3, RZ ;  /* 0x00000003101a7210 */ /* 0x002fc60007f5e0ff */
[----:B------:R-:W-:Y:S01]  /*85c60*/  IMAD.X R21, R28, 0x1, R22, P3 ;  /* 0x000000011c157824 */ /* 0x000fe200018e0616 */
        /* <DEDUP_REMOVED lines=12> */
[----:B------:R-:W-:Y:S01]  /*85d30*/  VIADD R19, R16, UR73 ;  /* 0x0000004910137c36 */ /* 0x000fe20008000000 */
[----:B------:R-:W-:Y:S01]  /*85d40*/  LOP3.LUT R15, R15, 0xffffff7f, RZ, 0xc0, !PT ;  /* 0xffffff7f0f0f7812 */ /* 0x000fe200078ec0ff */
[----:B------:R-:W-:Y:S01]  /*85d50*/  IMAD.X R25, R28, 0x1, R12, P4 ;  /* 0x000000011c197824 */ /* 0x000fe200020e060c */
[----:B------:R1:W-:Y:S01]  /*85d60*/  STL.64 [R1+0x22d8], R26 ;  /* 0x0022d81a01007387 */ /* 0x0003e20000100a00 */
[----:B------:R-:W3:Y:S01]  /*85d70*/  LDCU UR73, c[0x0][0x398] ;  /* 0x00007300ff4977ac */ /* 0x000ee20008000800 */
[----:B------:R-:W-:Y:S02]  /*85d80*/  SHF.R.S32.HI R17, RZ, 0x1f, R19 ;  /* 0x0000001fff117819 */ /* 0x000fe40000011413 */
[----:B------:R2:W-:Y:S01]  /*85d90*/  STL.64 [R1+0x22d0], R24 ;  /* 0x0022d01801007387 */ /* 0x0005e20000100a00 */
[----:B0-----:R-:W-:Y:S02]  /*85da0*/  IADD3 R20, P3, PT, R16, R13, RZ ;  /* 0x0000000d10147210 */ /* 0x001fe40007f7e0ff */
[----:B-1----:R-:W-:-:S03]  /*85db0*/  IADD3 R26, P2, PT, R19, R2, RZ ;  /* 0x00000002131a7210 */ /* 0x002fc60007f5e0ff */
[----:B------:R-:W-:Y:S01]  /*85dc0*/  IMAD.X R21, R28, 0x1, R14, P3 ;  /* 0x000000011c157824 */ /* 0x000fe200018e060e */
[----:B--2---:R-:W-:Y:S01]  /*85dd0*/  IADD3 R24, P4, PT, R19, R0, RZ ;  /* 0x0000000013187210 */ /* 0x004fe20007f9e0ff */
        /* <DEDUP_REMOVED lines=8> */
[----:B--2---:R-:W-:Y:S01]  /*85e60*/  IADD3 R24, P4, PT, R19, R7, RZ ;  /* 0x0000000713187210 */ /* 0x004fe20007f9e0ff */
[----:B------:R-:W-:-:S03]  /*85e70*/  IMAD.X R27, R17, 0x1, R6, P2 ;  /* 0x00000001111b7824 */ /* 0x000fc600010e0606 */
[----:B------:R0:W-:Y:S01]  /*85e80*/  STL.64 [R1+0x2298], R20 ;  /* 0x0022981401007387 */ /* 0x0001e20000100a00 */
[----:B------:R-:W-:-:S03]  /*85e90*/  IMAD.X R25, R17, 0x1, R9, P4 ;  /* 0x0000000111197824 */ /* 0x000fc600020e0609 */
[----:B------:R1:W-:Y:S01]  /*85ea0*/  STL.64 [R1+0x2290], R26 ;  /* 0x0022901a01007387 */ /* 0x0003e20000100a00 */
[C---:B------:R-:W-:Y:S01]  /*85eb0*/  VIADD R16, R19.reuse, UR72 ;  /* 0x0000004813107c36 */ /* 0x040fe20008000000 */
[----:B------:R-:W2:Y:S02]  /*85ec0*/  LDCU UR72, c[0x0][0x398] ;  /* 0x00007300ff4877ac */ /* 0x000ea40008000800 */
[----:B------:R3:W-:Y:S01]  /*85ed0*/  STL.64 [R1+0x2288], R24 ;  /* 0x0022881801007387 */ /* 0x0007e20000100a00 */
[C---:B0-----:R-:W-:Y:S02]  /*85ee0*/  IADD3 R20, P3, PT, R19.reuse, R8, RZ ;  /* 0x0000000813147210 */ /* 0x041fe40007f7e0ff */
[----:B-1----:R-:W-:-:S03]  /*85ef0*/  IADD3 R26, P2, PT, R19, R11, RZ ;  /* 0x0000000b131a7210 */ /* 0x002fc60007f5e0ff */
[----:B------:R-:W-:Y:S01]  /*85f00*/  IMAD.X R21, R17, 0x1, R10, P3 ;  /* 0x0000000111157824 */ /* 0x000fe200018e060a */
[----:B---3--:R-:W-:Y:S01]  /*85f10*/  IADD3 R24, P4, PT, R19, R13, RZ ;  /* 0x0000000d13187210 */ /* 0x008fe20007f9e0ff */
[----:B------:R-:W-:-:S03]  /*85f20*/  IMAD.X R27, R17, 0x1, R12, P2 ;  /* 0x00000001111b7824 */ /* 0x000fc600010e060c */
[----:B------:R0:W-:Y:S01]  /*85f30*/  STL.64 [R1+0x2280], R20 ;  /* 0x0022801401007387 */ /* 0x0001e20000100a00 */
[----:B------:R-:W-:Y:S01]  /*85f40*/  SHF.R.S32.HI R28, RZ, 0x1f, R16 ;  /* 0x0000001fff1c7819 */ /* 0x000fe20000011410 */
[----:B------:R-:W-:Y:S02]  /*85f50*/  IMAD.X R25, R17, 0x1, R14, P4 ;  /* 0x0000000111197824 */ /* 0x000fe400020e060e */
        /* <DEDUP_REMOVED lines=18> */
[----:B------:R-:W1:Y:S01]  /*86080*/  LDCU UR71, c[0x0][0x398] ;  /* 0x00007300ff4777ac */ /* 0x000e620008000800 */
[----:B------:R-:W-:Y:S01]  /*86090*/  IMAD.X R25, R28, 0x1, R10, P4 ;  /* 0x000000011c197824 */ /* 0x000fe200020e060a */
[----:B------:R3:W-:Y:S02]  /*860a0*/  STL.64 [R1+0x2238], R26 ;  /* 0x0022381a01007387 */ /* 0x0007e40000100a00 */
[----:B------:R-:W-:Y:S02]  /*860b0*/  SHF.R.S32.HI R17, RZ, 0x1f, R19 ;  /* 0x0000001fff117819 */ /* 0x000fe40000011413 */
[----:B------:R1:W-:Y:S01]  /*860c0*/  STL.64 [R1+0x2230], R24 ;  /* 0x0022301801007387 */ /* 0x0003e20000100a00 */
[C---:B0-----:R-:W-:Y:S02]  /*860d0*/  IADD3 R20, P3, PT, R16.reuse, R11, RZ ;  /* 0x0000000b10147210 */ /* 0x041fe40007f7e0ff */
[----:B---3--:R-:W-:-:S03]  /*860e0*/  IADD3 R26, P2, PT, R16, R13, RZ ;  /* 0x0000000d101a7210 */ /* 0x008fc60007f5e0ff */
[C---:B------:R-:W-:Y:S01]  /*860f0*/  IMAD.X R21, R28.reuse, 0x1, R12, P3 ;  /* 0x000000011c157824 */ /* 0x040fe200018e060c */
[----:B-1----:R-:W-:Y:S01]  /*86100*/  IADD3 R24, P4, PT, R19, R2, RZ ;  /* 0x0000000213187210 */ /* 0x002fe20007f9e0ff */
        /* <DEDUP_REMOVED lines=26> */
[----:B0-----:R-:W-:Y:S02]  /*862b0*/  IADD3 R20, P3, PT, R19, R13, RZ ;  /* 0x0000000d13147210 */ /* 0x001fe40007f7e0ff */
[----:B---3--:R-:W-:-:S03]  /*862c0*/  IADD3 R26, P2, PT, R16, R2, RZ ;  /* 0x00000002101a7210 */ /* 0x008fc60007f5e0ff */
[----:B------:R-:W-:Y:S01]  /*862d0*/  IMAD.X R21, R17, 0x1, R14, P3 ;  /* 0x0000000111157824 */ /* 0x000fe200018e060e */
        /* <DEDUP_REMOVED lines=13> */
[----:B------:R1:W-:Y:S01]  /*863b0*/  STL.64 [R1+0x2190], R26 ;  /* 0x0021901a01007387 */ /* 0x0003e20000100a00 */
[C---:B------:R-:W-:Y:S01]  /*863c0*/  VIADD R19, R16.reuse, UR69 ;  /* 0x0000004510137c36 */ /* 0x040fe20008000000 */
[----:B------:R-:W3:Y:S02]  /*863d0*/  LDCU UR69, c[0x0][0x398] ;  /* 0x00007300ff4577ac */ /* 0x000ee40008000800 */
[----:B------:R2:W-:Y:S01]  /*863e0*/  STL.64 [R1+0x2188], R24 ;  /* 0x0021881801007387 */ /* 0x0005e20000100a00 */
[C---:B0-----:R-:W-:Y:S02]  /*863f0*/  IADD3 R20, P3, PT, R16.reuse, R8, RZ ;  /* 0x0000000810147210 */ /* 0x041fe40007f7e0ff */
[----:B-1----:R-:W-:-:S03]  /*86400*/  IADD3 R26, P2, PT, R16, R11, RZ ;  /* 0x0000000b101a7210 */ /* 0x002fc60007f5e0ff */
[----:B------:R-:W-:Y:S01]  /*86410*/  IMAD.X R21, R28, 0x1, R10, P3 ;  /* 0x000000011c157824 */ /* 0x000fe200018e060a */
[----:B--2---:R-:W-:Y:S01]  /*86420*/  IADD3 R24, P4, PT, R16, R13, RZ ;  /* 0x0000000d10187210 */ /* 0x004fe20007f9e0ff */
        /* <DEDUP_REMOVED lines=28> */
[----:B--2---:R-:W-:-:S03]  /*865f0*/  IADD3 R26, P2, PT, R19, R13, RZ ;  /* 0x0000000d131a7210 */ /* 0x004fc60007f5e0ff */
        /* <DEDUP_REMOVED lines=316> */
[----:B------:R-:W-:Y:S02]  /*879c0*/  VIADD R16, R19, UR51 ;  /* 0x0000003313107c36 */ /* 0x000fe40008000000 */
[----:B------:R-:W-:Y:S01]  /*879d0*/  IMAD.X R25, R17, 0x1, R10, P4 ;  /* 0x0000000111197824 */ /* 0x000fe200020e060a */
[----:B------:R1:W-:Y:S02]  /*879e0*/  STL.64 [R1+0xd18], R26 ;  /* 0x000d181a01007387 */ /* 0x0003e40000100a00 */
[----:B------:R-:W-:Y:S02]  /*879f0*/  SHF.R.S32.HI R28, RZ, 0x1f, R16 ;  /* 0x0000001fff1c7819 */ /* 0x000fe40000011410 */
[----:B------:R2:W-:Y:S01]  /*87a00*/  STL.64 [R1+0xd10], R24 ;  /* 0x000d101801007387 */ /* 0x0005e20000100a00 */
[C---:B0-----:R-:W-:Y:S02]  /*87a10*/  IADD3 R20, P3, PT, R19.reuse, R11, RZ ;  /* 0x0000000b13147210 */ /* 0x041fe40007f7e0ff */
[----:B-1----:R-:W-:-:S03]  /*87a20*/  IADD3 R26, P2, PT, R19, R13, RZ ;  /* 0x0000000d131a7210 */ /* 0x002fc60007f5e0ff */
[C---:B------:R-:W-:Y:S01]  /*87a30*/  IMAD.X R21, R17.reuse, 0x1, R12, P3 ;  /* 0x0000000111157824 */ /* 0x040fe200018e060c */
        /* <DEDUP_REMOVED lines=22> */
[----:B------:R-:W1:Y:S01]  /*87ba0*/  LDCU.64 UR50, c[0x0][0x398] ;  /* 0x00007300ff3277ac */ /* 0x000e620008000a00 */
        /* <DEDUP_REMOVED lines=21> */
[----:B------:R-:W-:-:S03]  /*87d00*/  VIADD R16, R19, UR49 ;  /* 0x0000003113107c36 */ /* 0x000fc60008000000 */
        /* <DEDUP_REMOVED lines=79> */
[----:B------:R-:W2:Y:S02]  /*88200*/  LDCU.64 UR32, c[0x0][0x398] ;  /* 0x00007300ff2077ac */ /* 0x000ea40008000a00 */
        /* <DEDUP_REMOVED lines=107> */
[----:B------:R-:W1:Y:S01]  /*888c0*/  S2UR UR29, SR_CgaCtaId ;  /* 0x00000000001d79c3 */ /* 0x000e620000008800 */
[----:B------:R-:W-:Y:S01]  /*888d0*/  IMAD.X R25, R28, 0x1, R10, P4 ;  /* 0x000000011c197824 */ /* 0x000fe200020e060a */
[----:B------:R3:W-:Y:S01]  /*888e0*/  STL.64 [R1+0x910], R26 ;  /* 0x0009101a01007387 */ /* 0x0007e20000100a00 */
[----:B------:R-:W1:Y:S01]  /*888f0*/  LDCU UR28, c[0x0][0x398] ;  /* 0x00007300ff1c77ac */ /* 0x000e620008000800 */
[----:B------:R-:W-:Y:S02]  /*88900*/  SHF.R.S32.HI R17, RZ, 0x1f, R19 ;  /* 0x0000001fff117819 */ /* 0x000fe40000011413 */
[----:B------:R2:W-:Y:S01]  /*88910*/  STL.64 [R1+0x908], R24 ;  /* 0x0009081801007387 */ /* 0x0005e20000100a00 */
[C---:B0-----:R-:W-:Y:S02]  /*88920*/  IADD3 R20, P3, PT, R16.reuse, R11, RZ ;  /* 0x0000000b10147210 */ /* 0x041fe40007f7e0ff */
[----:B---3--:R-:W-:-:S03]  /*88930*/  IADD3 R26, P2, PT, R16, R13, RZ ;  /* 0x0000000d101a7210 */ /* 0x008fc60007f5e0ff */
        /* <DEDUP_REMOVED lines=8> */
[----:B--2---:R-:W-:-:S03]  /*889c0*/  IADD3 R26, P2, PT, R19, R3, RZ ;  /* 0x00000003131a7210 */ /* 0x004fc60007f5e0ff */
        /* <DEDUP_REMOVED lines=13> */
[----:B------:R-:W-:Y:S01]  /*88aa0*/  VIADD R16, R19, UR27 ;  /* 0x0000001b13107c36 */ /* 0x000fe20008000000 */
[----:B------:R-:W2:Y:S01]  /*88ab0*/  LDCU UR27, c[0x0][0x398] ;  /* 0x00007300ff1b77ac */ /* 0x000ea20008000800 */
        /* <DEDUP_REMOVED lines=750> */
[----:B------:R-:W-:Y:S01]  /*8b9a0*/  STL.64 [R1+0x2758], R26 ;  /* 0x0027581a01007387 */ /* 0x000fe20000100a00 */
[C---:B------:R-:W-:Y:S01]  /*8b9b0*/  IADD3 R28, P2, PT, R19.reuse, R11, RZ ;  /* 0x0000000b131c7210 */ /* 0x040fe20007f5e0ff */
[----:B------:R-:W1:Y:S02]  /*8b9c0*/  LDCU UR37, c[0x0][0x398] ;  /* 0x00007300ff2577ac */ /* 0x000e640008000800 */
[----:B------:R2:W-:Y:S01]  /*8b9d0*/  STL.64 [R1+0x2760], R24 ;  /* 0x0027601801007387 */ /* 0x0005e20000100a00 */
[----:B0-----:R-:W-:-:S05]  /*8b9e0*/  IADD3 R20, P3, PT, R19, R8, RZ ;  /* 0x0000000813147210 */ /* 0x001fca0007f7e0ff */
[----:B------:R-:W-:Y:S02]  /*8b9f0*/  IMAD.X R21, R17, 0x1, R10, P3 ;  /* 0x0000000111157824 */ /* 0x000fe400018e060a */
[C---:B--2---:R-:W-:Y:S01]  /*8ba00*/  VIADD R24, R16.reuse, UR39 ;  /* 0x0000002710187c36 */ /* 0x044fe20008000000 */
[----:B------:R-:W-:Y:S01]  /*8ba10*/  IADD3 R26, P4, PT, R19, R13, RZ ;  /* 0x0000000d131a7210 */ /* 0x000fe20007f9e0ff */
[C---:B------:R-:W-:Y:S01]  /*8ba20*/  IMAD.X R29, R17.reuse, 0x1, R12, P2 ;  /* 0x00000001111d7824 */ /* 0x040fe200010e060c */
[----:B------:R-:W-:Y:S01]  /*8ba30*/  SHF.R.S32.HI R19, RZ, 0x1f, R16 ;  /* 0x0000001fff137819 */ /* 0x000fe20000011410 */
[----:B------:R-:W0:Y:S01]  /*8ba40*/  LDCU UR39, c[0x0][0x398] ;  /* 0x00007300ff2777ac */ /* 0x000e220008000800 */
[----:B------:R2:W-:Y:S04]  /*8ba50*/  STL [R1+0x3c10], R24 ;  /* 0x003c101801007387 */ /* 0x0005e80000100800 */
[----:B------:R1:W-:Y:S01]  /*8ba60*/  STL.64 [R1+0x2768], R20 ;  /* 0x0027681401007387 */ /* 0x0003e20000100a00 */
[----:B------:R-:W-:Y:S01]  /*8ba70*/  IMAD.X R27, R17, 0x1, R14, P4 ;  /* 0x00000001111b7824 */ /* 0x000fe200020e060e */
[----:B--2---:R-:W-:-:S02]  /*8ba80*/  IADD3 R24, P2, PT, R16, R0, RZ ;  /* 0x0000000010187210 */ /* 0x004fc40007f5e0ff */
[C---:B-1----:R-:W-:Y:S02]  /*8ba90*/  IADD3 R20, P3, PT, R16.reuse, R2, RZ ;  /* 0x0000000210147210 */ /* 0x042fe40007f7e0ff */
[----:B------:R1:W-:Y:S01]  /*8baa0*/  STL.64 [R1+0x2770], R26 ;  /* 0x0027701a01007387 */ /* 0x0003e20000100a00 */
[C---:B------:R-:W-:Y:S02]  /*8bab0*/  IMAD.X R25, R19.reuse, 0x1, R22, P2 ;  /* 0x0000000113197824 */ /* 0x040fe400010e0616 */
[----:B------:R-:W-:Y:S01]  /*8bac0*/  IMAD.X R21, R19, 0x1, R18, P3 ;  /* 0x0000000113157824 */ /* 0x000fe200018e0612 */
[----:B------:R-:W-:Y:S04]  /*8bad0*/  STL.64 [R1+0x2778], R28 ;  /* 0x0027781c01007387 */ /* 0x000fe80000100a00 */
[----:B------:R2:W-:Y:S01]  /*8bae0*/  STL.64 [R1+0x2780], R20 ;  /* 0x0027801401007387 */ /* 0x0005e20000100a00 */
[----:B-1----:R-:W-:-:S03]  /*8baf0*/  IADD3 R26, P4, PT, R16, R3, RZ ;  /* 0x00000003101a7210 */ /* 0x002fc60007f9e0ff */
[----:B------:R1:W-:Y:S01]  /*8bb00*/  STL.64 [R1+0x2790], R24 ;  /* 0x0027901801007387 */ /* 0x0003e20000100a00 */
[C---:B--2---:R-:W-:Y:S01]  /*8bb10*/  IADD3 R20, P3, PT, R16.reuse, R5, RZ ;  /* 0x0000000510147210 */ /* 0x044fe20007f7e0ff */
[----:B------:R-:W-:Y:S01]  /*8bb20*/  IMAD.X R27, R19, 0x1, R4, P4 ;  /* 0x00000001131b7824 */ /* 0x000fe200020e0604 */
[----:B-1----:R-:W-:-:S03]  /*8bb30*/  IADD3 R24, P2, PT, R16, R7, RZ ;  /* 0x0000000710187210 */ /* 0x002fc60007f5e0ff */
[C---:B------:R-:W-:Y:S02]  /*8bb40*/  IMAD.X R21, R19.reuse, 0x1, R6, P3 ;  /* 0x0000000113157824 */ /* 0x040fe400018e0606 */
[----:B------:R-:W-:-:S03]  /*8bb50*/  IMAD.X R25, R19, 0x1, R9, P2 ;  /* 0x0000000113197824 */ /* 0x000fc600010e0609 */
[----:B------:R1:W-:Y:S04]  /*8bb60*/  STL.64 [R1+0x2798], R20 ;  /* 0x0027981401007387 */ /* 0x0003e80000100a00 */
[----:B------:R-:W-:Y:S04]  /*8bb70*/  STL.64 [R1+0x2788], R26 ;  /* 0x0027881a01007387 */ /* 0x000fe80000100a00 */
[----:B-1----:R-:W2:Y:S04]  /*8bb80*/  LDL.LU R20, [R1+0x3afc] ;  /* 0x003afc0001147983 */ /* 0x002ea80000300800 */
[----:B------:R1:W-:Y:S04]  /*8bb90*/  STL.64 [R1+0x27a0], R24 ;  /* 0x0027a01801007387 */ /* 0x0003e80000100a00 */
[----:B-1----:R-:W2:Y:S01]  /*8bba0*/  LDL.LU R24, [R1+0x3c10] ;  /* 0x003c100001187983 */ /* 0x002ea20000300800 */
[----:B------:R-:W-:-:S02]  /*8bbb0*/  IADD3 R28, P4, PT, R16, R8, RZ ;  /* 0x00000008101c7210 */ /* 0x000fc40007f9e0ff */
[C---:B------:R-:W-:Y:S02]  /*8bbc0*/  IADD3 R26, P3, PT, R16.reuse, R11, RZ ;  /* 0x0000000b101a7210 */ /* 0x040fe40007f7e0ff */
[----:B------:R-:W-:Y:S01]  /*8bbd0*/  IADD3 R16, P2, PT, R16, R13, RZ ;  /* 0x0000000d10107210 */ /* 0x000fe20007f5e0ff */
[C---:B------:R-:W-:Y:S02]  /*8bbe0*/  IMAD.X R29, R19.reuse, 0x1, R10, P4 ;  /* 0x00000001131d7824 */ /* 0x040fe400020e060a */
[C---:B------:R-:W-:Y:S02]  /*8bbf0*/  IMAD.X R27, R19.reuse, 0x1, R12, P3 ;  /* 0x00000001131b7824 */ /* 0x040fe400018e060c */
[----:B------:R-:W-:Y:S01]  /*8bc00*/  IMAD.X R17, R19, 0x1, R14, P2 ;  /* 0x0000000113117824 */ /* 0x000fe200010e060e */
[----:B------:R1:W-:Y:S04]  /*8bc10*/  STL.64 [R1+0x27a8], R28 ;  /* 0x0027a81c01007387 */ /* 0x0003e80000100a00 */
[----:B------:R0:W-:Y:S04]  /*8bc20*/  STL.64 [R1+0x27b8], R26 ;  /* 0x0027b81a01007387 */ /* 0x0001e80000100a00 */
[----:B------:R0:W-:Y:S04]  /*8bc30*/  STL.64 [R1+0x27b0], R16 ;  /* 0x0027b01001007387 */ /* 0x0001e80000100a00 */
[----:B------:R-:W3:Y:S01]  /*8bc40*/  LDL.LU R19, [R1+0x3b00] ;  /* 0x003b000001137983 */ /* 0x000ee20000300800 */
[----:B--2---:R-:W-:-:S02]  /*8bc50*/  SHF.R.S32.HI R21, RZ, 0x1f, R24 ;  /* 0x0000001fff157819 */ /* 0x004fc40000011418 */
[C---:B-1----:R-:W-:Y:S02]  /*8bc60*/  IADD3 R28, P4, PT, R24.reuse, R2, RZ ;  /* 0x00000002181c7210 */ /* 0x042fe40007f9e0ff */
[C---:B0-----:R-:W-:Y:S02]  /*8bc70*/  IADD3 R26, P3, PT, R24.reuse, R0, RZ ;  /* 0x00000000181a7210 */ /* 0x041fe40007f7e0ff */
[----:B------:R-:W-:Y:S01]  /*8bc80*/  IADD3 R16, P2, PT, R24, R3, RZ ;  /* 0x0000000318107210 */ /* 0x000fe20007f5e0ff */
[C---:B------:R-:W-:Y:S02]  /*8bc90*/  IMAD.X R29, R21.reuse, 0x1, R18, P4 ;  /* 0x00000001151d7824 */ /* 0x040fe400020e0612 */
[C---:B------:R-:W-:Y:S02]  /*8bca0*/  IMAD.X R27, R21.reuse, 0x1, R22, P3 ;  /* 0x00000001151b7824 */ /* 0x040fe400018e0616 */
[----:B------:R-:W-:Y:S01]  /*8bcb0*/  IMAD.X R17, R21, 0x1, R4, P2 ;  /* 0x0000000115117824 */ /* 0x000fe200010e0604 */
[----:B------:R-:W-:Y:S04]  /*8bcc0*/  STL.64 [R1+0x27c0], R28 ;  /* 0x0027c01c01007387 */ /* 0x000fe80000100a00 */
[----:B------:R-:W-:Y:S04]  /*8bcd0*/  STL.64 [R1+0x27d0], R26 ;  /* 0x0027d01a01007387 */ /* 0x000fe80000100a00 */
[----:B------:R0:W-:Y:S04]  /*8bce0*/  STL.64 [R1+0x27c8], R16 ;  /* 0x0027c81001007387 */ /* 0x0001e80000100a00 */
[----:B0-----:R-:W2:Y:S01]  /*8bcf0*/  LDL.LU.64 R16, [R1+0x3c08] ;  /* 0x003c080001107983 */ /* 0x001ea20000300a00 */
[----:B------:R-:W-:-:S02]  /*8bd00*/  ISETP.GE.AND P2, PT, R20, UR45, PT ;  /* 0x0000002d14007c0c */ /* 0x000fc4000bf46270 */
[C---:B------:R-:W-:Y:S02]  /*8bd10*/  IADD3 R28, P4, PT, R24.reuse, R5, RZ ;  /* 0x00000005181c7210 */ /* 0x040fe40007f9e0ff */
[C---:B------:R-:W-:Y:S01]  /*8bd20*/  IADD3 R26, P3, PT, R24.reuse, R7, RZ ;  /* 0x00000007181a7210 */ /* 0x040fe20007f7e0ff */
[C---:B------:R-:W-:Y:S01]  /*8bd30*/  VIADD R20, R24.reuse, UR41 ;  /* 0x0000002918147c36 */ /* 0x040fe20008000000 */
[----:B------:R-:W0:Y:S01]  /*8bd40*/  LDCU UR41, c[0x0][0x398] ;  /* 0x00007300ff2977ac */ /* 0x000e220008000800 */
[C---:B------:R-:W-:Y:S02]  /*8bd50*/  IMAD.X R29, R21.reuse, 0x1, R6, P4 ;  /* 0x00000001151d7824 */ /* 0x040fe400020e0606 */
[----:B------:R-:W-:Y:S01]  /*8bd60*/  IMAD.X R27, R21, 0x1, R9, P3 ;  /* 0x00000001151b7824 */ /* 0x000fe200018e0609 */
[----:B------:R-:W1:Y:S02]  /*8bd70*/  LDCU UR45, c[0x0][0x398] ;  /* 0x00007300ff2d77ac */ /* 0x000e640008000800 */
[----:B------:R0:W-:Y:S02]  /*8bd80*/  STL.64 [R1+0x27d8], R28 ;  /* 0x0027d81c01007387 */ /* 0x0001e40000100a00 */
[----:B0-----:R-:W-:-:S05]  /*8bd90*/  IADD3 R28, P4, PT, R24, R8, RZ ;  /* 0x00000008181c7210 */ /* 0x001fca0007f9e0ff */
[----:B------:R-:W-:Y:S01]  /*8bda0*/  IMAD.X R29, R21, 0x1, R10, P4 ;  /* 0x00000001151d7824 */ /* 0x000fe200020e060a */
[----:B--2---:R-:W-:-:S04]  /*8bdb0*/  LOP3.LUT R17, R17, 0xffffdfff, RZ, 0xc0, !PT ;  /* 0xffffdfff11117812 */ /* 0x004fc800078ec0ff */
[----:B------:R-:W-:-:S05]  /*8bdc0*/  @P2 LOP3.LUT R17, R17, 0x2000, RZ, 0xfc, !PT ;  /* 0x0000200011112812 */ /* 0x000fca00078efcff */
[----:B------:R-:W-:Y:S04]  /*8bdd0*/  STL [R1+0x3d0], R17 ;  /* 0x0003d01101007387 */ /* 0x000fe80000100800 */
[----:B------:R0:W-:Y:S04]  /*8bde0*/  STL.64 [R1+0x27e0], R26 ;  /* 0x0027e01a01007387 */ /* 0x0001e80000100a00 */
[----:B------:R2:W-:Y:S01]  /*8bdf0*/  STL.64 [R1+0x27e8], R28 ;  /* 0x0027e81c01007387 */ /* 0x0005e20000100a00 */
[C---:B0-----:R-:W-:Y:S02]  /*8be00*/  IADD3 R26, P3, PT, R24.reuse, R11, RZ ;  /* 0x0000000b181a7210 */ /* 0x041fe40007f7e0ff */
[----:B------:R-:W-:Y:S01]  /*8be10*/  IADD3 R24, P4, PT, R24, R13, RZ ;  /* 0x0000000d18187210 */ /* 0x000fe20007f9e0ff */
[----:B--2---:R-:W2:Y:S02]  /*8be20*/  LDL.LU.64 R28, [R1+0x3c00] ;  /* 0x003c0000011c7983 */ /* 0x004ea40000300a00 */
[----:B------:R-:W-:-:S02]  /*8be30*/  IMAD.X R27, R21, 0x1, R12, P3 ;  /* 0x00000001151b7824 */ /* 0x000fc400018e060c */
[----:B------:R-:W-:-:S03]  /*8be40*/  IMAD.X R25, R21, 0x1, R14, P4 ;  /* 0x0000000115197824 */ /* 0x000fc600020e060e */
[----:B------:R0:W-:Y:S01]  /*8be50*/  STL.64 [R1+0x2800], R26 ;  /* 0x0028001a01007387 */ /* 0x0001e20000100a00 */
[----:B---3--:R-:W-:Y:S01]  /*8be60*/  ISETP.GE.AND P3, PT, R19, UR47, PT ;  /* 0x0000002f13007c0c */ /* 0x008fe2000bf66270 */
[----:B------:R-:W3:Y:S01]  /*8be70*/  LDCU UR47, c[0x0][0x398] ;  /* 0x00007300ff2f77ac */ /* 0x000ee20008000800 */
[----:B------:R-:W-:Y:S01]  /*8be80*/  SHF.R.S32.HI R19, RZ, 0x1f, R20 ;  /* 0x0000001fff137819 */ /* 0x000fe20000011414 */
[----:B0-----:R-:W2:Y:S04]  /*8be90*/  LDL.LU.64 R26, [R1+0x3bf8] ;  /* 0x003bf800011a7983 */ /* 0x001ea80000300a00 */
[----:B------:R-:W2:Y:S04]  /*8bea0*/  LDL.LU R21, [R1+0x3bf0] ;  /* 0x003bf00001157983 */ /* 0x000ea80000300800 */
[----:B------:R0:W-:Y:S02]  /*8beb0*/  STL.64 [R1+0x27f8], R24 ;  /* 0x0027f81801007387 */ /* 0x0001e40000100a00 */
[----:B0-----:R-:W-:-:S05]  /*8bec0*/  IADD3 R24, P4, PT, R20, R2, RZ ;  /* 0x0000000214187210 */ /* 0x001fca0007f9e0ff */
[----:B------:R-:W-:-:S05]  /*8bed0*/  IMAD.X R25, R19, 0x1, R18, P4 ;  /* 0x0000000113197824 */ /* 0x000fca00020e0612 */
        /* <DEDUP_REMOVED lines=19> */
[C---:B0-----:R-:W-:Y:S01]  /*8c010*/  IADD3 R24, P4, PT, R20.reuse, R13, RZ ;  /* 0x0000000d14187210 */ /* 0x041fe20007f9e0ff */
[----:B------:R-:W-:Y:S01]  /*8c020*/  VIADD R20, R20, UR4 ;  /* 0x0000000414147c36 */ /* 0x000fe20008000000 */
[----:B------:R-:W0:Y:S03]  /*8c030*/  LDCU UR4, c[0x0][0x3b8] ;  /* 0x00007700ff0477ac */ /* 0x000e260008000800 */
[----:B------:R-:W-:Y:S01]  /*8c040*/  IMAD.X R25, R19, 0x1, R14, P4 ;  /* 0x0000000113197824 */ /* 0x000fe200020e060e */
[----:B------:R-:W-:-:S04]  /*8c050*/  SHF.R.S32.HI R19, RZ, 0x1f, R20 ;  /* 0x0000001fff137819 */ /* 0x000fc80000011414 */
        /* <DEDUP_REMOVED lines=220> */
[----:B0-----:R-:W-:Y:S02]  /*8ce20*/  IADD3 R24, P4, PT, R20, R0, RZ ;  /* 0x0000000014187210 */ /* 0x001fe40007f9e0ff */
[----:B------:R-:W-:Y:S03]  /*8ce30*/  STL [R1+0x3b78], R0 ;  /* 0x003b780001007387 */ /* 0x000fe60000100800 */
[----:B------:R-:W-:-:S05]  /*8ce40*/  IMAD.X R25, R19, 0x1, R22, P4 ;  /* 0x0000000113197824 */ /* 0x000fca00020e0616 */
[----:B------:R0:W-:Y:S02]  /*8ce50*/  STL.64 [R1+0x2a40], R24 ;  /* 0x002a401801007387 */ /* 0x0001e40000100a00 */
[C---:B0-----:R-:W-:Y:S02]  /*8ce60*/  IADD3 R24, P4, PT, R20.reuse, R3, RZ ;  /* 0x0000000314187210 */ /* 0x041fe40007f9e0ff */
[----:B------:R-:W-:Y:S03]  /*8ce70*/  STL [R1+0x3b7c], R3 ;  /* 0x003b7c0301007387 */ /* 0x000fe60000100800 */
[----:B------:R-:W-:Y:S01]  /*8ce80*/  IMAD.X R25, R19, 0x1, R4, P4 ;  /* 0x0000000113197824 */ /* 0x000fe200020e0604 */
[----:B------:R-:W-:-:S04]  /*8ce90*/  IADD3 R22, P4, PT, R20, R5, RZ ;  /* 0x0000000514167210 */ /* 0x000fc80007f9e0ff */
[----:B------:R0:W-:Y:S04]  /*8cea0*/  STL.64 [R1+0x2a50], R24 ;  /* 0x002a501801007387 */ /* 0x0001e80000100a00 */
[----:B0-----:R-:W2:Y:S04]  /*8ceb0*/  LDL.LU.64 R24, [R1+0x3be8] ;  /* 0x003be80001187983 */ /* 0x001ea80000300a00 */
[----:B------:R0:W-:Y:S04]  /*8cec0*/  STL [R1+0x3b80], R4 ;  /* 0x003b800401007387 */ /* 0x0001e80000100800 */
[----:B------:R1:W-:Y:S04]  /*8ced0*/  STL [R1+0x3b84], R5 ;  /* 0x003b840501007387 */ /* 0x0003e80000100800 */
[----:B------:R3:W-:Y:S01]  /*8cee0*/  STL [R1+0x2a58], R22 ;  /* 0x002a581601007387 */ /* 0x0007e20000100800 */
[----:B0-----:R-:W-:-:S02]  /*8cef0*/  IMAD.MOV.U32 R4, RZ, RZ, R22 ;  /* 0x000000ffff047224 */ /* 0x001fc400078e0016 */
[----:B-1----:R-:W-:Y:S02]  /*8cf00*/  IMAD.MOV.U32 R5, RZ, RZ, R23 ;  /* 0x000000ffff057224 */ /* 0x002fe400078e0017 */
[C---:B------:R-:W-:Y:S01]  /*8cf10*/  IMAD.X R5, R19.reuse, 0x1, R6, P4 ;  /* 0x0000000113057824 */ /* 0x040fe200020e0606 */
[----:B------:R-:W-:Y:S01]  /*8cf20*/  IADD3 R4, P4, PT, R20, R7, RZ ;  /* 0x0000000714047210 */ /* 0x000fe20007f9e0ff */
[----:B---3--:R-:W3:Y:S04]  /*8cf30*/  LDL.LU.64 R22, [R1+0x3be0] ;  /* 0x003be00001167983 */ /* 0x008ee80000300a00 */
[----:B------:R-:W-:Y:S04]  /*8cf40*/  STL [R1+0x3b88], R6 ;  /* 0x003b880601007387 */ /* 0x000fe80000100800 */
[----:B------:R0:W-:Y:S04]  /*8cf50*/  STL [R1+0x2a5c], R5 ;  /* 0x002a5c0501007387 */ /* 0x0001e80000100800 */
[----:B------:R-:W-:Y:S04]  /*8cf60*/  STL [R1+0x3b8c], R7 ;  /* 0x003b8c0701007387 */ /* 0x000fe80000100800 */
[----:B------:R-:W2:Y:S01]  /*8cf70*/  LDL.LU R0, [R1+0x3b04] ;  /* 0x003b040001007983 */ /* 0x000ea20000300800 */
[----:B0-----:R-:W-:-:S05]  /*8cf80*/  IMAD.X R5, R19, 0x1, R9, P4 ;  /* 0x0000000113057824 */ /* 0x001fca00020e0609 */
[----:B------:R0:W-:Y:S04]  /*8cf90*/  STL.64 [R1+0x2a60], R4 ;  /* 0x002a600401007387 */ /* 0x0001e80000100a00 */
[----:B0-----:R-:W3:Y:S04]  /*8cfa0*/  LDL.LU R4, [R1+0x3b08] ;  /* 0x003b080001047983 */ /* 0x001ee80000300800 */
[----:B------:R-:W4:Y:S01]  /*8cfb0*/  LDL.LU R3, [R1+0x3b0c] ;  /* 0x003b0c0001037983 */ /* 0x000f220000300800 */
[----:B------:R-:W-:-:S03]  /*8cfc0*/  IADD3 R6, P4, PT, R20, R8, RZ ;  /* 0x0000000814067210 */ /* 0x000fc60007f9e0ff */
[----:B------:R-:W-:Y:S02]  /*8cfd0*/  STL [R1+0x3b90], R9 ;  /* 0x003b900901007387 */ /* 0x000fe40000100800 */
[----:B------:R-:W-:Y:S02]  /*8cfe0*/  IMAD.X R7, R19, 0x1, R10, P4 ;  /* 0x0000000113077824 */ /* 0x000fe400020e060a */
[----:B------:R-:W-:Y:S04]  /*8cff0*/  STL [R1+0x3b94], R8 ;  /* 0x003b940801007387 */ /* 0x000fe80000100800 */
[----:B------:R-:W-:Y:S04]  /*8d000*/  STL [R1+0x3b98], R10 ;  /* 0x003b980a01007387 */ /* 0x000fe80000100800 */
[----:B------:R0:W-:Y:S04]  /*8d010*/  STL.64 [R1+0x2a68], R6 ;  /* 0x002a680601007387 */ /* 0x0001e80000100a00 */
[----:B------:R-:W-:Y:S01]  /*8d020*/  STL [R1+0x3b9c], R11 ;  /* 0x003b9c0b01007387 */ /* 0x000fe20000100800 */
[----:B0-----:R-:W-:-:S03]  /*8d030*/  IADD3 R6, P4, PT, R20, R11, RZ ;  /* 0x0000000b14067210 */ /* 0x001fc60007f9e0ff */
[----:B------:R-:W-:Y:S02]  /*8d040*/  STL [R1+0x3ba0], R12 ;  /* 0x003ba00c01007387 */ /* 0x000fe40000100800 */
[----:B------:R-:W-:Y:S02]  /*8d050*/  IMAD.X R7, R19, 0x1, R12, P4 ;  /* 0x0000000113077824 */ /* 0x000fe400020e060c */
[----:B------:R-:W-:-:S03]  /*8d060*/  VIADD R9, R20, UR4 ;  /* 0x0000000414097c36 */ /* 0x000fc60008000000 */
[----:B------:R0:W-:Y:S04]  /*8d070*/  STL.64 [R1+0x2a78], R6 ;  /* 0x002a780601007387 */ /* 0x0001e80000100a00 */
[----:B------:R-:W-:Y:S01]  /*8d080*/  STL [R1+0x3ba4], R13 ;  /* 0x003ba40d01007387 */ /* 0x000fe20000100800 */
[----:B0-----:R-:W-:-:S03]  /*8d090*/  IADD3 R6, P4, PT, R20, R13, RZ ;  /* 0x0000000d14067210 */ /* 0x001fc60007f9e0ff */
[----:B------:R-:W4:Y:S02]  /*8d0a0*/  LDL.LU R20, [R1+0x3bd8] ;  /* 0x003bd80001147983 */ /* 0x000f240000300800 */
[----:B------:R-:W-:Y:S02]  /*8d0b0*/  IMAD.X R7, R19, 0x1, R14, P4 ;  /* 0x0000000113077824 */ /* 0x000fe400020e060e */
[----:B------:R-:W4:Y:S04]  /*8d0c0*/  LDL.LU R19, [R1+0x3bd4] ;  /* 0x003bd40001137983 */ /* 0x000f280000300800 */
[----:B------:R-:W-:Y:S04]  /*8d0d0*/  STL [R1+0x3ba8], R14 ;  /* 0x003ba80e01007387 */ /* 0x000fe80000100800 */
[----:B------:R-:W-:Y:S04]  /*8d0e0*/  STL [R1+0xa4], R9 ;  /* 0x0000a40901007387 */ /* 0x000fe80000100800 */
[----:B------:R-:W-:Y:S01]  /*8d0f0*/  STL.64 [R1+0x2a80], R6 ;  /* 0x002a800601007387 */ /* 0x000fe20000100a00 */
[----:B--2---:R-:W-:Y:S01]  /*8d100*/  ISETP.GE.AND P4, PT, R0, UR49, PT ;  /* 0x0000003100007c0c */ /* 0x004fe2000bf86270 */
[----:B------:R-:W0:Y:S01]  /*8d110*/  LDCU UR49, c[0x0][0x398] ;  /* 0x00007300ff3177ac */ /* 0x000e220008000800 */
[----:B------:R-:W-:-:S05]  /*8d120*/  SHF.R.S32.HI R0, RZ, 0x1f, R9 ;  /* 0x0000001fff007819 */ /* 0x000fca0000011409 */
[----:B------:R1:W-:Y:S04]  /*8d130*/  STL [R1+0xdc], R0 ;  /* 0x0000dc0001007387 */ /* 0x0003e80000100800 */
[----:B------:R-:W-:Y:S01]  /*8d140*/  STL [R1+0x3bb0], R2 ;  /* 0x003bb00201007387 */ /* 0x000fe20000100800 */
[----:B---3--:R-:W-:-:S03]  /*8d150*/  ISETP.GE.AND P5, PT, R4, UR33, PT ;  /* 0x0000002104007c0c */ /* 0x008fc6000bfa6270 */
[----:B------:R-:W-:Y:S01]  /*8d160*/  STL [R1+0x3bb4], R9 ;  /* 0x003bb40901007387 */ /* 0x000fe20000100800 */
[----:B------:R-:W-:Y:S01]  /*8d170*/  IADD3 R4, P0, PT, R9, R2, RZ ;  /* 0x0000000209047210 */ /* 0x000fe20007f1e0ff */
[----:B------:R-:W2:Y:S02]  /*8d180*/  LDCU UR33, c[0x0][0x398] ;  /* 0x00007300ff2177ac */ /* 0x000ea40008000800 */
[----:B------:R-:W3:Y:S02]  /*8d190*/  LDL R10, [R1+0x20a8] ;  /* 0x0020a800010a7983 */ /* 0x000ee40000100800 */
[----:B------:R-:W-:Y:S02]  /*8d1a0*/  IMAD.X R5, R0, 0x1, R18, P0 ;  /* 0x0000000100057824 */ /* 0x000fe400000e0612 */
[----:B------:R-:W2:Y:S04]  /*8d1b0*/  LDL R11, [R1+0x20ac] ;  /* 0x0020ac00010b7983 */ /* 0x000ea80000100800 */
[----:B------:R0:W-:Y:S04]  /*8d1c0*/  STL.64 [R1+0x2a70], R4 ;  /* 0x002a700401007387 */ /* 0x0001e80000100a00 */
[----:B-1----:R-:W2:Y:S01]  /*8d1d0*/  LDL R0, [R1+0x20a4] ;  /* 0x0020a40001007983 */ /* 0x002ea20000100800 */
[----:B----4-:R-:W-:Y:S01]  /*8d1e0*/  ISETP.GE.AND P6, PT, R3, UR51, PT ;  /* 0x0000003303007c0c */ /* 0x010fe2000bfc6270 */
[----:B------:R-:W1:Y:S02]  /*8d1f0*/  LDCU UR51, c[0x0][0x398] ;  /* 0x00007300ff3377ac */ /* 0x000e640008000800 */
[----:B------:R-:W4:Y:S04]  /*8d200*/  LDL R3, [R1+0x20a0] ;  /* 0x0020a00001037983 */ /* 0x000f280000100800 */
[----:B0-----:R-:W3:Y:S04]  /*8d210*/  LDL R5, [R1+0x2098] ;  /* 0x0020980001057983 */ /* 0x001ee80000100800 */
[----:B------:R-:W3:Y:S04]  /*8d220*/  LDL R4, [R1+0x209c] ;  /* 0x00209c0001047983 */ /* 0x000ee80000100800 */
[----:B------:R-:W4:Y:S04]  /*8d230*/  LDL R7, [R1+0x20b0] ;  /* 0x0020b00001077983 */ /* 0x000f280000100800 */
[----:B------:R-:W4:Y:S01]  /*8d240*/  LDL R6, [R1+0x2054] ;  /* 0x0020540001067983 */ /* 0x000f220000100800 */
[----:B------:R-:W-:-:S02]  /*8d250*/  LOP3.LUT P0, RZ, R16, 0x2, RZ, 0xc0, !PT ;  /* 0x0000000210ff7812 */ /* 0x000fc4000780c0ff */
[----:B------:R-:W-:Y:S02]  /*8d260*/  LOP3.LUT P1, RZ, R16, 0x1, RZ, 0xc0, !PT ;  /* 0x0000000110ff7812 */ /* 0x000fe4000782c0ff */
[----:B------:R-:W-:Y:S02]  /*8d270*/  LOP3.LUT R29, R29, 0x7fffffff, RZ, 0xc0, !PT ;  /* 0x7fffffff1d1d7812 */ /* 0x000fe400078ec0ff */
[----:B--2---:R-:W-:Y:S01]  /*8d280*/  ISETP.LT.AND P2, PT, R0, UR40, !P0 ;  /* 0x0000002800007c0c */ /* 0x004fe2000c741270 */
[----:B------:R-:W-:Y:S01]  /*8d290*/  STL [R1+0x3bb8], R16 ;  /* 0x003bb81001007387 */ /* 0x000fe20000100800 */
[----:B------:R-:W-:Y:S01]  /*8d2a0*/  LOP3.LUT R28, R28, 0x7fffffff, RZ, 0xc0, !PT ;  /* 0x7fffffff1c1c7812 */ /* 0x000fe200078ec0ff */
[----:B------:R-:W-:Y:S01]  /*8d2b0*/  UMOV UR4, 0x400 ;  /* 0x0000040000047882 */ /* 0x000fe20000000000 */
[----:B------:R-:W-:Y:S01]  /*8d2c0*/  LOP3.LUT R27, R27, 0x7fffffff, RZ, 0xc0, !PT ;  /* 0x7fffffff1b1b7812 */ /* 0x000fe200078ec0ff */
[----:B------:R-:W0:Y:S08]  /*8d2d0*/  LDCU UR40, c[0x0][0x398] ;  /* 0x00007300ff2877ac */ /* 0x000e300008000800 */
[----:B------:R-:W-:-:S02]  /*8d2e0*/  @P2 LOP3.LUT R15, R15, 0x80, RZ, 0xfc, !PT ;  /* 0x000000800f0f2812 */ /* 0x000fc400078efcff */
[----:B---3--:R-:W-:Y:S01]  /*8d2f0*/  ISETP.LT.AND P2, PT, R5, UR67, !P0 ;  /* 0x0000004305007c0c */ /* 0x008fe2000c741270 */
[----:B------:R-:W-:Y:S01]  /*8d300*/  ULEA UR4, UR29, UR4, 0x18 ;  /* 0x000000041d047291 */ /* 0x000fe2000f8ec0ff */
[----:B------:R-:W-:Y:S01]  /*8d310*/  LOP3.LUT R15, R15, 0xfffffbff, RZ, 0xc0, !PT ;  /* 0xfffffbff0f0f7812 */ /* 0x000fe200078ec0ff */
[----:B------:R-:W2:Y:S01]  /*8d320*/  LDCU UR29, c[0x0][0x398] ;  /* 0x00007300ff1d77ac */ /* 0x000ea20008000800 */
[----:B------:R-:W3:Y:S09]  /*8d330*/  LDCU UR67, c[0x0][0x398] ;  /* 0x00007300ff4377ac */ /* 0x000ef20008000800 */
[----:B------:R-:W-:-:S02]  /*8d340*/  @P2 LOP3.LUT R15, R15, 0x400, RZ, 0xfc, !PT ;  /* 0x000004000f0f2812 */ /* 0x000fc400078efcff */
[----:B------:R-:W-:Y:S01]  /*8d350*/  ISETP.LT.AND P2, PT, R4, UR66, !P0 ;  /* 0x0000004204007c0c */ /* 0x000fe2000c741270 */
[----:B------:R-:W0:Y:S01]  /*8d360*/  LDCU UR66, c[0x0][0x398] ;  /* 0x00007300ff4277ac */ /* 0x000e220008000800 */
[----:B------:R-:W-:-:S11]  /*8d370*/  LOP3.LUT R15, R15, 0xfffffdff, RZ, 0xc0, !PT ;  /* 0xfffffdff0f0f7812 */ /* 0x000fd600078ec0ff */
[----:B------:R-:W-:Y:S02]  /*8d380*/  @P2 LOP3.LUT R15, R15, 0x200, RZ, 0xfc, !PT ;  /* 0x000002000f0f2812 */ /* 0x000fe400078efcff */
[----:B----4-:R-:W-:Y:S01]  /*8d390*/  ISETP.LT.AND P2, PT, R3, UR65, !P0 ;  /* 0x0000004103007c0c */ /* 0x010fe2000c741270 */
[----:B------:R-:W4:Y:S01]  /*8d3a0*/  LDCU UR65, c[0x0][0x398] ;  /* 0x00007300ff4177ac */ /* 0x000f220008000800 */
[----:B------:R-:W-:-:S11]  /*8d3b0*/  LOP3.LUT R15, R15, 0xfffffeff, RZ, 0xc0, !PT ;  /* 0xfffffeff0f0f7812 */ /* 0x000fd600078ec0ff */
[----:B------:R-:W-:Y:S02]  /*8d3c0*/  @P2 LOP3.LUT R15, R15, 0x100, RZ, 0xfc, !PT ;  /* 0x000001000f0f2812 */ /* 0x000fe400078efcff */
[----:B------:R-:W-:Y:S01]  /*8d3d0*/  ISETP.LT.AND P2, PT, R10, UR64, !P0 ;  /* 0x000000400a007c0c */ /* 0x000fe2000c741270 */
[----:B------:R-:W0:Y:S01]  /*8d3e0*/  LDCU UR64, c[0x0][0x398] ;  /* 0x00007300ff4077ac */ /* 0x000e220008000800 */
        /* <DEDUP_REMOVED lines=8> */
[----:B------:R-:W-:Y:S02]  /*8d470*/  ISETP.LT.AND P0, PT, R6, UR68, !P0 ;  /* 0x0000004406007c0c */ /* 0x000fe4000c701270 */
[----:B------:R-:W-:Y:S01]  /*8d480*/  LOP3.LUT R15, R15, 0xffffffef, RZ, 0xc0, !PT ;  /* 0xffffffef0f0f7812 */ /* 0x000fe200078ec0ff */
[----:B------:R-:W0:Y:S08]  /*8d490*/  LDCU UR68, c[0x0][0x398] ;  /* 0x00007300ff4477ac */ /* 0x000e300008000800 */
[----:B------:R-:W-:-:S04]  /*8d4a0*/  @P2 LOP3.LUT R15, R15, 0x10, RZ, 0xfc, !PT ;  /* 0x000000100f0f2812 */ /* 0x000fc800078efcff */
[----:B------:R-:W-:-:S04]  /*8d4b0*/  LOP3.LUT R15, R15, 0xfffffff7, RZ, 0xc0, !PT ;  /* 0xfffffff70f0f7812 */ /* 0x000fc800078ec0ff */
[----:B------:R-:W-:Y:S02]  /*8d4c0*/  @P0 LOP3.LUT R15, R15, 0x8, RZ, 0xfc, !PT ;  /* 0x000000080f0f0812 */ /* 0x000fe400078efcff */
[----:B------:R-:W-:Y:S01]  /*8d4d0*/  ISETP.LT.AND P0, PT, R0, UR42, !P1 ;  /* 0x0000002a00007c0c */ /* 0x000fe2000cf01270 */
[----:B------:R-:W0:Y:S01]  /*8d4e0*/  LDCU UR42, c[0x0][0x398] ;  /* 0x00007300ff2a77ac */ /* 0x000e220008000800 */
[----:B------:R-:W-:-:S11]  /*8d4f0*/  LOP3.LUT R15, R15, 0xfffffffb, RZ, 0xc0, !PT ;  /* 0xfffffffb0f0f7812 */ /* 0x000fd600078ec0ff */
[----:B------:R-:W-:Y:S02]  /*8d500*/  @P0 LOP3.LUT R29, R29, 0x80000000, RZ, 0xfc, !PT ;  /* 0x800000001d1d0812 */ /* 0x000fe400078efcff */
[----:B------:R-:W-:Y:S01]  /*8d510*/  ISETP.LT.AND P0, PT, R5, UR72, !P1 ;  /* 0x0000004805007c0c */ /* 0x000fe2000cf01270 */
[----:B------:R-:W0:-:S12]  /*8d520*/  LDCU UR72, c[0x0][0x398] ;  /* 0x00007300ff4877ac */ /* 0x000e180008000800 */
        /* <DEDUP_REMOVED lines=13> */
[----:B------:R-:W-:Y:S02]  /*8d600*/  ISETP.LT.AND P0, PT, R11, UR76, !P1 ;  /* 0x0000004c0b007c0c */ /* 0x000fe4000cf01270 */
[----:B------:R-:W-:Y:S01]  /*8d610*/  LOP3.LUT P2, RZ, R17, 0x2000, RZ, 0xc0, !PT ;  /* 0x0000200011ff7812 */ /* 0x000fe2000784c0ff */
[----:B------:R-:W-:Y:S01]  /*8d620*/  STL [R1+0x3bbc], R15 ;  /* 0x003bbc0f01007387 */ /* 0x000fe20000100800 */
[----:B------:R-:W-:Y:S01]  /*8d630*/  LOP3.LUT R29, R29, 0xdfffffff, RZ, 0xc0, !PT ;  /* 0xdfffffff1d1d7812 */ /* 0x000fe200078ec0ff */
[----:B------:R-:W0:Y:S02]  /*8d640*/  LDCU UR76, c[0x0][0x398] ;  /* 0x00007300ff4c77ac */ /* 0x000e240008000800 */
[----:B------:R-:W2:Y:S06]  /*8d650*/  LDL.LU R2, [R1+0x3b10] ;  /* 0x003b100001027983 */ /* 0x000eac0000300800 */
[----:B------:R-:W-:-:S02]  /*8d660*/  @P0 LOP3.LUT R29, R29, 0x20000000, RZ, 0xfc, !PT ;  /* 0x200000001d1d0812 */ /* 0x000fc400078efcff */
[----:B------:R-:W-:Y:S01]  /*8d670*/  ISETP.LT.AND P0, PT, R7, UR75, !P1 ;  /* 0x0000004b07007c0c */ /* 0x000fe2000cf01270 */
[----:B------:R-:W0:Y:S01]  /*8d680*/  LDCU UR75, c[0x0][0x398] ;  /* 0x00007300ff4b77ac */ /* 0x000e220008000800 */
[----:B------:R-:W-:Y:S02]  /*8d690*/  ISETP.LT.AND P1, PT, R6, UR74, !P1 ;  /* 0x0000004a06007c0c */ /* 0x000fe4000cf21270 */
[----:B------:R-:W-:Y:S01]  /*8d6a0*/  LOP3.LUT R29, R29, 0xefffffff, RZ, 0xc0, !PT ;  /* 0xefffffff1d1d7812 */ /* 0x000fe200078ec0ff */
[----:B------:R-:W0:Y:S08]  /*8d6b0*/  LDCU UR74, c[0x0][0x398] ;  /* 0x00007300ff4a77ac */ /* 0x000e300008000800 */
[----:B------:R-:W-:-:S02]  /*8d6c0*/  @P0 LOP3.LUT R29, R29, 0x10000000, RZ, 0xfc, !PT ;  /* 0x100000001d1d0812 */ /* 0x000fc400078efcff */
[----:B------:R-:W-:Y:S02]  /*8d6d0*/  LOP3.LUT P0, RZ, R17, 0x1000, RZ, 0xc0, !PT ;  /* 0x0000100011ff7812 */ /* 0x000fe4000780c0ff */
[----:B------:R-:W-:-:S04]  /*8d6e0*/  LOP3.LUT R29, R29, 0xf7ffffff, RZ, 0xc0, !PT ;  /* 0xf7ffffff1d1d7812 */ /* 0x000fc800078ec0ff */
        /* <DEDUP_REMOVED lines=30> */
[----:B------:R-:W-:-:S02]  /*8d8d0*/  @P1 LOP3.LUT R29, R29, 0x100000, RZ, 0xfc, !PT ;  /* 0x001000001d1d1812 */ /* 0x000fc400078efcff */
[----:B------:R-:W-:Y:S02]  /*8d8e0*/  LOP3.LUT P1, RZ, R17, 0x800, RZ, 0xc0, !PT ;  /* 0x0000080011ff7812 */ /* 0x000fe4000782c0ff */
[----:B------:R-:W-:Y:S01]  /*8d8f0*/  LOP3.LUT R29, R29, 0xfff7ffff, RZ, 0xc0, !PT ;  /* 0xfff7ffff1d1d7812 */ /* 0x000fe200078ec0ff */
[----:B------:R-:W2:Y:S03]  /*8d900*/  LDL.LU R17, [R1+0x1050] ;  /* 0x0010500001117983 */ /* 0x000ea60000300800 */
[----:B------:R-:W-:Y:S01]  /*8d910*/  @P0 LOP3.LUT R29, R29, 0x80000, RZ, 0xfc, !PT ;  /* 0x000800001d1d0812 */ /* 0x000fe200078efcff */
[----:B------:R-:W2:Y:S01]  /*8d920*/  LDL.LU R18, [R1+0x1054] ;  /* 0x0010540001127983 */ /* 0x000ea20000300800 */
        /* <DEDUP_REMOVED lines=34> */
[----:B------:R-:W-:Y:S01]  /*8db50*/  ISETP.LT.AND P0, PT, R5, UR26, !P2 ;  /* 0x0000001a05007c0c */ /* 0x000fe2000d701270 */
[----:B------:R-:W0:Y:S01]  /*8db60*/  LDCU UR26, c[0x0][0x398] ;  /* 0x00007300ff1a77ac */ /* 0x000e220008000800 */
[----:B------:R-:W-:-:S04]  /*8db70*/  LOP3.LUT R29, R29, 0xffffff7f, RZ, 0xc0, !PT ;  /* 0xffffff7f1d1d7812 */ /* 0x000fc800078ec0ff */
[----:B------:R-:W-:Y:S02]  /*8db80*/  @P1 LOP3.LUT R29, R29, 0x80, RZ, 0xfc, !PT ;  /* 0x000000801d1d1812 */ /* 0x000fe400078efcff */
        /* <DEDUP_REMOVED lines=12> */
[----:B------:R-:W-:Y:S02]  /*8dc50*/  ISETP.LT.AND P0, PT, R11, UR8, !P2 ;  /* 0x000000080b007c0c */ /* 0x000fe4000d701270 */
        /* <DEDUP_REMOVED lines=9> */
[----:B------:R-:W-:-:S04]  /*8dcf0*/  @P1 LOP3.LUT R29, R29, 0x10, RZ, 0xfc, !PT ;  /* 0x000000101d1d1812 */ /* 0x000fc800078efcff */
[----:B------:R-:W-:-:S04]  /*8dd00*/  LOP3.LUT R29, R29, 0xfffffff7, RZ, 0xc0, !PT ;  /* 0xfffffff71d1d7812 */ /* 0x000fc800078ec0ff */
[----:B------:R-:W-:Y:S02]  /*8dd10*/  @P0 LOP3.LUT R29, R29, 0x8, RZ, 0xfc, !PT ;  /* 0x000000081d1d0812 */ /* 0x000fe400078efcff */
[----:B------:R-:W-:Y:S01]  /*8dd20*/  ISETP.LT.AND P0, PT, R5, UR20, !P3 ;  /* 0x0000001405007c0c */ /* 0x000fe2000df01270 */
[----:B------:R-:W0:Y:S01]  /*8dd30*/  LDCU UR20, c[0x0][0x398] ;  /* 0x00007300ff1477ac */ /* 0x000e220008000800 */
[----:B------:R-:W-:Y:S02]  /*8dd40*/  ISETP.LT.AND P1, PT, R0, UR32, !P3 ;  /* 0x0000002000007c0c */ /* 0x000fe4000df21270 */
[----:B------:R-:W-:Y:S01]  /*8dd50*/  ISETP.LT.AND P2, PT, R4, UR21, !P3 ;  /* 0x0000001504007c0c */ /* 0x000fe2000df41270 */
[----:B------:R-:W0:Y:S01]  /*8dd60*/  LDCU UR32, c[0x0][0x398] ;  /* 0x00007300ff2077ac */ /* 0x000e220008000800 */
[----:B------:R-:W-:Y:S02]  /*8dd70*/  LOP3.LUT R29, R29, 0xfffffffb, RZ, 0xc0, !PT ;  /* 0xfffffffb1d1d7812 */ /* 0x000fe400078ec0ff */
[----:B------:R-:W-:Y:S01]  /*8dd80*/  LOP3.LUT R26, R26, 0x7fffffff, RZ, 0xc0, !PT ;  /* 0x7fffffff1a1a7812 */ /* 0x000fe200078ec0ff */
[----:B------:R-:W0:Y:S04]  /*8dd90*/  LDCU UR21, c[0x0][0x398] ;  /* 0x00007300ff1577ac */ /* 0x000e280008000800 */
[----:B------:R-:W-:-:S02]  /*8dda0*/  @P0 LOP3.LUT R29, R29, 0x4, RZ, 0xfc, !PT ;  /* 0x000000041d1d0812 */ /* 0x000fc400078efcff */
[----:B------:R-:W-:Y:S02]  /*8ddb0*/  ISETP.LT.AND P0, PT, R10, UR6, !P3 ;  /* 0x000000060a007c0c */ /* 0x000fe4000df01270 */
[----:B------:R-:W-:Y:S02]  /*8ddc0*/  @P1 LOP3.LUT R28, R28, 0x80000000, RZ, 0xfc, !PT ;  /* 0x800000001c1c1812 */ /* 0x000fe400078efcff */
[----:B------:R-:W-:Y:S01]  /*8ddd0*/  ISETP.LT.AND P1, PT, R3, UR55, !P3 ;  /* 0x0000003703007c0c */ /* 0x000fe2000df21270 */
[----:B------:R-:W0:Y:S01]  /*8dde0*/  LDCU UR55, c[0x0][0x398] ;  /* 0x00007300ff3777ac */ /* 0x000e220008000800 */
[----:B------:R-:W-:Y:S02]  /*8ddf0*/  LOP3.LUT R29, R29, 0xfffffffd, RZ, 0xc0, !PT ;  /* 0xfffffffd1d1d7812 */ /* 0x000fe400078ec0ff */
[----:B------:R-:W-:Y:S02]  /*8de00*/  LOP3.LUT R28, R28, 0xbfffffff, RZ, 0xc0, !PT ;  /* 0xbfffffff1c1c7812 */ /* 0x000fe400078ec0ff */
[----:B------:R-:W-:-:S02]  /*8de10*/  @P2 LOP3.LUT R29, R29, 0x2, RZ, 0xfc, !PT ;  /* 0x000000021d1d2812 */ /* 0x000fc400078efcff */
[----:B------:R-:W-:Y:S01]  /*8de20*/  ISETP.LT.AND P2, PT, R11, UR5, !P3 ;  /* 0x000000050b007c0c */ /* 0x000fe2000df41270 */
[----:B------:R-:W0:Y:S01]  /*8de30*/  LDCU UR5, c[0x0][0x398] ;  /* 0x00007300ff0577ac */ /* 0x000e220008000800 */
[----:B------:R-:W-:Y:S02]  /*8de40*/  LOP3.LUT R29, R29, 0xfffffffe, RZ, 0xc0, !PT ;  /* 0xfffffffe1d1d7812 */ /* 0x000fe400078ec0ff */
[----:B------:R-:W-:Y:S02]  /*8de50*/  @P0 LOP3.LUT R28, R28, 0x40000000, RZ, 0xfc, !PT ;  /* 0x400000001c1c0812 */ /* 0x000fe400078efcff */
[----:B------:R-:W-:Y:S02]  /*8de60*/  @P1 LOP3.LUT R29, R29, 0x1, RZ, 0xfc, !PT ;  /* 0x000000011d1d1812 */ /* 0x000fe400078efcff */
[----:B------:R-:W-:Y:S01]  /*8de70*/  ISETP.LT.AND P1, PT, R7, UR9, !P3 ;  /* 0x0000000907007c0c */ /* 0x000fe2000df21270 */
[----:B------:R-:W0:Y:S01]  /*8de80*/  LDCU.64 UR8, c[0x0][0x398] ;  /* 0x00007300ff0877ac */ /* 0x000e220008000a00 */
[----:B------:R-:W-:-:S04]  /*8de90*/  LOP3.LUT R28, R28, 0xdfffffff, RZ, 0xc0, !PT ;  /* 0xdfffffff1c1c7812 */ /* 0x000fc800078ec0ff */
[----:B------:R-:W-:Y:S02]  /*8dea0*/  @P2 LOP3.LUT R28, R28, 0x20000000, RZ, 0xfc, !PT ;  /* 0x200000001c1c2812 */ /* 0x000fe400078efcff */
[----:B------:R-:W-:Y:S02]  /*8deb0*/  ISETP.LT.AND P0, PT, R6, UR25, !P3 ;  /* 0x0000001906007c0c */ /* 0x000fe4000df01270 */
[----:B------:R-:W-:-:S04]  /*8dec0*/  LOP3.LUT R28, R28, 0xefffffff, RZ, 0xc0, !PT ;  /* 0xefffffff1c1c7812 */ /* 0x000fc800078ec0ff */
[----:B------:R-:W-:Y:S02]  /*8ded0*/  @P1 LOP3.LUT R28, R28, 0x10000000, RZ, 0xfc, !PT ;  /* 0x100000001c1c1812 */ /* 0x000fe400078efcff */
[----:B------:R-:W-:Y:S01]  /*8dee0*/  ISETP.LT.AND P1, PT, R0, UR50, !P4 ;  /* 0x0000003200007c0c */ /* 0x000fe2000e721270 */
[----:B------:R-:W-:Y:S01]  /*8def0*/  STL [R1+0x3bc4], R29 ;  /* 0x003bc41d01007387 */ /* 0x000fe20000100800 */
[----:B------:R-:W-:Y:S01]  /*8df00*/  LOP3.LUT R28, R28, 0xf7ffffff, RZ, 0xc0, !PT ;  /* 0xf7ffffff1c1c7812 */ /* 0x000fe200078ec0ff */
[----:B------:R-:W0:Y:S03]  /*8df10*/  LDCU UR50, c[0x0][0x398] ;  /* 0x00007300ff3277ac */ /* 0x000e260008000800 */
[----:B------:R-:W-:Y:S02]  /*8df20*/  @P0 LOP3.LUT R28, R28, 0x8000000, RZ, 0xfc, !PT ;  /* 0x080000001c1c0812 */ /* 0x000fe400078efcff */
[----:B-1----:R-:W-:Y:S01]  /*8df30*/  ISETP.LT.AND P0, PT, R5, UR51, !P4 ;  /* 0x0000003305007c0c */ /* 0x002fe2000e701270 */
[----:B------:R-:W1:Y:S01]  /*8df40*/  LDCU UR51, c[0x0][0x398] ;  /* 0x00007300ff3377ac */ /* 0x000e620008000800 */
        /* <DEDUP_REMOVED lines=18> */
[----:B------:R-:W1:Y:S01]  /*8e070*/  LDCU UR58, c[0x0][0x398] ;  /* 0x00007300ff3a77ac */ /* 0x000e620008000800 */
[----:B------:R-:W-:-:S04]  /*8e080*/  LOP3.LUT R28, R28, 0xffdfffff, RZ, 0xc0, !PT ;  /* 0xffdfffff1c1c7812 */ /* 0x000fc800078ec0ff */
[----:B------:R-:W-:Y:S02]  /*8e090*/  @P2 LOP3.LUT R28, R28, 0x200000, RZ, 0xfc, !PT ;  /* 0x002000001c1c2812 */ /* 0x000fe400078efcff */
[----:B------:R-:W-:Y:S01]  /*8e0a0*/  ISETP.LT.AND P0, PT, R6, UR59, !P4 ;  /* 0x0000003b06007c0c */ /* 0x000fe2000e701270 */
[----:B------:R-:W1:Y:S01]  /*8e0b0*/  LDCU UR59, c[0x0][0x398] ;  /* 0x00007300ff3b77ac */ /* 0x000e620008000800 */
[----:B------:R-:W-:-:S04]  /*8e0c0*/  LOP3.LUT R28, R28, 0xffefffff, RZ, 0xc0, !PT ;  /* 0xffefffff1c1c7812 */ /* 0x000fc800078ec0ff */
[----:B------:R-:W-:Y:S02]  /*8e0d0*/  @P1 LOP3.LUT R28, R28, 0x100000, RZ, 0xfc, !PT ;  /* 0x001000001c1c1812 */ /* 0x000fe400078efcff */
[----:B0-----:R-:W-:Y:S02]  /*8e0e0*/  ISETP.LT.AND P1, PT, R0, UR8, !P5 ;  /* 0x0000000800007c0c */ /* 0x001fe4000ef21270 */
[----:B------:R-:W-:-:S04]  /*8e0f0*/  LOP3.LUT R28, R28, 0xfff7ffff, RZ, 0xc0, !PT ;  /* 0xfff7ffff1c1c7812 */ /* 0x000fc800078ec0ff */
[----:B------:R-:W-:Y:S02]  /*8e100*/  @P0 LOP3.LUT R28, R28, 0x80000, RZ, 0xfc, !PT ;  /* 0x000800001c1c0812 */ /* 0x000fe400078efcff */
[----:B------:R-:W-:Y:S01]  /*8e110*/  ISETP.LT.AND P0, PT, R5, UR14, !P5 ;  /* 0x0000000e05007c0c */ /* 0x000fe2000ef01270 */
[----:B------:R-:W0:Y:S01]  /*8e120*/  LDCU.64 UR14, c[0x0][0x398] ;  /* 0x00007300ff0e77ac */ /* 0x000e220008000a00 */
[----:B------:R-:W-:-:S04]  /*8e130*/  LOP3.LUT R28, R28, 0xffff7fff, RZ, 0xc0, !PT ;  /* 0xffff7fff1c1c7812 */ /* 0x000fc800078ec0ff */
[----:B------:R-:W-:Y:S02]  /*8e140*/  @P1 LOP3.LUT R28, R28, 0x8000, RZ, 0xfc, !PT ;  /* 0x000080001c1c1812 */ /* 0x000fe400078efcff */
[----:B------:R-:W-:Y:S01]  /*8e150*/  ISETP.LT.AND P2, PT, R4, UR33, !P5 ;  /* 0x0000002104007c0c */ /* 0x000fe2000ef41270 */
[----:B------:R-:W0:Y:S01]  /*8e160*/  LDCU UR33, c[0x0][0x398] ;  /* 0x00007300ff2177ac */ /* 0x000e220008000800 */
        /* <DEDUP_REMOVED lines=39> */
[----:B--2---:R-:W-:Y:S01]  /*8e3e0*/  ISETP.LT.AND P2, PT, R11, UR29, !P6 ;  /* 0x0000001d0b007c0c */ /* 0x004fe2000f741270 */
[----:B------:R-:W2:Y:S01]  /*8e3f0*/  LDCU.64 UR28, c[0x0][0x398] ;  /* 0x00007300ff1c77ac */ /* 0x000ea20008000a00 */
        /* <DEDUP_REMOVED lines=12> */
[----:B------:R-:W-:Y:S01]  /*8e4c0*/  ISETP.GE.AND P0, PT, R2, UR9, PT ;  /* 0x0000000902007c0c */ /* 0x000fe2000bf06270 */
[----:B------:R-:W1:Y:S01]  /*8e4d0*/  LDCU.64 UR8, c[0x0][0x398] ;  /* 0x00007300ff0877ac */ /* 0x000e620008000a00 */
[----:B------:R-:W2:Y:S02]  /*8e4e0*/  LDL.LU R2, [R1+0x3b14] ;  /* 0x003b140001027983 */ /* 0x000ea40000300800 */
[----:B------:R-:W-:Y:S01]  /*8e4f0*/  ISETP.LT.AND P2, PT, R0, UR14, !P0 ;  /* 0x0000000e00007c0c */ /* 0x000fe2000c741270 */
[----:B------:R-:W1:Y:S01]  /*8e500*/  LDCU UR14, c[0x0][0x398] ;  /* 0x00007300ff0e77ac */ /* 0x000e620008000800 */
[----:B0-----:R-:W-:Y:S02]  /*8e510*/  ISETP.LT.AND P1, PT, R5, UR26, !P0 ;  /* 0x0000001a05007c0c */ /* 0x001fe4000c721270 */
[----:B------:R-:W-:Y:S01]  /*8e520*/  LOP3.LUT R28, R28, 0xfffffffb, RZ, 0xc0, !PT ;  /* 0xfffffffb1c1c7812 */ /* 0x000fe200078ec0ff */
[----:B------:R-:W0:Y:S08]  /*8e530*/  LDCU UR26, c[0x0][0x398] ;  /* 0x00007300ff1a77ac */ /* 0x000e300008000800 */
[----:B------:R-:W-:-:S02]  /*8e540*/  @P2 LOP3.LUT R27, R27, 0x80000000, RZ, 0xfc, !PT ;  /* 0x800000001b1b2812 */ /* 0x000fc400078efcff */
[----:B------:R-:W-:Y:S01]  /*8e550*/  ISETP.LT.AND P2, PT, R4, UR10, !P0 ;  /* 0x0000000a04007c0c */ /* 0x000fe2000c741270 */
[----:B------:R-:W0:Y:S01]  /*8e560*/  LDCU UR10, c[0x0][0x398] ;  /* 0x00007300ff0a77ac */ /* 0x000e220008000800 */
[----:B------:R-:W-:Y:S02]  /*8e570*/  @P1 LOP3.LUT R28, R28, 0x4, RZ, 0xfc, !PT ;  /* 0x000000041c1c1812 */ /* 0x000fe400078efcff */
[----:B------:R-:W-:Y:S01]  /*8e580*/  ISETP.LT.AND P1, PT, R3, UR19, !P0 ;  /* 0x0000001303007c0c */ /* 0x000fe2000c721270 */
[----:B------:R-:W0:Y:S01]  /*8e590*/  LDCU.64 UR18, c[0x0][0x398] ;  /* 0x00007300ff1277ac */ /* 0x000e220008000a00 */
[----:B------:R-:W-:-:S07]  /*8e5a0*/  LOP3.LUT R28, R28, 0xfffffffd, RZ, 0xc0, !PT ;  /* 0xfffffffd1c1c7812 */ /* 0x000fce00078ec0ff */
[----:B------:R-:W-:-:S04]  /*8e5b0*/  @P2 LOP3.LUT R28, R28, 0x2, RZ, 0xfc, !PT ;  /* 0x000000021c1c2812 */ /* 0x000fc800078efcff */
[----:B------:R-:W-:-:S04]  /*8e5c0*/  LOP3.LUT R28, R28, 0xfffffffe, RZ, 0xc0, !PT ;  /* 0xfffffffe1c1c7812 */ /* 0x000fc800078ec0ff */
[----:B------:R-:W-:Y:S02]  /*8e5d0*/  @P1 LOP3.LUT R28, R28, 0x1, RZ, 0xfc, !PT ;  /* 0x000000011c1c1812 */ /* 0x000fe400078efcff */
[----:B------:R-:W-:-:S03]  /*8e5e0*/  F2FP.SATFINITE.E5M2.F32.PACK_AB_MERGE_C R8, R18, R17, RZ ;  /* 0x000000111208723e */ /* 0x000fc600048060ff */
[----:B------:R-:W-:Y:S04]  /*8e5f0*/  STL [R1+0x3bcc], R28 ;  /* 0x003bcc1c01007387 */ /* 0x000fe80000100800 */
[----:B------:R-:W4:Y:S04]  /*8e600*/  LDL.LU R17, [R1+0x1058] ;  /* 0x0010580001117983 */ /* 0x000f280000300800 */
[----:B------:R-:W4:Y:S01]  /*8e610*/  LDL.LU R18, [R1+0x105c] ;  /* 0x00105c0001127983 */ /* 0x000f220000300800 */
[----:B------:R-:W-:Y:S01]  /*8e620*/  ISETP.LT.AND P3, PT, R10, UR23, !P0 ;  /* 0x000000170a007c0c */ /* 0x000fe2000c761270 */
[----:B------:R-:W1:Y:S01]  /*8e630*/  LDCU UR23, c[0x0][0x398] ;  /* 0x00007300ff1777ac */ /* 0x000e620008000800 */
[----:B0-----:R-:W-:-:S02]  /*8e640*/  ISETP.LT.AND P2, PT, R11, UR26, !P0 ;  /* 0x0000001a0b007c0c */ /* 0x001fc4000c741270 */
[----:B------:R-:W-:Y:S02]  /*8e650*/  LOP3.LUT R27, R27, 0xbfffffff, RZ, 0xc0, !PT ;  /* 0xbfffffff1b1b7812 */ /* 0x000fe400078ec0ff */
[----:B---3--:R-:W-:Y:S01]  /*8e660*/  ISETP.LT.AND P1, PT, R7, UR67, !P0 ;  /* 0x0000004307007c0c */ /* 0x008fe2000c721270 */
[----:B------:R4:W-:Y:S01]  /*8e670*/  STL [R1+0x2d8], R8 ;  /* 0x0002d80801007387 */ /* 0x0009e20000100800 */
[----:B------:R-:W0:Y:S05]  /*8e680*/  LDCU UR26, c[0x0][0x398] ;  /* 0x00007300ff1a77ac */ /* 0x000e2a0008000800 */
[----:B------:R-:W-:Y:S01]  /*8e690*/  @P3 LOP3.LUT R27, R27, 0x40000000, RZ, 0xfc, !PT ;  /* 0x400000001b1b3812 */ /* 0x000fe200078efcff */
[----:B------:R-:W3:Y:S03]  /*8e6a0*/  LDCU UR67, c[0x0][0x398] ;  /* 0x00007300ff4377ac */ /* 0x000ee60008000800 */
        /* <DEDUP_REMOVED lines=8> */
[----:B--2---:R-:W-:Y:S01]  /*8e730*/  ISETP.GE.AND P0, PT, R2, UR7, PT ;  /* 0x0000000702007c0c */ /* 0x004fe2000bf06270 */
[----:B------:R-:W2:Y:S01]  /*8e740*/  LDCU.64 UR6, c[0x0][0x398] ;  /* 0x00007300ff0677ac */ /* 0x000ea20008000a00 */
[----:B------:R-:W2:Y:S01]  /*8e750*/  LDL.LU R2, [R1+0x3b18] ;  /* 0x003b180001027983 */ /* 0x000ea20000300800 */
[----:B----4-:R-:W-:-:S03]  /*8e760*/  F2FP.SATFINITE.E5M2.F32.PACK_AB_MERGE_C R8, R18, R17, RZ ;  /* 0x000000111208723e */ /* 0x010fc600048060ff */
[----:B------:R-:W4:Y:S04]  /*8e770*/  LDL.LU R17, [R1+0x1070] ;  /* 0x0010700001117983 */ /* 0x000f280000300800 */
[----:B------:R-:W4:Y:S01]  /*8e780*/  LDL.LU R18, [R1+0x1074] ;  /* 0x0010740001127983 */ /* 0x000f220000300800 */
[----:B-1----:R-:W-:Y:S01]  /*8e790*/  ISETP.LT.AND P1, PT, R0, UR8, !P0 ;  /* 0x0000000800007c0c */ /* 0x002fe2000c721270 */
[----:B------:R-:W1:Y:S01]  /*8e7a0*/  LDCU UR8, c[0x0][0x398] ;  /* 0x00007300ff0877ac */ /* 0x000e620008000800 */
[----:B------:R-:W-:Y:S02]  /*8e7b0*/  ISETP.LT.AND P3, PT, R5, UR77, !P0 ;  /* 0x0000004d05007c0c */ /* 0x000fe4000c761270 */
[----:B------:R-:W-:Y:S02]  /*8e7c0*/  LOP3.LUT R27, R27, 0xff7fffff, RZ, 0xc0, !PT ;  /* 0xff7fffff1b1b7812 */ /* 0x000fe400078ec0ff */
[----:B------:R-:W-:Y:S01]  /*8e7d0*/  ISETP.LT.AND P2, PT, R4, UR69, !P0 ;  /* 0x0000004504007c0c */ /* 0x000fe2000c741270 */
[----:B------:R0:W-:Y:S01]  /*8e7e0*/  STL [R1+0x2dc], R8 ;  /* 0x0002dc0801007387 */ /* 0x0001e20000100800 */
[----:B------:R-:W-:Y:S01]  /*8e7f0*/  LOP3.LUT R25, R25, 0x7fffffff, RZ, 0xc0, !PT ;  /* 0x7fffffff19197812 */ /* 0x000fe200078ec0ff */
[----:B------:R-:W0:Y:S04]  /*8e800*/  LDCU UR77, c[0x0][0x398] ;  /* 0x00007300ff4d77ac */ /* 0x000e280008000800 */
[----:B------:R-:W-:Y:S01]  /*8e810*/  @P1 LOP3.LUT R27, R27, 0x800000, RZ, 0xfc, !PT ;  /* 0x008000001b1b1812 */ /* 0x000fe200078efcff */
[----:B------:R-:W0:Y:S03]  /*8e820*/  LDCU UR69, c[0x0][0x398] ;  /* 0x00007300ff4577ac */ /* 0x000e260008000800 */
        /* <DEDUP_REMOVED lines=24> */
[----:B------:R-:W2:Y:S01]  /*8e9b0*/  LDCU UR15, c[0x0][0x398] ;  /* 0x00007300ff0f77ac */ /* 0x000ea20008000800 */
[----:B------:R-:W2:Y:S01]  /*8e9c0*/  LDL.LU R2, [R1+0x3b1c] ;  /* 0x003b1c0001027983 */ /* 0x000ea20000300800 */
[----:B----4-:R-:W-:-:S03]  /*8e9d0*/  F2FP.SATFINITE.E5M2.F32.PACK_AB_MERGE_C R16, R18, R17, RZ ;  /* 0x000000111210723e */ /* 0x010fc600048060ff */
[----:B------:R-:W4:Y:S04]  /*8e9e0*/  LDL.LU R17, [R1+0x1078] ;  /* 0x0010780001117983 */ /* 0x000f280000300800 */
[----:B------:R-:W4:Y:S01]  /*8e9f0*/  LDL.LU R18, [R1+0x107c] ;  /* 0x00107c0001127983 */ /* 0x000f220000300800 */
[----:B------:R-:W-:Y:S01]  /*8ea00*/  ISETP.LT.AND P1, PT, R0, UR6, !P0 ;  /* 0x0000000600007c0c */ /* 0x000fe2000c721270 */
[----:B------:R-:W0:Y:S01]  /*8ea10*/  LDCU UR6, c[0x0][0x398] ;  /* 0x00007300ff0677ac */ /* 0x000e220008000800 */
[----:B------:R-:W-:Y:S02]  /*8ea20*/  ISETP.LT.AND P3, PT, R5, UR75, !P0 ;  /* 0x0000004b05007c0c */ /* 0x000fe4000c761270 */
[----:B------:R-:W-:Y:S02]  /*8ea30*/  LOP3.LUT R27, R27, 0xffff7fff, RZ, 0xc0, !PT ;  /* 0xffff7fff1b1b7812 */ /* 0x000fe400078ec0ff */
[----:B------:R-:W-:Y:S01]  /*8ea40*/  ISETP.LT.AND P2, PT, R4, UR42, !P0 ;  /* 0x0000002a04007c0c */ /* 0x000fe2000c741270 */
[----:B------:R-:W-:Y:S01]  /*8ea50*/  STL [R1+0x3bd0], R16 ;  /* 0x003bd01001007387 */ /* 0x000fe20000100800 */
[----:B------:R-:W0:Y:S05]  /*8ea60*/  LDCU UR75, c[0x0][0x398] ;  /* 0x00007300ff4b77ac */ /* 0x000e2a0008000800 */
[----:B------:R-:W-:-:S04]  /*8ea70*/  @P1 LOP3.LUT R27, R27, 0x8000, RZ, 0xfc, !PT ;  /* 0x000080001b1b1812 */ /* 0x000fc800078efcff */
        /* <DEDUP_REMOVED lines=28> */
[----:B------:R-:W0:Y:S04]  /*8ec40*/  LDL.LU R17, [R1+0x10a0] ;  /* 0x0010a00001117983 */ /* 0x000e280000300800 */
[----:B------:R-:W0:Y:S01]  /*8ec50*/  LDL.LU R18, [R1+0x10a4] ;  /* 0x0010a40001127983 */ /* 0x000e220000300800 */
[----:B------:R-:W-:Y:S01]  /*8ec60*/  ISETP.LT.AND P1, PT, R0, UR18, !P0 ;  /* 0x0000001200007c0c */ /* 0x000fe2000c721270 */
[----:B------:R-:W4:Y:S01]  /*8ec70*/  LDCU UR18, c[0x0][0x398] ;  /* 0x00007300ff1277ac */ /* 0x000f220008000800 */
[----:B------:R-:W-:Y:S02]  /*8ec80*/  ISETP.LT.AND P3, PT, R5, UR61, !P0 ;  /* 0x0000003d05007c0c */ /* 0x000fe4000c761270 */
[----:B------:R-:W-:Y:S01]  /*8ec90*/  LOP3.LUT R27, R27, 0xffffff7f, RZ, 0xc0, !PT ;  /* 0xffffff7f1b1b7812 */ /* 0x000fe200078ec0ff */
[----:B------:R-:W0:Y:S01]  /*8eca0*/  LDCU UR61, c[0x0][0x398] ;  /* 0x00007300ff3d77ac */ /* 0x000e220008000800 */
[----:B------:R-:W-:-:S02]  /*8ecb0*/  ISETP.LT.AND P2, PT, R4, UR60, !P0 ;  /* 0x0000003c04007c0c */ /* 0x000fc4000c741270 */
[----:B------:R-:W-:Y:S01]  /*8ecc0*/  LOP3.LUT R24, R24, 0x7fffffff, RZ, 0xc0, !PT ;  /* 0x7fffffff18187812 */ /* 0x000fe200078ec0ff */
[----:B------:R-:W0:Y:S04]  /*8ecd0*/  LDCU UR60, c[0x0][0x398] ;  /* 0x00007300ff3c77ac */ /* 0x000e280008000800 */
[----:B------:R-:W-:-:S04]  /*8ece0*/  @P1 LOP3.LUT R27, R27, 0x80, RZ, 0xfc, !PT ;  /* 0x000000801b1b1812 */ /* 0x000fc800078efcff */
        /* <DEDUP_REMOVED lines=26> */
[----:B0-----:R-:W-:-:S03]  /*8ee90*/  F2FP.SATFINITE.E5M2.F32.PACK_AB_MERGE_C R8, R18, R17, RZ ;  /* 0x000000111208723e */ /* 0x001fc600048060ff */
[----:B------:R-:W3:Y:S04]  /*8eea0*/  LDL.LU R17, [R1+0x10a8] ;  /* 0x0010a80001117983 */ /* 0x000ee80000300800 */
[----:B------:R-:W3:Y:S01]  /*8eeb0*/  LDL.LU R18, [R1+0x10ac] ;  /* 0x0010ac0001127983 */ /* 0x000ee20000300800 */
[----:B------:R-:W-:Y:S01]  /*8eec0*/  ISETP.LT.AND P3, PT, R5, UR26, !P0 ;  /* 0x0000001a05007c0c */ /* 0x000fe2000c761270 */
[----:B------:R-:W0:Y:S01]  /*8eed0*/  LDCU UR26, c[0x0][0x398] ;  /* 0x00007300ff1a77ac */ /* 0x000e220008000800 */
[----:B------:R-:W-:Y:S02]  /*8eee0*/  ISETP.LT.AND P1, PT, R0, UR24, !P0 ;  /* 0x0000001800007c0c */ /* 0x000fe4000c721270 */
[----:B------:R-:W-:Y:S02]  /*8eef0*/  ISETP.LT.AND P2, PT, R4, UR53, !P0 ;  /* 0x0000003504007c0c */ /* 0x000fe4000c741270 */
[----:B------:R-:W-:Y:S01]  /*8ef00*/  LOP3.LUT R27, R27, 0xfffffffb, RZ, 0xc0, !PT ;  /* 0xfffffffb1b1b7812 */ /* 0x000fe200078ec0ff */
[----:B------:R3:W-:Y:S01]  /*8ef10*/  STL [R1+0x4bc], R8 ;  /* 0x0004bc0801007387 */ /* 0x0007e20000100800 */
[----:B------:R-:W0:Y:S01]  /*8ef20*/  LDCU UR24, c[0x0][0x398] ;  /* 0x00007300ff1877ac */ /* 0x000e220008000800 */
[----:B------:R-:W-:Y:S01]  /*8ef30*/  LOP3.LUT R23, R23, 0x7fffffff, RZ, 0xc0, !PT ;  /* 0x7fffffff17177812 */ /* 0x000fe200078ec0ff */
[----:B------:R-:W0:Y:S03]  /*8ef40*/  LDCU UR53, c[0x0][0x398] ;  /* 0x00007300ff3577ac */ /* 0x000e260008000800 */
[----:B------:R-:W-:-:S02]  /*8ef50*/  @P3 LOP3.LUT R27, R27, 0x4, RZ, 0xfc, !PT ;  /* 0x000000041b1b3812 */ /* 0x000fc400078efcff */
[----:B------:R-:W-:Y:S01]  /*8ef60*/  ISETP.LT.AND P3, PT, R10, UR22, !P0 ;  /* 0x000000160a007c0c */ /* 0x000fe2000c761270 */
[----:B------:R-:W0:Y:S01]  /*8ef70*/  LDCU UR22, c[0x0][0x398] ;  /* 0x00007300ff1677ac */ /* 0x000e220008000800 */
[----:B------:R-:W-:Y:S02]  /*8ef80*/  @P1 LOP3.LUT R26, R26, 0x80000000, RZ, 0xfc, !PT ;  /* 0x800000001a1a1812 */ /* 0x000fe400078efcff */
[----:B------:R-:W-:Y:S01]  /*8ef90*/  ISETP.LT.AND P1, PT, R3, UR52, !P0 ;  /* 0x0000003403007c0c */ /* 0x000fe2000c721270 */
[----:B------:R-:W0:Y:S01]  /*8efa0*/  LDCU UR52, c[0x0][0x398] ;  /* 0x00007300ff3477ac */ /* 0x000e220008000800 */
[----:B------:R-:W-:Y:S02]  /*8efb0*/  LOP3.LUT R27, R27, 0xfffffffd, RZ, 0xc0, !PT ;  /* 0xfffffffd1b1b7812 */ /* 0x000fe400078ec0ff */
[----:B------:R-:W-:Y:S02]  /*8efc0*/  LOP3.LUT R26, R26, 0xbfffffff, RZ, 0xc0, !PT ;  /* 0xbfffffff1a1a7812 */ /* 0x000fe400078ec0ff */
[----:B------:R-:W-:-:S02]  /*8efd0*/  @P2 LOP3.LUT R27, R27, 0x2, RZ, 0xfc, !PT ;  /* 0x000000021b1b2812 */ /* 0x000fc400078efcff */
[----:B------:R-:W-:Y:S01]  /*8efe0*/  ISETP.LT.AND P2, PT, R11, UR41, !P0 ;  /* 0x000000290b007c0c */ /* 0x000fe2000c741270 */
[----:B------:R-:W0:Y:S01]  /*8eff0*/  LDCU.64 UR40, c[0x0][0x398] ;  /* 0x00007300ff2877ac */ /* 0x000e220008000a00 */
[----:B------:R-:W-:Y:S02]  /*8f000*/  LOP3.LUT R27, R27, 0xfffffffe, RZ, 0xc0, !PT ;  /* 0xfffffffe1b1b7812 */ /* 0x000fe400078ec0ff */
[----:B------:R-:W-:Y:S02]  /*8f010*/  @P3 LOP3.LUT R26, R26, 0x40000000, RZ, 0xfc, !PT ;  /* 0x400000001a1a3812 */ /* 0x000fe400078efcff */
        /* <DEDUP_REMOVED lines=14> */
[----:B---3--:R-:W-:-:S03]  /*8f100*/  F2FP.SATFINITE.E5M2.F32.PACK_AB_MERGE_C R8, R18, R17, RZ ;  /* 0x000000111208723e */ /* 0x008fc600048060ff */
[----:B------:R-:W3:Y:S04]  /*8f110*/  LDL.LU R17, [R1+0x1090] ;  /* 0x0010900001117983 */ /* 0x000ee80000300800 */
[----:B------:R-:W3:Y:S01]  /*8f120*/  LDL.LU R18, [R1+0x1094] ;  /* 0x0010940001127983 */ /* 0x000ee20000300800 */
[----:B------:R-:W-:Y:S01]  /*8f130*/  ISETP.LT.AND P1, PT, R0, UR28, !P0 ;  /* 0x0000001c00007c0c */ /* 0x000fe2000c721270 */
[----:B------:R-:W0:Y:S01]  /*8f140*/  LDCU UR28, c[0x0][0x398] ;  /* 0x00007300ff1c77ac */ /* 0x000e220008000800 */
[----:B------:R-:W-:Y:S02]  /*8f150*/  ISETP.LT.AND P3, PT, R5, UR50, !P0 ;  /* 0x0000003205007c0c */ /* 0x000fe4000c761270 */
[----:B------:R-:W-:Y:S02]  /*8f160*/  LOP3.LUT R26, R26, 0xff7fffff, RZ, 0xc0, !PT ;  /* 0xff7fffff1a1a7812 */ /* 0x000fe400078ec0ff */
[----:B------:R-:W-:Y:S01]  /*8f170*/  ISETP.LT.AND P2, PT, R4, UR32, !P0 ;  /* 0x0000002004007c0c */ /* 0x000fe2000c741270 */
[----:B------:R3:W-:Y:S01]  /*8f180*/  STL [R1+0x4c4], R8 ;  /* 0x0004c40801007387 */ /* 0x0007e20000100800 */
[----:B------:R-:W0:Y:S01]  /*8f190*/  LDCU UR50, c[0x0][0x398] ;  /* 0x00007300ff3277ac */ /* 0x000e220008000800 */
[----:B------:R-:W0:Y:S04]  /*8f1a0*/  LDCU UR32, c[0x0][0x398] ;  /* 0x00007300ff2077ac */ /* 0x000e280008000800 */
        /* <DEDUP_REMOVED lines=31> */
[----:B0-----:R-:W-:Y:S02]  /*8f3a0*/  ISETP.LT.AND P2, PT, R0, UR40, !P0 ;  /* 0x0000002800007c0c */ /* 0x001fe4000c741270 */
[----:B------:R-:W-:Y:S01]  /*8f3b0*/  ISETP.LT.AND P1, PT, R5, UR50, !P0 ;  /* 0x0000003205007c0c */ /* 0x000fe2000c721270 */
[----:B------:R-:W0:Y:S01]  /*8f3c0*/  LDCU UR50, c[0x0][0x398] ;  /* 0x00007300ff3277ac */ /* 0x000e220008000800 */
[----:B------:R-:W-:-:S09]  /*8f3d0*/  LOP3.LUT R26, R26, 0xffff7fff, RZ, 0xc0, !PT ;  /* 0xffff7fff1a1a7812 */ /* 0x000fd200078ec0ff */
[----:B------:R-:W-:Y:S02]  /*8f3e0*/  @P2 LOP3.LUT R26, R26, 0x8000, RZ, 0xfc, !PT ;  /* 0x000080001a1a2812 */ /* 0x000fe400078efcff */
[----:B------:R-:W-:Y:S02]  /*8f3f0*/  ISETP.LT.AND P2, PT, R4, UR43, !P0 ;  /* 0x0000002b04007c0c */ /* 0x000fe4000c741270 */
[----:B------:R-:W-:Y:S01]  /*8f400*/  ISETP.LT.AND P3, PT, R10, UR47, !P0 ;  /* 0x0000002f0a007c0c */ /* 0x000fe2000c761270 */
[----:B------:R3:W-:Y:S01]  /*8f410*/  STL [R1+0x494], R8 ;  /* 0x0004940801007387 */ /* 0x0007e20000100800 */
[----:B------:R-:W-:Y:S01]  /*8f420*/  LOP3.LUT R26, R26, 0xfffbffff, RZ, 0xc0, !PT ;  /* 0xfffbffff1a1a7812 */ /* 0x000fe200078ec0ff */
[----:B------:R-:W0:Y:S03]  /*8f430*/  LDCU.64 UR42, c[0x0][0x398] ;  /* 0x00007300ff2a77ac */ /* 0x000e260008000a00 */
[----:B------:R-:W-:Y:S01]  /*8f440*/  @P1 LOP3.LUT R26, R26, 0x40000, RZ, 0xfc, !PT ;  /* 0x000400001a1a1812 */ /* 0x000fe200078efcff */
[----:B------:R-:W1:Y:S01]  /*8f450*/  LDCU UR47, c[0x0][0x398] ;  /* 0x00007300ff2f77ac */ /* 0x000e620008000800 */
[----:B------:R-:W-:-:S02]  /*8f460*/  ISETP.LT.AND P1, PT, R3, UR49, !P0 ;  /* 0x0000003103007c0c */ /* 0x000fc4000c721270 */
[----:B------:R-:W-:Y:S01]  /*8f470*/  LOP3.LUT R26, R26, 0xfffdffff, RZ, 0xc0, !PT ;  /* 0xfffdffff1a1a7812 */ /* 0x000fe200078ec0ff */
[----:B------:R-:W1:Y:S03]  /*8f480*/  LDCU UR49, c[0x0][0x398] ;  /* 0x00007300ff3177ac */ /* 0x000e660008000800 */
[----:B------:R-:W-:-:S04]  /*8f490*/  @P2 LOP3.LUT R26, R26, 0x20000, RZ, 0xfc, !PT ;  /* 0x000200001a1a2812 */ /* 0x000fc800078efcff */
[----:B------:R-:W-:-:S04]  /*8f4a0*/  LOP3.LUT R26, R26, 0xfffeffff, RZ, 0xc0, !PT ;  /* 0xfffeffff1a1a7812 */ /* 0x000fc800078ec0ff */
[----:B------:R-:W-:Y:S02]  /*8f4b0*/  @P1 LOP3.LUT R26, R26, 0x10000, RZ, 0xfc, !PT ;  /* 0x000100001a1a1812 */ /* 0x000fe400078efcff */
[----:B0-----:R-:W-:Y:S01]  /*8f4c0*/  ISETP.LT.AND P2, PT, R11, UR50, !P0 ;  /* 0x000000320b007c0c */ /* 0x001fe2000c741270 */
        /* <DEDUP_REMOVED lines=19> */
[----:B------:R-:W-:Y:S02]  /*8f600*/  ISETP.LT.AND P2, PT, R0, UR42, !P0 ;  /* 0x0000002a00007c0c */ /* 0x000fe4000c741270 */
        /* <DEDUP_REMOVED lines=8> */
[----:B------:R-:W0:Y:S03]  /*8f690*/  LDCU UR66, c[0x0][0x398] ;  /* 0x00007300ff4277ac */ /* 0x000e260008000800 */
        /* <DEDUP_REMOVED lines=25> */
[----:B---3--:R-:W-:-:S05]  /*8f830*/  F2FP.SATFINITE.E5M2.F32.PACK_AB_MERGE_C R8, R18, R17, RZ ;  /* 0x000000111208723e */ /* 0x008fca00048060ff */
[----:B------:R3:W-:Y:S04]  /*8f840*/  STL [R1+0x440], R8 ;  /* 0x0004400801007387 */ /* 0x0007e80000100800 */
[----:B------:R-:W3:Y:S04]  /*8f850*/  LDL.LU R17, [R1+0x10d8] ;  /* 0x0010d80001117983 */ /* 0x000ee80000300800 */
[----:B------:R-:W3:Y:S01]  /*8f860*/  LDL.LU R18, [R1+0x10dc] ;  /* 0x0010dc0001127983 */ /* 0x000ee20000300800 */
[----:B------:R-:W-:Y:S02]  /*8f870*/  ISETP.LT.AND P2, PT, R0, UR44, !P0 ;  /* 0x0000002c00007c0c */ /* 0x000fe4000c741270 */
[----:B0-----:R-:W-:Y:S01]  /*8f880*/  ISETP.LT.AND P1, PT, R5, UR67, !P0 ;  /* 0x0000004305007c0c */ /* 0x001fe2000c721270 */
[----:B------:R-:W0:Y:S01]  /*8f890*/  LDCU UR67, c[0x0][0x398] ;  /* 0x00007300ff4377ac */ /* 0x000e220008000800 */
[----:B------:R-:W-:-:S02]  /*8f8a0*/  LOP3.LUT R26, R26, 0xfffffffb, RZ, 0xc0, !PT ;  /* 0xfffffffb1a1a7812 */ /* 0x000fc400078ec0ff */
[----:B-1----:R-:W-:Y:S01]  /*8f8b0*/  ISETP.LT.AND P3, PT, R10, UR64, !P0 ;  /* 0x000000400a007c0c */ /* 0x002fe2000c761270 */
[----:B------:R-:W1:Y:S06]  /*8f8c0*/  LDCU UR64, c[0x0][0x398] ;  /* 0x00007300ff4077ac */ /* 0x000e6c0008000800 */
[----:B------:R-:W-:Y:S02]  /*8f8d0*/  @P2 LOP3.LUT R25, R25, 0x80000000, RZ, 0xfc, !PT ;  /* 0x8000000019192812 */ /* 0x000fe400078efcff */
[----:B------:R-:W-:Y:S01]  /*8f8e0*/  ISETP.LT.AND P2, PT, R4, UR66, !P0 ;  /* 0x0000004204007c0c */ /* 0x000fe2000c741270 */
[----:B------:R-:W1:Y:S01]  /*8f8f0*/  LDCU UR66, c[0x0][0x398] ;  /* 0x00007300ff4277ac */ /* 0x000e620008000800 */
[----:B------:R-:W-:-:S02]  /*8f900*/  @P1 LOP3.LUT R26, R26, 0x4, RZ, 0xfc, !PT ;  /* 0x000000041a1a1812 */ /* 0x000fc400078efcff */
[----:B------:R-:W-:Y:S01]  /*8f910*/  ISETP.LT.AND P1, PT, R3, UR65, !P0 ;  /* 0x0000004103007c0c */ /* 0x000fe2000c721270 */
[----:B------:R-:W1:Y:S01]  /*8f920*/  LDCU UR65, c[0x0][0x398] ;  /* 0x00007300ff4177ac */ /* 0x000e620008000800 */
[----:B------:R-:W-:Y:S02]  /*8f930*/  LOP3.LUT R26, R26, 0xfffffffd, RZ, 0xc0, !PT ;  /* 0xfffffffd1a1a7812 */ /* 0x000fe400078ec0ff */
[----:B------:R-:W-:-:S05]  /*8f940*/  LOP3.LUT R25, R25, 0xbfffffff, RZ, 0xc0, !PT ;  /* 0xbfffffff19197812 */ /* 0x000fca00078ec0ff */
[----:B------:R-:W-:Y:S02]  /*8f950*/  @P2 LOP3.LUT R26, R26, 0x2, RZ, 0xfc, !PT ;  /* 0x000000021a1a2812 */ /* 0x000fe400078efcff */
[----:B0-----:R-:W-:Y:S01]  /*8f960*/  ISETP.LT.AND P2, PT, R11, UR67, !P0 ;  /* 0x000000430b007c0c */ /* 0x001fe2000c741270 */
[----:B------:R-:W0:Y:S01]  /*8f970*/  LDCU UR67, c[0x0][0x398] ;  /* 0x00007300ff4377ac */ /* 0x000e220008000800 */
[----:B------:R-:W-:Y:S02]  /*8f980*/  LOP3.LUT R26, R26, 0xfffffffe, RZ, 0xc0, !PT ;  /* 0xfffffffe1a1a7812 */ /* 0x000fe400078ec0ff */
[----:B------:R-:W-:Y:S02]  /*8f990*/  @P3 LOP3.LUT R25, R25, 0x40000000, RZ, 0xfc, !PT ;  /* 0x4000000019193812 */ /* 0x000fe400078efcff */
        /* <DEDUP_REMOVED lines=14> */
[----:B---3--:R-:W-:-:S03]  /*8fa80*/  F2FP.SATFINITE.E5M2.F32.PACK_AB_MERGE_C R8, R18, R17, RZ ;  /* 0x000000111208723e */ /* 0x008fc600048060ff */
[----:B------:R-:W3:Y:S04]  /*8fa90*/  LDL.LU R17, [R1+0x10c0] ;  /* 0x0010c00001117983 */ /* 0x000ee80000300800 */
[----:B------:R-:W3:Y:S01]  /*8faa0*/  LDL.LU R18, [R1+0x10c4] ;  /* 0x0010c40001127983 */ /* 0x000ee20000300800 */
[----:B------:R-:W-:Y:S02]  /*8fab0*/  ISETP.LT.AND P1, PT, R0, UR40, !P0 ;  /* 0x0000002800007c0c */ /* 0x000fe4000c721270 */
[----:B-1----:R-:W-:Y:S01]  /*8fac0*/  ISETP.LT.AND P3, PT, R5, UR65, !P0 ;  /* 0x0000004105007c0c */ /* 0x002fe2000c761270 */
[----:B------:R-:W1:Y:S01]  /*8fad0*/  LDCU UR65, c[0x0][0x398] ;  /* 0x00007300ff4177ac */ /* 0x000e620008000800 */
[----:B------:R-:W-:Y:S02]  /*8fae0*/  LOP3.LUT R25, R25, 0xff7fffff, RZ, 0xc0, !PT ;  /* 0xff7fffff19197812 */ /* 0x000fe400078ec0ff */
[----:B------:R-:W-:Y:S01]  /*8faf0*/  ISETP.LT.AND P2, PT, R4, UR64, !P0 ;  /* 0x0000004004007c0c */ /* 0x000fe2000c741270 */
[----:B------:R-:W1:Y:S06]  /*8fb00*/  LDCU UR64, c[0x0][0x398] ;  /* 0x00007300ff4077ac */ /* 0x000e6c0008000800 */
        /* <DEDUP_REMOVED lines=8> */
[----:B------:R3:W-:Y:S01]  /*8fb90*/  STL [R1+0x448], R8 ;  /* 0x0004480801007387 */ /* 0x0007e20000100800 */
[----:B------:R-:W-:Y:S01]  /*8fba0*/  LOP3.LUT R25, R25, 0xfeffffff, RZ, 0xc0, !PT ;  /* 0xfeffffff19197812 */ /* 0x000fe200078ec0ff */
[----:B------:R-:W0:Y:S03]  /*8fbb0*/  LDCU UR66, c[0x0][0x398] ;  /* 0x00007300ff4277ac */ /* 0x000e260008000800 */
[----:B------:R-:W-:Y:S02]  /*8fbc0*/  @P1 LOP3.LUT R25, R25, 0x1000000, RZ, 0xfc, !PT ;  /* 0x0100000019191812 */ /* 0x000fe400078efcff */
[----:B-1----:R-:W-:Y:S01]  /*8fbd0*/  ISETP.LT.AND P2, PT, R11, UR65, !P0 ;  /* 0x000000410b007c0c */ /* 0x002fe2000c741270 */
[----:B------:R-:W1:Y:S01]  /*8fbe0*/  LDCU UR65, c[0x0][0x398] ;  /* 0x00007300ff4177ac */ /* 0x000e620008000800 */
[----:B------:R-:W-:-:S04]  /*8fbf0*/  LOP3.LUT R25, R25, 0xffbfffff, RZ, 0xc0, !PT ;  /* 0xffbfffff19197812 */ /* 0x000fc800078ec0ff */
[----:B------:R-:W-:Y:S02]  /*8fc00*/  @P3 LOP3.LUT R25, R25, 0x400000, RZ, 0xfc, !PT ;  /* 0x0040000019193812 */ /* 0x000fe400078efcff */
[----:B------:R-:W-:Y:S01]  /*8fc10*/  ISETP.LT.AND P1, PT, R7, UR64, !P0 ;  /* 0x0000004007007c0c */ /* 0x000fe2000c721270 */
[----:B------:R-:W1:Y:S01]  /*8fc20*/  LDCU UR64, c[0x0][0x398] ;  /* 0x00007300ff4077ac */ /* 0x000e620008000800 */
[----:B------:R-:W-:-:S04]  /*8fc30*/  LOP3.LUT R25, R25, 0xffdfffff, RZ, 0xc0, !PT ;  /* 0xffdfffff19197812 */ /* 0x000fc800078ec0ff */
[----:B------:R-:W-:Y:S02]  /*8fc40*/  @P2 LOP3.LUT R25, R25, 0x200000, RZ, 0xfc, !PT ;  /* 0x0020000019192812 */ /* 0x000fe400078efcff */
[----:B0-----:R-:W-:Y:S01]  /*8fc50*/  ISETP.LT.AND P0, PT, R6, UR67, !P0 ;  /* 0x0000004306007c0c */ /* 0x001fe2000c701270 */
        /* <DEDUP_REMOVED lines=11> */
[----:B------:R-:W-:Y:S01]  /*8fd10*/  ISETP.LT.AND P1, PT, R0, UR42, !P0 ;  /* 0x0000002a00007c0c */ /* 0x000fe2000c721270 */
[----:B------:R-:W0:Y:S01]  /*8fd20*/  LDCU UR42, c[0x0][0x398] ;  /* 0x00007300ff2a77ac */ /* 0x000e220008000800 */
[----:B------:R-:W-:Y:S02]  /*8fd30*/  ISETP.LT.AND P3, PT, R5, UR70, !P0 ;  /* 0x0000004605007c0c */ /* 0x000fe4000c761270 */
[----:B------:R-:W-:Y:S01]  /*8fd40*/  LOP3.LUT R25, R25, 0xffff7fff, RZ, 0xc0, !PT ;  /* 0xffff7fff19197812 */ /* 0x000fe200078ec0ff */
[----:B------:R-:W0:Y:S01]  /*8fd50*/  LDCU UR70, c[0x0][0x398] ;  /* 0x00007300ff4677ac */ /* 0x000e220008000800 */
[----:B------:R-:W-:Y:S01]  /*8fd60*/  ISETP.LT.AND P2, PT, R4, UR76, !P0 ;  /* 0x0000004c04007c0c */ /* 0x000fe2000c741270 */
[----:B------:R-:W0:Y:S06]  /*8fd70*/  LDCU UR76, c[0x0][0x398] ;  /* 0x00007300ff4c77ac */ /* 0x000e2c0008000800 */
[----:B------:R-:W-:-:S04]  /*8fd80*/  @P1 LOP3.LUT R25, R25, 0x8000, RZ, 0xfc, !PT ;  /* 0x0000800019191812 */ /* 0x000fc800078efcff */
[----:B------:R-:W-:-:S04]  /*8fd90*/  LOP3.LUT R25, R25, 0xfffbffff, RZ, 0xc0, !PT ;  /* 0xfffbffff19197812 */ /* 0x000fc800078ec0ff */
[----:B------:R-:W-:Y:S02]  /*8fda0*/  @P3 LOP3.LUT R25, R25, 0x40000, RZ, 0xfc, !PT ;  /* 0x0004000019193812 */ /* 0x000fe400078efcff */
[----:B------:R-:W-:Y:S01]  /*8fdb0*/  ISETP.LT.AND P1, PT, R3, UR75, !P0 ;  /* 0x0000004b03007c0c */ /* 0x000fe2000c721270 */
[----:B------:R-:W1:Y:S01]  /*8fdc0*/  LDCU UR75, c[0x0][0x398] ;  /* 0x00007300ff4b77ac */ /* 0x000e620008000800 */
[----:B------:R-:W-:-:S04]  /*8fdd0*/  LOP3.LUT R25, R25, 0xfffdffff, RZ, 0xc0, !PT ;  /* 0xfffdffff19197812 */ /* 0x000fc800078ec0ff */
[----:B------:R-:W-:Y:S02]  /*8fde0*/  @P2 LOP3.LUT R25, R25, 0x20000, RZ, 0xfc, !PT ;  /* 0x0002000019192812 */ /* 0x000fe400078efcff */
[----:B------:R-:W-:Y:S01]  /*8fdf0*/  ISETP.LT.AND P3, PT, R10, UR71, !P0 ;  /* 0x000000470a007c0c */ /* 0x000fe2000c761270 */
[----:B------:R1:W-:Y:S01]  /*8fe00*/  STL [R1+0x414], R8 ;  /* 0x0004140801007387 */ /* 0x0003e20000100800 */
[----:B------:R-:W-:Y:S01]  /*8fe10*/  LOP3.LUT R25, R25, 0xfffeffff, RZ, 0xc0, !PT ;  /* 0xfffeffff19197812 */ /* 0x000fe200078ec0ff */
[----:B------:R-:W1:Y:S03]  /*8fe20*/  LDCU UR71, c[0x0][0x398] ;  /* 0x00007300ff4777ac */ /* 0x000e660008000800 */
        /* <DEDUP_REMOVED lines=9> */
[----:B-1----:R-:W-:Y:S01]  /*8fec0*/  ISETP.LT.AND P0, PT, R6, UR75, !P0 ;  /* 0x0000004b06007c0c */ /* 0x002fe2000c701270 */
[----:B------:R-:W1:Y:S01]  /*8fed0*/  LDCU UR75, c[0x0][0x398] ;  /* 0x00007300ff4b77ac */ /* 0x000e620008000800 */
[----:B------:R-:W-:-:S04]  /*8fee0*/  LOP3.LUT R25, R25, 0xffffefff, RZ, 0xc0, !PT ;  /* 0xffffefff19197812 */ /* 0x000fc800078ec0ff */
[----:B------:R-:W-:-:S04]  /*8fef0*/  @P1 LOP3.LUT R25, R25, 0x1000, RZ, 0xfc, !PT ;  /* 0x0000100019191812 */ /* 0x000fc800078efcff */
[----:B------:R-:W-:-:S04]  /*8ff00*/  LOP3.LUT R25, R25, 0xfffff7ff, RZ, 0xc0, !PT ;  /* 0xfffff7ff19197812 */ /* 0x000fc800078ec0ff */
[----:B------:R-:W-:Y:S02]  /*8ff10*/  @P0 LOP3.LUT R25, R25, 0x800, RZ, 0xfc, !PT ;  /* 0x0000080019190812 */ /* 0x000fe400078efcff */
[----:B--2---:R-:W-:Y:S01]  /*8ff20*/  ISETP.GE.AND P0, PT, R2, UR41, PT ;  /* 0x0000002902007c0c */ /* 0x004fe2000bf06270 */
[----:B------:R-:W2:Y:S01]  /*8ff30*/  LDCU.64 UR40, c[0x0][0x398] ;  /* 0x00007300ff2877ac */ /* 0x000ea20008000a00 */
[----:B------:R-:W2:Y:S04]  /*8ff40*/  LDL.LU R2, [R1+0x3b40] ;  /* 0x003b400001027983 */ /* 0x000ea80000300800 */
[----:B------:R-:W4:Y:S01]  /*8ff50*/  LDL.LU R8, [R1+0x1210] ;  /* 0x0012100001087983 */ /* 0x000f220000300800 */
[----:B---3--:R-:W-:-:S03]  /*8ff60*/  F2FP.SATFINITE.E5M2.F32.PACK_AB_MERGE_C R9, R18, R17, RZ ;  /* 0x000000111209723e */ /* 0x008fc600048060ff */
[----:B------:R-:W4:Y:S01]  /*8ff70*/  LDL.LU R17, [R1+0x1214] ;  /* 0x0012140001117983 */ /* 0x000f220000300800 */
[----:B------:R-:W-:Y:S01]  /*8ff80*/  ISETP.LT.AND P1, PT, R0, UR44, !P0 ;  /* 0x0000002c00007c0c */ /* 0x000fe2000c721270 */
[----:B------:R-:W3:Y:S01]  /*8ff90*/  LDCU UR44, c[0x0][0x398] ;  /* 0x00007300ff2c77ac */ /* 0x000ee20008000800 */
[----:B0-----:R-:W-:Y:S02]  /*8ffa0*/  ISETP.LT.AND P3, PT, R5, UR70, !P0 ;  /* 0x0000004605007c0c */ /* 0x001fe4000c761270 */
        /* <DEDUP_REMOVED lines=8> */
[----:B-1----:R-:W-:Y:S01]  /*90030*/  ISETP.LT.AND P1, PT, R3, UR75, !P0 ;  /* 0x0000004b03007c0c */ /* 0x002fe2000c721270 */
[----:B------:R-:W1:Y:S01]  /*90040*/  LDCU UR75, c[0x0][0x398] ;  /* 0x00007300ff4b77ac */ /* 0x000e620008000800 */
        /* <DEDUP_REMOVED lines=22> */
[----:B------:R-:W2:Y:S04]  /*901b0*/  LDL.LU R2, [R1+0x3b44] ;  /* 0x003b440001027983 */ /* 0x000ea80000300800 */
[----:B------:R-:W3:Y:S04]  /*901c0*/  LDL.LU R13, [R1+0x1218] ;  /* 0x00121800010d7983 */ /* 0x000ee80000300800 */
[----:B------:R-:W3:Y:S04]  /*901d0*/  LDL.LU R18, [R1+0x121c] ;  /* 0x00121c0001127983 */ /* 0x000ee80000300800 */
[----:B0-----:R-:W3:Y:S01]  /*901e0*/  LDL.LU R9, [R1+0x3b48] ;  /* 0x003b480001097983 */ /* 0x001ee20000300800 */
[----:B----4-:R-:W-:-:S03]  /*901f0*/  F2FP.SATFINITE.E5M2.F32.PACK_AB_MERGE_C R16, R17, R8, RZ ;  /* 0x000000081110723e */ /* 0x010fc600048060ff */
[----:B------:R-:W4:Y:S04]  /*90200*/  LDL.LU R8, [R1+0x1200] ;  /* 0x0012000001087983 */ /* 0x000f280000300800 */
[----:B------:R-:W4:Y:S01]  /*90210*/  LDL.LU R17, [R1+0x1204] ;  /* 0x0012040001117983 */ /* 0x000f220000300800 */
[----:B------:R-:W-:Y:S01]  /*90220*/  ISETP.LT.AND P3, PT, R5, UR70, !P0 ;  /* 0x0000004605007c0c */ /* 0x000fe2000c761270 */
[----:B------:R-:W0:Y:S01]  /*90230*/  LDCU UR70, c[0x0][0x398] ;  /* 0x00007300ff4677ac */ /* 0x000e220008000800 */
[----:B------:R-:W-:Y:S02]  /*90240*/  ISETP.LT.AND P1, PT, R0, UR40, !P0 ;  /* 0x0000002800007c0c */ /* 0x000fe4000c721270 */
[----:B------:R-:W-:Y:S01]  /*90250*/  ISETP.LT.AND P2, PT, R4, UR76, !P0 ;  /* 0x0000004c04007c0c */ /* 0x000fe2000c741270 */
[----:B------:R-:W0:Y:S01]  /*90260*/  LDCU UR40, c[0x0][0x398] ;  /* 0x00007300ff2877ac */ /* 0x000e220008000800 */
[----:B------:R-:W-:-:S02]  /*90270*/  LOP3.LUT R25, R25, 0xfffffffb, RZ, 0xc0, !PT ;  /* 0xfffffffb19197812 */ /* 0x000fc400078ec0ff */
[----:B------:R-:W-:Y:S01]  /*90280*/  LOP3.LUT R22, R22, 0x7fffffff, RZ, 0xc0, !PT ;  /* 0x7fffffff16167812 */ /* 0x000fe200078ec0ff */
[----:B------:R-:W0:Y:S04]  /*90290*/  LDCU UR76, c[0x0][0x398] ;  /* 0x00007300ff4c77ac */ /* 0x000e280008000800 */
[----:B------:R-:W-:Y:S02]  /*902a0*/  @P3 LOP3.LUT R25, R25, 0x4, RZ, 0xfc, !PT ;  /* 0x0000000419193812 */ /* 0x000fe400078efcff */
[----:B------:R-:W-:Y:S02]  /*902b0*/  ISETP.LT.AND P3, PT, R10, UR14, !P0 ;  /* 0x0000000e0a007c0c */ /* 0x000fe4000c761270 */
[----:B------:R-:W-:Y:S02]  /*902c0*/  @P1 LOP3.LUT R24, R24, 0x80000000, RZ, 0xfc, !PT ;  /* 0x8000000018181812 */ /* 0x000fe400078efcff */
[----:B-1----:R-:W-:Y:S01]  /*902d0*/  ISETP.LT.AND P1, PT, R3, UR75, !P0 ;  /* 0x0000004b03007c0c */ /* 0x002fe2000c721270 */
[----:B------:R-:W1:Y:S01]  /*902e0*/  LDCU UR75, c[0x0][0x398] ;  /* 0x00007300ff4b77ac */ /* 0x000e620008000800 */
[----:B------:R-:W-:-:S02]  /*902f0*/  LOP3.LUT R25, R25, 0xfffffffd, RZ, 0xc0, !PT ;  /* 0xfffffffd19197812 */ /* 0x000fc400078ec0ff */
[----:B------:R-:W-:Y:S02]  /*90300*/  LOP3.LUT R24, R24, 0xbfffffff, RZ, 0xc0, !PT ;  /* 0xbfffffff18187812 */ /* 0x000fe400078ec0ff */
[----:B------:R-:W-:Y:S02]  /*90310*/  @P2 LOP3.LUT R25, R25, 0x2, RZ, 0xfc, !PT ;  /* 0x0000000219192812 */ /* 0x000fe400078efcff */
[----:B------:R-:W-:Y:S02]  /*90320*/  ISETP.LT.AND P2, PT, R11, UR10, !P0 ;  /* 0x0000000a0b007c0c */ /* 0x000fe4000c741270 */
[----:B------:R-:W-:Y:S02]  /*90330*/  LOP3.LUT R25, R25, 0xfffffffe, RZ, 0xc0, !PT ;  /* 0xfffffffe19197812 */ /* 0x000fe400078ec0ff */
[----:B------:R-:W-:Y:S02]  /*90340*/  @P3 LOP3.LUT R24, R24, 0x40000000, RZ, 0xfc, !PT ;  /* 0x4000000018183812 */ /* 0x000fe400078efcff */
[----:B------:R-:W-:-:S02]  /*90350*/  @P1 LOP3.LUT R25, R25, 0x1, RZ, 0xfc, !PT ;  /* 0x0000000119191812 */ /* 0x000fc400078efcff */
[----:B------:R-:W-:Y:S02]  /*90360*/  ISETP.LT.AND P1, PT, R7, UR16, !P0 ;  /* 0x0000001007007c0c */ /* 0x000fe4000c721270 */
[----:B------:R-:W-:Y:S02]  /*90370*/  LOP3.LUT R24, R24, 0xdfffffff, RZ, 0xc0, !PT ;  /* 0xdfffffff18187812 */ /* 0x000fe400078ec0ff */
[----:B------:R-:W-:Y:S01]  /*90380*/  ISETP.LT.AND P0, PT, R6, UR15, !P0 ;  /* 0x0000000f06007c0c */ /* 0x000fe2000c701270 */
[----:B------:R-:W0:Y:S01]  /*90390*/  LDCU.64 UR14, c[0x0][0x398] ;  /* 0x00007300ff0e77ac */ /* 0x000e220008000a00 */
[----:B------:R-:W-:-:S04]  /*903a0*/  @P2 LOP3.LUT R24, R24, 0x20000000, RZ, 0xfc, !PT ;  /* 0x2000000018182812 */ /* 0x000fc800078efcff */
[----:B------:R-:W-:-:S04]  /*903b0*/  LOP3.LUT R24, R24, 0xefffffff, RZ, 0xc0, !PT ;  /* 0xefffffff18187812 */ /* 0x000fc800078ec0ff */
[----:B------:R-:W-:-:S04]  /*903c0*/  @P1 LOP3.LUT R24, R24, 0x10000000, RZ, 0xfc, !PT ;  /* 0x1000000018181812 */ /* 0x000fc800078efcff */
[----:B------:R-:W-:-:S04]  /*903d0*/  LOP3.LUT R24, R24, 0xf7ffffff, RZ, 0xc0, !PT ;  /* 0xf7ffffff18187812 */ /* 0x000fc800078ec0ff */
[----:B------:R-:W-:-:S04]  /*903e0*/  @P0 LOP3.LUT R24, R24, 0x8000000, RZ, 0xfc, !PT ;  /* 0x0800000018180812 */ /* 0x000fc800078efcff */
[----:B------:R-:W-:Y:S02]  /*903f0*/  LOP3.LUT R24, R24, 0xff7fffff, RZ, 0xc0, !PT ;  /* 0xff7fffff18187812 */ /* 0x000fe400078ec0ff */
[----:B--2---:R-:W-:Y:S01]  /*90400*/  ISETP.GE.AND P0, PT, R2, UR45, PT ;  /* 0x0000002d02007c0c */ /* 0x004fe2000bf06270 */
[----:B------:R-:W2:Y:S01]  /*90410*/  LDCU UR45, c[0x0][0x398] ;  /* 0x00007300ff2d77ac */ /* 0x000ea20008000800 */
[----:B------:R-:W2:Y:S02]  /*90420*/  LDL.LU R2, [R1+0x3b4c] ;  /* 0x003b4c0001027983 */ /* 0x000ea40000300800 */
[----:B0-----:R-:W-:Y:S01]  /*90430*/  ISETP.LT.AND P1, PT, R0, UR14, !P0 ;  /* 0x0000000e00007c0c */ /* 0x001fe2000c721270 */
[----:B------:R-:W0:Y:S01]  /*90440*/  LDCU UR14, c[0x0][0x398] ;  /* 0x00007300ff0e77ac */ /* 0x000e220008000800 */
[----:B------:R-:W-:Y:S02]  /*90450*/  ISETP.LT.AND P3, PT, R5, UR8, !P0 ;  /* 0x0000000805007c0c */ /* 0x000fe4000c761270 */
[----:B------:R-:W-:-:S09]  /*90460*/  ISETP.LT.AND P2, PT, R4, UR6, !P0 ;  /* 0x0000000604007c0c */ /* 0x000fd2000c741270 */
[----:B------:R-:W-:-:S04]  /*90470*/  @P1 LOP3.LUT R24, R24, 0x800000, RZ, 0xfc, !PT ;  /* 0x0080000018181812 */ /* 0x000fc800078efcff */
        /* <DEDUP_REMOVED lines=19> */
[----:B------:R-:W-:-:S04]  /*905b0*/  @P1 LOP3.LUT R24, R24, 0x100000, RZ, 0xfc, !PT ;  /* 0x0010000018181812 */ /* 0x000fc800078efcff */
[----:B------:R-:W-:-:S04]  /*905c0*/  LOP3.LUT R24, R24, 0xfff7ffff, RZ, 0xc0, !PT ;  /* 0xfff7ffff18187812 */ /* 0x000fc800078ec0ff */
[----:B------:R-:W-:Y:S02]  /*905d0*/  @P0 LOP3.LUT R24, R24, 0x80000, RZ, 0xfc, !PT ;  /* 0x0008000018180812 */ /* 0x000fe400078efcff */
[----:B---3--:R-:W-:Y:S01]  /*905e0*/  ISETP.GE.AND P0, PT, R9, UR41, PT ;  /* 0x0000002909007c0c */ /* 0x008fe2000bf06270 */
[----:B------:R-:W3:Y:S01]  /*905f0*/  LDCU UR41, c[0x0][0x398] ;  /* 0x00007300ff2977ac */ /* 0x000ee20008000800 */
[----:B----4-:R-:W-:Y:S02]  /*90600*/  F2FP.SATFINITE.E5M2.F32.PACK_AB_MERGE_C R9, R17, R8, RZ ;  /* 0x000000081109723e */ /* 0x010fe400048060ff */
[----:B------:R-:W4:Y:S04]  /*90610*/  LDL.LU R8, [R1+0x1208] ;  /* 0x0012080001087983 */ /* 0x000f280000300800 */
[----:B------:R-:W4:Y:S01]  /*90620*/  LDL.LU R17, [R1+0x120c] ;  /* 0x00120c0001117983 */ /* 0x000f220000300800 */
[----:B0-----:R-:W-:Y:S01]  /*90630*/  ISETP.LT.AND P1, PT, R0, UR16, !P0 ;  /* 0x0000001000007c0c */ /* 0x001fe2000c721270 */
[----:B------:R-:W0:Y:S01]  /*90640*/  LDCU UR16, c[0x0][0x398] ;  /* 0x00007300ff1077ac */ /* 0x000e220008000800 */
[----:B------:R-:W-:-:S02]  /*90650*/  ISETP.LT.AND P3, PT, R5, UR12, !P0 ;  /* 0x0000000c05007c0c */ /* 0x000fc4000c761270 */
[----:B------:R-:W-:Y:S01]  /*90660*/  LOP3.LUT R24, R24, 0xffff7fff, RZ, 0xc0, !PT ;  /* 0xffff7fff18187812 */ /* 0x000fe200078ec0ff */
[----:B------:R-:W0:Y:S01]  /*90670*/  LDCU.64 UR12, c[0x0][0x398] ;  /* 0x00007300ff0c77ac */ /* 0x000e220008000a00 */
[----:B------:R-:W-:Y:S02]  /*90680*/  ISETP.LT.AND P2, PT, R4, UR11, !P0 ;  /* 0x0000000b04007c0c */ /* 0x000fe4000c741270 */
[----:B------:R-:W-:Y:S01]  /*90690*/  F2FP.SATFINITE.E5M2.F32.PACK_AB_MERGE_C R18, R18, R13, RZ ;  /* 0x0000000d1212723e */ /* 0x000fe200048060ff */
[----:B------:R-:W0:Y:S04]  /*906a0*/  LDCU.64 UR10, c[0x0][0x398] ;  /* 0x00007300ff0a77ac */ /* 0x000e280008000a00 */
[----:B------:R-:W-:-:S04]  /*906b0*/  @P1 LOP3.LUT R24, R24, 0x8000, RZ, 0xfc, !PT ;  /* 0x0000800018181812 */ /* 0x000fc800078efcff */
        /* <DEDUP_REMOVED lines=10> */
[----:B------:R-:W0:Y:S01]  /*90760*/  LDCU.64 UR20, c[0x0][0x398] ;  /* 0x00007300ff1477ac */ /* 0x000e220008000a00 */
        /* <DEDUP_REMOVED lines=15> */
[----:B------:R-:W3:Y:S01]  /*90860*/  LDL.LU R13, [R1+0x1240] ;  /* 0x00124000010d7983 */ /* 0x000ee20000300800 */
[----:B----4-:R-:W-:-:S03]  /*90870*/  F2FP.SATFINITE.E5M2.F32.PACK_AB_MERGE_C R14, R17, R8, RZ ;  /* 0x00000008110e723e */ /* 0x010fc600048060ff */
[----:B------:R-:W3:Y:S04]  /*90880*/  LDL.LU R17, [R1+0x1244] ;  /* 0x0012440001117983 */ /* 0x000ee80000300800 */
[----:B------:R-:W4:Y:S01]  /*90890*/  LDL.LU R8, [R1+0x3b54] ;  /* 0x003b540001087983 */ /* 0x000f220000300800 */
[----:B0-----:R-:W-:Y:S01]  /*908a0*/  ISETP.LT.AND P1, PT, R0, UR6, !P0 ;  /* 0x0000000600007c0c */ /* 0x001fe2000c721270 */
[----:B------:R-:W0:Y:S01]  /*908b0*/  LDCU UR6, c[0x0][0x398] ;  /* 0x00007300ff0677ac */ /* 0x000e220008000800 */
        /* <DEDUP_REMOVED lines=35> */
[----:B------:R-:W-:Y:S01]  /*90af0*/  ISETP.LT.AND P3, PT, R5, UR19, !P0 ;  /* 0x0000001305007c0c */ /* 0x000fe2000c761270 */
[----:B------:R-:W0:Y:S01]  /*90b00*/  LDCU UR19, c[0x0][0x398] ;  /* 0x00007300ff1377ac */ /* 0x000e220008000800 */
[----:B------:R-:W-:Y:S02]  /*90b10*/  ISETP.LT.AND P1, PT, R0, UR8, !P0 ;  /* 0x0000000800007c0c */ /* 0x000fe4000c721270 */
[----:B------:R-:W-:Y:S01]  /*90b20*/  ISETP.LT.AND P2, PT, R4, UR28, !P0 ;  /* 0x0000001c04007c0c */ /* 0x000fe2000c741270 */
[----:B------:R-:W0:Y:S01]  /*90b30*/  LDCU UR8, c[0x0][0x398] ;  /* 0x00007300ff0877ac */ /* 0x000e220008000800 */
[----:B------:R-:W-:Y:S01]  /*90b40*/  LOP3.LUT R20, R20, 0x7fffffff, RZ, 0xc0, !PT ;  /* 0x7fffffff14147812 */ /* 0x000fe200078ec0ff */
[----:B------:R-:W0:Y:S06]  /*90b50*/  LDCU UR28, c[0x0][0x398] ;  /* 0x00007300ff1c77ac */ /* 0x000e2c0008000800 */
        /* <DEDUP_REMOVED lines=24> */
[----:B---3--:R-:W-:Y:S02]  /*90ce0*/  F2FP.SATFINITE.E5M2.F32.PACK_AB_MERGE_C R17, R17, R13, RZ ;  /* 0x0000000d1111723e */ /* 0x008fe400048060ff */
[----:B------:R-:W2:Y:S01]  /*90cf0*/  LDL.LU R13, [R1+0x124c] ;  /* 0x00124c00010d7983 */ /* 0x000ea20000300800 */
[----:B----4-:R-:W-:Y:S01]  /*90d00*/  ISETP.GE.AND P0, PT, R8, UR7, PT ;  /* 0x0000000708007c0c */ /* 0x010fe2000bf06270 */
[----:B------:R-:W3:Y:S02]  /*90d10*/  LDCU UR7, c[0x0][0x398] ;  /* 0x00007300ff0777ac */ /* 0x000ee40008000800 */
[----:B------:R-:W4:Y:S01]  /*90d20*/  LDL.LU R8, [R1+0x3b58] ;  /* 0x003b580001087983 */ /* 0x000f220000300800 */
[----:B------:R-:W-:Y:S01]  /*90d30*/  ISETP.LT.AND P1, PT, R0, UR10, !P0 ;  /* 0x0000000a00007c0c */ /* 0x000fe2000c721270 */
[----:B------:R-:W0:Y:S01]  /*90d40*/  LDCU UR10, c[0x0][0x398] ;  /* 0x00007300ff0a77ac */ /* 0x000e220008000800 */
[----:B------:R-:W-:-:S02]  /*90d50*/  ISETP.LT.AND P3, PT, R5, UR25, !P0 ;  /* 0x0000001905007c0c */ /* 0x000fc4000c761270 */
        /* <DEDUP_REMOVED lines=29> */
[----:B--2---:R-:W-:Y:S02]  /*90f30*/  F2FP.SATFINITE.E5M2.F32.PACK_AB_MERGE_C R15, R13, R2, RZ ;  /* 0x000000020d0f723e */ /* 0x004fe400048060ff */
[----:B------:R-:W2:Y:S04]  /*90f40*/  LDL.LU R2, [R1+0x1230] ;  /* 0x0012300001027983 */ /* 0x000ea80000300800 */
[----:B------:R-:W2:Y:S01]  /*90f50*/  LDL.LU R13, [R1+0x1234] ;  /* 0x00123400010d7983 */ /* 0x000ea20000300800 */
[----:B----4-:R-:W-:Y:S01]  /*90f60*/  ISETP.GE.AND P0, PT, R8, UR9, PT ;  /* 0x0000000908007c0c */ /* 0x010fe2000bf06270 */
[----:B------:R-:W4:Y:S02]  /*90f70*/  LDCU UR9, c[0x0][0x398] ;  /* 0x00007300ff0977ac */ /* 0x000f240008000800 */
[----:B------:R-:W3:Y:S01]  /*90f80*/  LDL.LU R8, [R1+0x3b5c] ;  /* 0x003b5c0001087983 */ /* 0x000ee20000300800 */
[----:B------:R-:W-:Y:S01]  /*90f90*/  ISETP.LT.AND P1, PT, R0, UR12, !P0 ;  /* 0x0000000c00007c0c */ /* 0x000fe2000c721270 */
[----:B------:R-:W0:Y:S01]  /*90fa0*/  LDCU UR12, c[0x0][0x398] ;  /* 0x00007300ff0c77ac */ /* 0x000e220008000800 */
[----:B------:R-:W-:Y:S01]  /*90fb0*/  ISETP.LT.AND P3, PT, R5, UR29, !P0 ;  /* 0x0000001d05007c0c */ /* 0x000fe2000c761270 */
[----:B------:R-:W4:Y:S01]  /*90fc0*/  LDL.LU R29, [R1+0x1238] ;  /* 0x00123800011d7983 */ /* 0x000f220000300800 */
        /* <DEDUP_REMOVED lines=31> */
[----:B------:R-:W4:Y:S01]  /*911c0*/  LDL.LU R13, [R1+0x123c] ;  /* 0x00123c00010d7983 */ /* 0x000f220000300800 */
[----:B---3--:R-:W-:Y:S01]  /*911d0*/  ISETP.GE.AND P0, PT, R8, UR11, PT ;  /* 0x0000000b08007c0c */ /* 0x008fe2000bf06270 */
[----:B------:R-:W2:Y:S02]  /*911e0*/  LDCU UR11, c[0x0][0x398] ;  /* 0x00007300ff0b77ac */ /* 0x000ea40008000800 */
[----:B------:R-:W3:Y:S01]  /*911f0*/  LDL.LU R8, [R1+0x3b60] ;  /* 0x003b600001087983 */ /* 0x000ee20000300800 */
[----:B------:R-:W-:Y:S01]  /*91200*/  ISETP.LT.AND P1, PT, R0, UR20, !P0 ;  /* 0x0000001400007c0c */ /* 0x000fe2000c721270 */
[----:B------:R-:W0:Y:S01]  /*91210*/  LDCU UR20, c[0x0][0x398] ;  /* 0x00007300ff1477ac */ /* 0x000e220008000800 */
[----:B------:R-:W-:Y:S01]  /*91220*/  ISETP.LT.AND P3, PT, R5, UR57, !P0 ;  /* 0x0000003905007c0c */ /* 0x000fe2000c761270 */
[----:B------:R-:W2:Y:S01]  /*91230*/  LDL.LU R28, [R1+0x1270] ;  /* 0x00127000011c7983 */ /* 0x000ea20000300800 */
        /* <DEDUP_REMOVED lines=29> */
[----:B----4-:R-:W-:Y:S02]  /*91410*/  F2FP.SATFINITE.E5M2.F32.PACK_AB_MERGE_C R13, R13, R29, RZ ;  /* 0x0000001d0d0d723e */ /* 0x010fe400048060ff */
[----:B------:R-:W2:Y:S01]  /*91420*/  LDL.LU R29, [R1+0x1274] ;  /* 0x00127400011d7983 */ /* 0x000ea20000300800 */
[----:B---3--:R-:W-:Y:S01]  /*91430*/  ISETP.GE.AND P0, PT, R8, UR13, PT ;  /* 0x0000000d08007c0c */ /* 0x008fe2000bf06270 */
[----:B------:R-:W3:Y:S02]  /*91440*/  LDCU UR13, c[0x0][0x398] ;  /* 0x00007300ff0d77ac */ /* 0x000ee40008000800 */
[----:B------:R-:W4:Y:S01]  /*91450*/  LDL.LU R8, [R1+0x3b64] ;  /* 0x003b640001087983 */ /* 0x000f220000300800 */
[----:B------:R-:W-:Y:S01]  /*91460*/  ISETP.LT.AND P2, PT, R5, UR40, !P0 ;  /* 0x0000002805007c0c */ /* 0x000fe2000c741270 */
[----:B------:R-:W1:Y:S01]  /*91470*/  LDCU UR40, c[0x0][0x398] ;  /* 0x00007300ff2877ac */ /* 0x000e620008000800 */
[----:B0-----:R-:W-:-:S02]  /*91480*/  ISETP.LT.AND P3, PT, R0, UR26, !P0 ;  /* 0x0000001a00007c0c */ /* 0x001fc4000c761270 */
[----:B------:R-:W-:Y:S01]  /*91490*/  ISETP.LT.AND P1, PT, R4, UR43, !P0 ;  /* 0x0000002b04007c0c */ /* 0x000fe2000c721270 */
[----:B------:R-:W0:Y:S01]  /*914a0*/  LDCU UR43, c[0x0][0x398] ;  /* 0x00007300ff2b77ac */ /* 0x000e220008000800 */
[----:B------:R-:W-:Y:S01]  /*914b0*/  LOP3.LUT R23, R23, 0xfffffffb, RZ, 0xc0, !PT ;  /* 0xfffffffb17177812 */ /* 0x000fe200078ec0ff */
[----:B------:R-:W0:Y:S06]  /*914c0*/  LDCU UR26, c[0x0][0x398] ;  /* 0x00007300ff1a77ac */ /* 0x000e2c0008000800 */
[----:B------:R-:W-:Y:S02]  /*914d0*/  @P2 LOP3.LUT R23, R23, 0x4, RZ, 0xfc, !PT ;  /* 0x0000000417172812 */ /* 0x000fe400078efcff */
[----:B------:R-:W-:-:S02]  /*914e0*/  @P3 LOP3.LUT R22, R22, 0x80000000, RZ, 0xfc, !PT ;  /* 0x8000000016163812 */ /* 0x000fc400078efcff */
[----:B------:R-:W-:Y:S02]  /*914f0*/  LOP3.LUT R23, R23, 0xfffffffd, RZ, 0xc0, !PT ;  /* 0xfffffffd17177812 */ /* 0x000fe400078ec0ff */
[----:B------:R-:W-:Y:S01]  /*91500*/  ISETP.LT.AND P3, PT, R10, UR45, !P0 ;  /* 0x0000002d0a007c0c */ /* 0x000fe2000c761270 */
[----:B------:R-:W0:Y:S01]  /*91510*/  LDCU UR45, c[0x0][0x398] ;  /* 0x00007300ff2d77ac */ /* 0x000e220008000800 */
[----:B------:R-:W-:Y:S02]  /*91520*/  @P1 LOP3.LUT R23, R23, 0x2, RZ, 0xfc, !PT ;  /* 0x0000000217171812 */ /* 0x000fe400078efcff */
[----:B------:R-:W-:Y:S02]  /*91530*/  ISETP.LT.AND P1, PT, R3, UR41, !P0 ;  /* 0x0000002903007c0c */ /* 0x000fe4000c721270 */
[----:B-1----:R-:W-:Y:S01]  /*91540*/  ISETP.LT.AND P2, PT, R11, UR40, !P0 ;  /* 0x000000280b007c0c */ /* 0x002fe2000c741270 */
[----:B------:R-:W1:Y:S01]  /*91550*/  LDCU.64 UR40, c[0x0][0x398] ;  /* 0x00007300ff2877ac */ /* 0x000e620008000a00 */
[----:B------:R-:W-:-:S02]  /*91560*/  LOP3.LUT R22, R22, 0xbfffffff, RZ, 0xc0, !PT ;  /* 0xbfffffff16167812 */ /* 0x000fc400078ec0ff */
[----:B------:R-:W-:-:S03]  /*91570*/  LOP3.LUT R23, R23, 0xfffffffe, RZ, 0xc0, !PT ;  /* 0xfffffffe17177812 */ /* 0x000fc600078ec0ff */
[----:B------:R-:W-:-:S04]  /*91580*/  @P3 LOP3.LUT R22, R22, 0x40000000, RZ, 0xfc, !PT ;  /* 0x4000000016163812 */ /* 0x000fc800078efcff */
[----:B------:R-:W-:Y:S02]  /*91590*/  @P1 LOP3.LUT R23, R23, 0x1, RZ, 0xfc, !PT ;  /* 0x0000000117171812 */ /* 0x000fe400078efcff */
[----:B0-----:R-:W-:Y:S01]  /*915a0*/  ISETP.LT.AND P1, PT, R7, UR43, !P0 ;  /* 0x0000002b07007c0c */ /* 0x001fe2000c721270 */
[----:B------:R-:W0:Y:S01]  /*915b0*/  LDCU UR43, c[0x0][0x398] ;  /* 0x00007300ff2b77ac */ /* 0x000e220008000800 */
[----:B------:R-:W-:-:S04]  /*915c0*/  LOP3.LUT R22, R22, 0xdfffffff, RZ, 0xc0, !PT ;  /* 0xdfffffff16167812 */ /* 0x000fc800078ec0ff */
[----:B------:R-:W-:Y:S02]  /*915d0*/  @P2 LOP3.LUT R22, R22, 0x20000000, RZ, 0xfc, !PT ;  /* 0x2000000016162812 */ /* 0x000fe400078efcff */
[----:B------:R-:W-:Y:S02]  /*915e0*/  ISETP.LT.AND P0, PT, R6, UR42, !P0 ;  /* 0x0000002a06007c0c */ /* 0x000fe4000c701270 */
[----:B------:R-:W-:-:S04]  /*915f0*/  LOP3.LUT R22, R22, 0xefffffff, RZ, 0xc0, !PT ;  /* 0xefffffff16167812 */ /* 0x000fc800078ec0ff */
[----:B------:R-:W-:-:S04]  /*91600*/  @P1 LOP3.LUT R22, R22, 0x10000000, RZ, 0xfc, !PT ;  /* 0x1000000016161812 */ /* 0x000fc800078efcff */
[----:B------:R-:W-:-:S04]  /*91610*/  LOP3.LUT R22, R22, 0xf7ffffff, RZ, 0xc0, !PT ;  /* 0xf7ffffff16167812 */ /* 0x000fc800078ec0ff */
[----:B------:R-:W-:Y:S02]  /*91620*/  @P0 LOP3.LUT R22, R22, 0x8000000, RZ, 0xfc, !PT ;  /* 0x0800000016160812 */ /* 0x000fe400078efcff */
[----:B--2---:R-:W-:-:S05]  /*91630*/  F2FP.SATFINITE.E5M2.F32.PACK_AB_MERGE_C R28, R29, R28, RZ ;  /* 0x0000001c1d1c723e */ /* 0x004fca00048060ff */
[----:B------:R2:W-:Y:S04]  /*91640*/  STL [R1+0xe0], R28 ;  /* 0x0000e01c01007387 */ /* 0x0005e80000100800 */
[----:B--2---:R-:W2:Y:S04]  /*91650*/  LDL.LU R28, [R1+0x1278] ;  /* 0x00127800011c7983 */ /* 0x004ea80000300800 */
[----:B------:R-:W2:Y:S01]  /*91660*/  LDL.LU R29, [R1+0x127c] ;  /* 0x00127c00011d7983 */ /* 0x000ea20000300800 */
[----:B----4-:R-:W-:Y:S01]  /*91670*/  ISETP.GE.AND P0, PT, R8, UR21, PT ;  /* 0x0000001508007c0c */ /* 0x010fe2000bf06270 */
[----:B------:R-:W4:Y:S02]  /*91680*/  LDCU UR21, c[0x0][0x398] ;  /* 0x00007300ff1577ac */ /* 0x000f240008000800 */
[----:B------:R-:W3:Y:S01]  /*91690*/  LDL.LU R8, [R1+0x3b68] ;  /* 0x003b680001087983 */ /* 0x000ee20000300800 */
[----:B-1----:R-:W-:-:S02]  /*916a0*/  ISETP.LT.AND P1, PT, R0, UR40, !P0 ;  /* 0x0000002800007c0c */ /* 0x002fc4000c721270 */
[----:B------:R-:W-:Y:S01]  /*916b0*/  ISETP.LT.AND P3, PT, R5, UR37, !P0 ;  /* 0x0000002505007c0c */ /* 0x000fe2000c761270 */
        /* <DEDUP_REMOVED lines=24> */
[----:B------:R-:W0:Y:S01]  /*91840*/  LDCU.64 UR42, c[0x0][0x398] ;  /* 0x00007300ff2a77ac */ /* 0x000e220008000a00 */
[----:B------:R-:W-:-:S04]  /*91850*/  LOP3.LUT R22, R22, 0xffefffff, RZ, 0xc0, !PT ;  /* 0xffefffff16167812 */ /* 0x000fc800078ec0ff */
[----:B------:R-:W-:-:S04]  /*91860*/  @P1 LOP3.LUT R22, R22, 0x100000, RZ, 0xfc, !PT ;  /* 0x0010000016161812 */ /* 0x000fc800078efcff */
[----:B------:R-:W-:-:S04]  /*91870*/  LOP3.LUT R22, R22, 0xfff7ffff, RZ, 0xc0, !PT ;  /* 0xfff7ffff16167812 */ /* 0x000fc800078ec0ff */
[----:B------:R-:W-:Y:S02]  /*91880*/  @P0 LOP3.LUT R22, R22, 0x80000, RZ, 0xfc, !PT ;  /* 0x0008000016160812 */ /* 0x000fe400078efcff */
[----:B--2---:R-:W-:Y:S02]  /*91890*/  F2FP.SATFINITE.E5M2.F32.PACK_AB_MERGE_C R29, R29, R28, RZ ;  /* 0x0000001c1d1d723e */ /* 0x004fe400048060ff */
[----:B------:R-:W2:Y:S04]  /*918a0*/  LDL.LU R28, [R1+0x1260] ;  /* 0x00126000011c7983 */ /* 0x000ea80000300800 */
[----:B------:R0:W-:Y:S04]  /*918b0*/  STL [R1+0xcc], R29 ;  /* 0x0000cc1d01007387 */ /* 0x0001e80000100800 */
[----:B0-----:R-:W2:Y:S01]  /*918c0*/  LDL.LU R29, [R1+0x1264] ;  /* 0x00126400011d7983 */ /* 0x001ea20000300800 */
[----:B---3--:R-:W-:Y:S01]  /*918d0*/  ISETP.GE.AND P0, PT, R8, UR27, PT ;  /* 0x0000001b08007c0c */ /* 0x008fe2000bf06270 */
[----:B------:R-:W0:Y:S02]  /*918e0*/  LDCU UR27, c[0x0][0x398] ;  /* 0x00007300ff1b77ac */ /* 0x000e240008000800 */
[----:B------:R-:W3:Y:S01]  /*918f0*/  LDL.LU R8, [R1+0x3b6c] ;  /* 0x003b6c0001087983 */ /* 0x000ee20000300800 */
[----:B------:R-:W-:-:S02]  /*91900*/  ISETP.LT.AND P3, PT, R0, UR42, !P0 ;  /* 0x0000002a00007c0c */ /* 0x000fc4000c761270 */
[----:B------:R-:W-:Y:S01]  /*91910*/  ISETP.LT.AND P2, PT, R5, UR49, !P0 ;  /* 0x0000003105007c0c */ /* 0x000fe2000c741270 */
[----:B------:R-:W0:Y:S01]  /*91920*/  LDCU UR49, c[0x0][0x398] ;  /* 0x00007300ff3177ac */ /* 0x000e220008000800 */
[----:B------:R-:W-:Y:S02]  /*91930*/  LOP3.LUT R22, R22, 0xffff7fff, RZ, 0xc0, !PT ;  /* 0xffff7fff16167812 */ /* 0x000fe400078ec0ff */
[----:B-1----:R-:W-:Y:S01]  /*91940*/  ISETP.LT.AND P1, PT, R4, UR45, !P0 ;  /* 0x0000002d04007c0c */ /* 0x002fe2000c721270 */
[----:B------:R-:W1:Y:S06]  /*91950*/  LDCU UR45, c[0x0][0x398] ;  /* 0x00007300ff2d77ac */ /* 0x000e6c0008000800 */
[----:B------:R-:W-:-:S04]  /*91960*/  @P3 LOP3.LUT R22, R22, 0x8000, RZ, 0xfc, !PT ;  /* 0x0000800016163812 */ /* 0x000fc800078efcff */
[----:B------:R-:W-:-:S04]  /*91970*/  LOP3.LUT R22, R22, 0xfffbffff, RZ, 0xc0, !PT ;  /* 0xfffbffff16167812 */ /* 0x000fc800078ec0ff */
[----:B------:R-:W-:-:S04]  /*91980*/  @P2 LOP3.LUT R22, R22, 0x40000, RZ, 0xfc, !PT ;  /* 0x0004000016162812 */ /* 0x000fc800078efcff */
[----:B------:R-:W-:-:S04]  /*91990*/  LOP3.LUT R22, R22, 0xfffdffff, RZ, 0xc0, !PT ;  /* 0xfffdffff16167812 */ /* 0x000fc800078ec0ff */
[----:B------:R-:W-:Y:S02]  /*919a0*/  @P1 LOP3.LUT R22, R22, 0x20000, RZ, 0xfc, !PT ;  /* 0x0002000016161812 */ /* 0x000fe400078efcff */
[----:B------:R-:W-:Y:S01]  /*919b0*/  ISETP.LT.AND P1, PT, R3, UR52, !P0 ;  /* 0x0000003403007c0c */ /* 0x000fe2000c721270 */
[----:B------:R-:W1:Y:S01]  /*919c0*/  LDCU UR52, c[0x0][0x398] ;  /* 0x00007300ff3477ac */ /* 0x000e620008000800 */
[----:B------:R-:W-:Y:S02]  /*919d0*/  ISETP.LT.AND P3, PT, R10, UR50, !P0 ;  /* 0x000000320a007c0c */ /* 0x000fe4000c761270 */
[----:B------:R-:W-:Y:S01]  /*919e0*/  LOP3.LUT R22, R22, 0xfffeffff, RZ, 0xc0, !PT ;  /* 0xfffeffff16167812 */ /* 0x000fe200078ec0ff */
[----:B------:R-:W1:Y:S01]  /*919f0*/  LDCU UR50, c[0x0][0x398] ;  /* 0x00007300ff3277ac */ /* 0x000e620008000800 */
[----:B0-----:R-:W-:Y:S01]  /*91a00*/  ISETP.LT.AND P2, PT, R11, UR49, !P0 ;  /* 0x000000310b007c0c */ /* 0x001fe2000c741270 */
[----:B------:R-:W0:Y:S06]  /*91a10*/  LDCU UR49, c[0x0][0x398] ;  /* 0x00007300ff3177ac */ /* 0x000e2c0008000800 */
[----:B------:R-:W-:-:S04]  /*91a20*/  @P1 LOP3.LUT R22, R22, 0x10000, RZ, 0xfc, !PT ;  /* 0x0001000016161812 */ /* 0x000fc800078efcff */
[----:B------:R-:W-:-:S04]  /*91a30*/  LOP3.LUT R22, R22, 0xffffbfff, RZ, 0xc0, !PT ;  /* 0xffffbfff16167812 */ /* 0x000fc800078ec0ff */
[----:B------:R-:W-:Y:S02]  /*91a40*/  @P3 LOP3.LUT R22, R22, 0x4000, RZ, 0xfc, !PT ;  /* 0x0000400016163812 */ /* 0x000fe400078efcff */
[----:B-1----:R-:W-:Y:S02]  /*91a50*/  ISETP.LT.AND P1, PT, R7, UR45, !P0 ;  /* 0x0000002d07007c0c */ /* 0x002fe4000c721270 */
[----:B------:R-:W-:-:S04]  /*91a60*/  LOP3.LUT R22, R22, 0xffffdfff, RZ, 0xc0, !PT ;  /* 0xffffdfff16167812 */ /* 0x000fc800078ec0ff */
[----:B------:R-:W-:Y:S02]  /*91a70*/  @P2 LOP3.LUT R22, R22, 0x2000, RZ, 0xfc, !PT ;  /* 0x0000200016162812 */ /* 0x000fe400078efcff */
[----:B------:R-:W-:Y:S01]  /*91a80*/  ISETP.LT.AND P0, PT, R6, UR44, !P0 ;  /* 0x0000002c06007c0c */ /* 0x000fe2000c701270 */
[----:B------:R-:W1:Y:S01]  /*91a90*/  LDCU.64 UR44, c[0x0][0x398] ;  /* 0x00007300ff2c77ac */ /* 0x000e620008000a00 */
[----:B------:R-:W-:-:S04]  /*91aa0*/  LOP3.LUT R22, R22, 0xffffefff, RZ, 0xc0, !PT ;  /* 0xffffefff16167812 */ /* 0x000fc800078ec0ff */
[----:B------:R-:W-:-:S04]  /*91ab0*/  @P1 LOP3.LUT R22, R22, 0x1000, RZ, 0xfc, !PT ;  /* 0x0000100016161812 */ /* 0x000fc800078efcff */
[----:B------:R-:W-:-:S04]  /*91ac0*/  LOP3.LUT R22, R22, 0xfffff7ff, RZ, 0xc0, !PT ;  /* 0xfffff7ff16167812 */ /* 0x000fc800078ec0ff */
[----:B------:R-:W-:Y:S02]  /*91ad0*/  @P0 LOP3.LUT R22, R22, 0x800, RZ, 0xfc, !PT ;  /* 0x0000080016160812 */ /* 0x000fe400078efcff */
[----:B--2---:R-:W-:-:S05]  /*91ae0*/  F2FP.SATFINITE.E5M2.F32.PACK_AB_MERGE_C R28, R29, R28, RZ ;  /* 0x0000001c1d1c723e */ /* 0x004fca00048060ff */
[----:B------:R2:W-:Y:S01]  /*91af0*/  STL [R1+0xc8], R28 ;  /* 0x0000c81c01007387 */ /* 0x0005e20000100800 */
[----:B---3--:R-:W-:Y:S01]  /*91b00*/  ISETP.GE.AND P0, PT, R8, UR41, PT ;  /* 0x0000002908007c0c */ /* 0x008fe2000bf06270 */
[----:B------:R-:W3:Y:S02]  /*91b10*/  LDCU.64 UR40, c[0x0][0x398] ;  /* 0x00007300ff2877ac */ /* 0x000ee40008000a00 */
[----:B--2---:R-:W2:Y:S04]  /*91b20*/  LDL.LU R28, [R1+0x1268] ;  /* 0x00126800011c7983 */ /* 0x004ea80000300800 */
[----:B------:R-:W2:Y:S04]  /*91b30*/  LDL.LU R29, [R1+0x126c] ;  /* 0x00126c00011d7983 */ /* 0x000ea80000300800 */
[----:B------:R-:W3:Y:S01]  /*91b40*/  LDL.LU R8, [R1+0x3b70] ;  /* 0x003b700001087983 */ /* 0x000ee20000300800 */
[----:B-1----:R-:W-:Y:S01]  /*91b50*/  ISETP.LT.AND P1, PT, R0, UR44, !P0 ;  /* 0x0000002c00007c0c */ /* 0x002fe2000c721270 */
[----:B------:R-:W1:Y:S01]  /*91b60*/  LDCU UR44, c[0x0][0x398] ;  /* 0x00007300ff2c77ac */ /* 0x000e620008000800 */
        /* <DEDUP_REMOVED lines=30> */
[----:B--2---:R-:W-:Y:S02]  /*91d50*/  F2FP.SATFINITE.E5M2.F32.PACK_AB_MERGE_C R28, R29, R28, RZ ;  /* 0x0000001c1d1c723e */ /* 0x004fe400048060ff */
[----:B---3--:R-:W-:-:S03]  /*91d60*/  ISETP.GE.AND P0, PT, R8, UR43, PT ;  /* 0x0000002b08007c0c */ /* 0x008fc6000bf06270 */
[----:B------:R2:W-:Y:S01]  /*91d70*/  STL [R1+0xc4], R28 ;  /* 0x0000c41c01007387 */ /* 0x0005e20000100800 */
[----:B------:R-:W-:Y:S01]  /*91d80*/  LOP3.LUT R22, R22, 0xfffffffb, RZ, 0xc0, !PT ;  /* 0xfffffffb16167812 */ /* 0x000fe200078ec0ff */
[----:B------:R-:W3:Y:S02]  /*91d90*/  LDCU.64 UR42, c[0x0][0x398] ;  /* 0x00007300ff2a77ac */ /* 0x000ee40008000a00 */
[----:B------:R-:W2:Y:S01]  /*91da0*/  LDL R8, [R1+0x2044] ;  /* 0x0020440001087983 */ /* 0x000ea20000100800 */
[----:B------:R-:W-:Y:S01]  /*91db0*/  ISETP.LT.AND P3, PT, R5, UR64, !P0 ;  /* 0x0000004005007c0c */ /* 0x000fe2000c761270 */
[----:B------:R-:W0:Y:S01]  /*91dc0*/  LDCU UR64, c[0x0][0x398] ;  /* 0x00007300ff4077ac */ /* 0x000e220008000800 */
[----:B------:R-:W-:Y:S01]  /*91dd0*/  ISETP.LT.AND P1, PT, R0, UR40, !P0 ;  /* 0x0000002800007c0c */ /* 0x000fe2000c721270 */
[----:B------:R-:W3:Y:S01]  /*91de0*/  LDL.LU R29, [R1+0x40] ;  /* 0x00004000011d7983 */ /* 0x000ee20000300800 */
[----:B------:R-:W-:Y:S01]  /*91df0*/  ISETP.LT.AND P2, PT, R4, UR63, !P0 ;  /* 0x0000003f04007c0c */ /* 0x000fe2000c741270 */
[----:B------:R-:W0:Y:S01]  /*91e00*/  LDCU UR63, c[0x0][0x398] ;  /* 0x00007300ff3f77ac */ /* 0x000e220008000800 */
[----:B------:R-:W0:Y:S07]  /*91e10*/  LDCU UR40, c[0x0][0x398] ;  /* 0x00007300ff2877ac */ /* 0x000e2e0008000800 */
[----:B------:R-:W-:-:S02]  /*91e20*/  @P3 LOP3.LUT R22, R22, 0x4, RZ, 0xfc, !PT ;  /* 0x0000000416163812 */ /* 0x000fc400078efcff */
[----:B------:R-:W-:Y:S01]  /*91e30*/  ISETP.LT.AND P3, PT, R10, UR65, !P0 ;  /* 0x000000410a007c0c */ /* 0x000fe2000c761270 */
[----:B------:R-:W1:Y:S01]  /*91e40*/  LDCU UR65, c[0x0][0x398] ;  /* 0x00007300ff4177ac */ /* 0x000e620008000800 */
[----:B------:R-:W-:Y:S02]  /*91e50*/  @P1 LOP3.LUT R21, R21, 0x80000000, RZ, 0xfc, !PT ;  /* 0x8000000015151812 */ /* 0x000fe400078efcff */
[----:B------:R-:W-:Y:S01]  /*91e60*/  ISETP.LT.AND P1, PT, R3, UR62, !P0 ;  /* 0x0000003e03007c0c */ /* 0x000fe2000c721270 */
[----:B------:R-:W1:Y:S01]  /*91e70*/  LDCU UR62, c[0x0][0x398] ;  /* 0x00007300ff3e77ac */ /* 0x000e620008000800 */
[----:B------:R-:W-:Y:S02]  /*91e80*/  LOP3.LUT R22, R22, 0xfffffffd, RZ, 0xc0, !PT ;  /* 0xfffffffd16167812 */ /* 0x000fe400078ec0ff */
[----:B------:R-:W-:Y:S02]  /*91e90*/  LOP3.LUT R21, R21, 0xbfffffff, RZ, 0xc0, !PT ;  /* 0xbfffffff15157812 */ /* 0x000fe400078ec0ff */
[----:B------:R-:W-:-:S02]  /*91ea0*/  @P2 LOP3.LUT R22, R22, 0x2, RZ, 0xfc, !PT ;  /* 0x0000000216162812 */ /* 0x000fc400078efcff */
        /* <DEDUP_REMOVED lines=14> */
[----:B------:R-:W-:-:S04]  /*91f90*/  @P0 LOP3.LUT R21, R21, 0x8000000, RZ, 0xfc, !PT ;  /* 0x0800000015150812 */ /* 0x000fc800078efcff */
[----:B------:R-:W-:Y:S01]  /*91fa0*/  LOP3.LUT R21, R21, 0xff7fffff, RZ, 0xc0, !PT ;  /* 0xff7fffff15157812 */ /* 0x000fe200078ec0ff */
[----:B--2---:R-:W-:-:S05]  /*91fb0*/  VIADD R28, R8, 0x33 ;  /* 0x00000033081c7836 */ /* 0x004fca0000000000 */
[----:B------:R-:W-:-:S04]  /*91fc0*/  ISETP.GE.AND P0, PT, R28, UR45, PT ;  /* 0x0000002d1c007c0c */ /* 0x000fc8000bf06270 */
[----:B---3--:R-:W-:Y:S01]  /*91fd0*/  ISETP.LT.AND P1, PT, R0, UR42, !P0 ;  /* 0x0000002a00007c0c */ /* 0x008fe2000c721270 */
[----:B------:R-:W-:Y:S01]  /*91fe0*/  VIADD R28, R8, 0x32 ;  /* 0x00000032081c7836 */ /* 0x000fe20000000000 */
[----:B------:R-:W-:Y:S01]  /*91ff0*/  ISETP.LT.AND P3, PT, R5, UR44, !P0 ;  /* 0x0000002c05007c0c */ /* 0x000fe2000c761270 */
[----:B------:R-:W2:Y:S01]  /*92000*/  LDCU.64 UR44, c[0x0][0x398] ;  /* 0x00007300ff2c77ac */ /* 0x000ea20008000a00 */
[----:B------:R-:W-:Y:S02]  /*92010*/  ISETP.LT.AND P2, PT, R4, UR67, !P0 ;  /* 0x0000004304007c0c */ /* 0x000fe4000c741270 */
[----:B------:R-:W-:Y:S01]  /*92020*/  LOP3.LUT R29, R29, 0xffff, RZ, 0xc0, !PT ;  /* 0x0000ffff1d1d7812 */ /* 0x000fe200078ec0ff */
[----:B------:R-:W3:Y:S06]  /*92030*/  LDCU UR42, c[0x0][0x398] ;  /* 0x00007300ff2a77ac */ /* 0x000eec0008000800 */
[----:B------:R-:W-:Y:S01]  /*92040*/  @P1 LOP3.LUT R21, R21, 0x800000, RZ, 0xfc, !PT ;  /* 0x0080000015151812 */ /* 0x000fe200078efcff */
[----:B------:R-:W0:Y:S03]  /*92050*/  LDCU UR67, c[0x0][0x398] ;  /* 0x00007300ff4377ac */ /* 0x000e260008000800 */
[----:B------:R-:W-:-:S04]  /*92060*/  LOP3.LUT R21, R21, 0xfbffffff, RZ, 0xc0, !PT ;  /* 0xfbffffff15157812 */ /* 0x000fc800078ec0ff */
[----:B------:R-:W-:Y:S02]  /*92070*/  @P3 LOP3.LUT R21, R21, 0x4000000, RZ, 0xfc, !PT ;  /* 0x0400000015153812 */ /* 0x000fe400078efcff */
[----:B------:R-:W-:Y:S02]  /*92080*/  ISETP.LT.AND P1, PT, R3, UR66, !P0 ;  /* 0x0000004203007c0c */ /* 0x000fe4000c721270 */
[----:B------:R-:W-:Y:S02]  /*92090*/  LOP3.LUT R16, R16, 0xffff, RZ, 0xc0, !PT ;  /* 0x0000ffff10107812 */ /* 0x000fe400078ec0ff */
[----:B------:R-:W-:Y:S01]  /*920a0*/  LOP3.LUT R17, R17, 0xffff, RZ, 0xc0, !PT ;  /* 0x0000ffff11117812 */ /* 0x000fe200078ec0ff */
[----:B------:R0:W-:Y:S01]  /*920b0*/  STL [R1+0x58c], R29 ;  /* 0x00058c1d01007387 */ /* 0x0001e20000100800 */
[----:B------:R-:W-:Y:S01]  /*920c0*/  LOP3.LUT R21, R21, 0xfdffffff, RZ, 0xc0, !PT ;  /* 0xfdffffff15157812 */ /* 0x000fe200078ec0ff */
[----:B------:R-:W0:Y:S03]  /*920d0*/  LDCU UR66, c[0x0][0x398] ;  /* 0x00007300ff4277ac */ /* 0x000e260008000800 */
        /* <DEDUP_REMOVED lines=14> */
[----:B------:R0:W-:Y:S01]  /*921c0*/  STL [R1+0x588], R16 ;  /* 0x0005881001007387 */ /* 0x0001e20000100800 */
[----:B------:R-:W-:Y:S01]  /*921d0*/  LOP3.LUT R21, R21, 0xffefffff, RZ, 0xc0, !PT ;  /* 0xffefffff15157812 */ /* 0x000fe200078ec0ff */
[----:B------:R-:W0:Y:S03]  /*921e0*/  LDCU UR68, c[0x0][0x398] ;  /* 0x00007300ff4477ac */ /* 0x000e260008000800 */
[----:B------:R-:W-:-:S04]  /*921f0*/  @P1 LOP3.LUT R21, R21, 0x100000, RZ, 0xfc, !PT ;  /* 0x0010000015151812 */ /* 0x000fc800078efcff */
[----:B------:R-:W-:-:S04]  /*92200*/  LOP3.LUT R21, R21, 0xfff7ffff, RZ, 0xc0, !PT ;  /* 0xfff7ffff15157812 */ /* 0x000fc800078ec0ff */
[----:B------:R-:W-:Y:S02]  /*92210*/  @P0 LOP3.LUT R21, R21, 0x80000, RZ, 0xfc, !PT ;  /* 0x0008000015150812 */ /* 0x000fe400078efcff */
[----:B------:R-:W-:-:S04]  /*92220*/  ISETP.GE.AND P0, PT, R28, UR41, PT ;  /* 0x000000291c007c0c */ /* 0x000fc8000bf06270 */
[----:B--2---:R-:W-:Y:S02]  /*92230*/  ISETP.LT.AND P1, PT, R0, UR44, !P0 ;  /* 0x0000002c00007c0c */ /* 0x004fe4000c721270 */
[----:B------:R-:W-:Y:S01]  /*92240*/  LOP3.LUT R21, R21, 0xffff7fff, RZ, 0xc0, !PT ;  /* 0xffff7fff15157812 */ /* 0x000fe200078ec0ff */
[----:B------:R-:W-:Y:S01]  /*92250*/  VIADD R28, R8, 0x31 ;  /* 0x00000031081c7836 */ /* 0x000fe20000000000 */
[----:B0-----:R-:W-:Y:S01]  /*92260*/  ISETP.LT.AND P3, PT, R5, UR76, !P0 ;  /* 0x0000004c05007c0c */ /* 0x001fe2000c761270 */
[----:B------:R-:W0:Y:S01]  /*92270*/  LDCU UR76, c[0x0][0x398] ;  /* 0x00007300ff4c77ac */ /* 0x000e220008000800 */
[----:B------:R-:W-:Y:S01]  /*92280*/  ISETP.LT.AND P2, PT, R4, UR77, !P0 ;  /* 0x0000004d04007c0c */ /* 0x000fe2000c741270 */
[----:B------:R-:W2:Y:S06]  /*92290*/  LDCU UR77, c[0x0][0x398] ;  /* 0x00007300ff4d77ac */ /* 0x000eac0008000800 */
[----:B------:R-:W-:Y:S01]  /*922a0*/  @P1 LOP3.LUT R21, R21, 0x8000, RZ, 0xfc, !PT ;  /* 0x0000800015151812 */ /* 0x000fe200078efcff */
[----:B------:R0:W-:Y:S01]  /*922b0*/  STL [R1+0x5f8], R17 ;  /* 0x0005f81101007387 */ /* 0x0001e20000100800 */
[----:B------:R-:W-:Y:S01]  /*922c0*/  PRMT R29, R29, 0x3340, R16 ;  /* 0x000033401d1d7816 */ /* 0x000fe20000000010 */
[----:B------:R-:W0:Y:S01]  /*922d0*/  LDCU UR44, c[0x0][0x398] ;  /* 0x00007300ff2c77ac */ /* 0x000e220008000800 */
[----:B------:R-:W-:Y:S01]  /*922e0*/  LOP3.LUT R21, R21, 0xfffbffff, RZ, 0xc0, !PT ;  /* 0xfffbffff15157812 */ /* 0x000fe200078ec0ff */
[----:B------:R-:W3:Y:S03]  /*922f0*/  LDL.LU R16, [R1+0x3bd0] ;  /* 0x003bd00001107983 */ /* 0x000ee60000300800 */
[----:B------:R-:W-:-:S02]  /*92300*/  @P3 LOP3.LUT R21, R21, 0x40000, RZ, 0xfc, !PT ;  /* 0x0004000015153812 */ /* 0x000fc400078efcff */
        /* <DEDUP_REMOVED lines=22> */
[----:B------:R-:W-:Y:S02]  /*92470*/  ISETP.GE.AND P0, PT, R28, UR43, PT ;  /* 0x0000002b1c007c0c */ /* 0x000fe4000bf06270 */
[----:B------:R-:W-:Y:S01]  /*92480*/  LOP3.LUT R21, R21, 0xffffff7f, RZ, 0xc0, !PT ;  /* 0xffffff7f15157812 */ /* 0x000fe200078ec0ff */
[----:B------:R-:W-:Y:S01]  /*92490*/  VIADD R28, R8, 0x30 ;  /* 0x00000030081c7836 */ /* 0x000fe20000000000 */
[----:B0-----:R-:W-:Y:S01]  /*924a0*/  ISETP.LT.AND P1, PT, R0, UR40, !P0 ;  /* 0x0000002800007c0c */ /* 0x001fe2000c721270 */
[----:B------:R-:W0:Y:S01]  /*924b0*/  LDCU UR43, c[0x0][0x398] ;  /* 0x00007300ff2b77ac */ /* 0x000e220008000800 */
[----:B------:R-:W-:Y:S02]  /*924c0*/  ISETP.LT.AND P3, PT, R5, UR75, !P0 ;  /* 0x0000004b05007c0c */ /* 0x000fe4000c761270 */
[----:B------:R-:W-:Y:S01]  /*924d0*/  ISETP.LT.AND P2, PT, R4, UR76, !P0 ;  /* 0x0000004c04007c0c */ /* 0x000fe2000c741270 */
[----:B------:R-:W0:Y:S01]  /*924e0*/  LDCU UR76, c[0x0][0x398] ;  /* 0x00007300ff4c77ac */ /* 0x000e220008000800 */
[----:B------:R-:W-:-:S02]  /*924f0*/  PRMT R17, R17, 0x3340, R1 ;  /* 0x0000334011117816 */ /* 0x000fc40000000001 */
[----:B------:R-:W-:Y:S01]  /*92500*/  LOP3.LUT R15, R15, 0xffff, RZ, 0xc0, !PT ;  /* 0x0000ffff0f0f7812 */ /* 0x000fe200078ec0ff */
[----:B------:R-:W0:Y:S04]  /*92510*/  LDCU UR75, c[0x0][0x398] ;  /* 0x00007300ff4b77ac */ /* 0x000e280008000800 */
[----:B------:R-:W-:-:S04]  /*92520*/  @P1 LOP3.LUT R21, R21, 0x80, RZ, 0xfc, !PT ;  /* 0x0000008015151812 */ /* 0x000fc800078efcff */
[----:B------:R-:W-:-:S04]  /*92530*/  LOP3.LUT R21, R21, 0xfffffbff, RZ, 0xc0, !PT ;  /* 0xfffffbff15157812 */ /* 0x000fc800078ec0ff */
[----:B------:R-:W-:Y:S02]  /*92540*/  @P3 LOP3.LUT R21, R21, 0x400, RZ, 0xfc, !PT ;  /* 0x0000040015153812 */ /* 0x000fe400078efcff */
[----:B--2---:R-:W-:Y:S01]  /*92550*/  ISETP.LT.AND P1, PT, R3, UR77, !P0 ;  /* 0x0000004d03007c0c */ /* 0x004fe2000c721270 */
[----:B------:R-:W2:Y:S01]  /*92560*/  LDCU UR77, c[0x0][0x398] ;  /* 0x00007300ff4d77ac */ /* 0x000ea20008000800 */
        /* <DEDUP_REMOVED lines=15> */
[----:B------:R-:W-:-:S04]  /*92660*/  @P1 LOP3.LUT R21, R21, 0x10, RZ, 0xfc, !PT ;  /* 0x0000001015151812 */ /* 0x000fc800078efcff */
[----:B------:R-:W-:-:S04]  /*92670*/  LOP3.LUT R21, R21, 0xfffffff7, RZ, 0xc0, !PT ;  /* 0xfffffff715157812 */ /* 0x000fc800078ec0ff */
[----:B------:R-:W-:Y:S02]  /*92680*/  @P0 LOP3.LUT R21, R21, 0x8, RZ, 0xfc, !PT ;  /* 0x0000000815150812 */ /* 0x000fe400078efcff */
[----:B------:R-:W-:Y:S02]  /*92690*/  ISETP.GE.AND P0, PT, R28, UR45, PT ;  /* 0x0000002d1c007c0c */ /* 0x000fe4000bf06270 */
[----:B------:R-:W-:Y:S01]  /*926a0*/  LOP3.LUT R21, R21, 0xfffffffb, RZ, 0xc0, !PT ;  /* 0xfffffffb15157812 */ /* 0x000fe200078ec0ff */
[----:B------:R-:W-:Y:S01]  /*926b0*/  VIADD R28, R8, 0x2f ;  /* 0x0000002f081c7836 */ /* 0x000fe20000000000 */
[----:B------:R-:W-:Y:S01]  /*926c0*/  ISETP.LT.AND P3, PT, R5, UR70, !P0 ;  /* 0x0000004605007c0c */ /* 0x000fe2000c761270 */
[----:B------:R-:W1:Y:S01]  /*926d0*/  LDCU UR45, c[0x0][0x398] ;  /* 0x00007300ff2d77ac */ /* 0x000e620008000800 */
[----:B0-----:R-:W-:Y:S02]  /*926e0*/  ISETP.LT.AND P1, PT, R0, UR6, !P0 ;  /* 0x0000000600007c0c */ /* 0x001fe4000c721270 */
[----:B------:R-:W-:Y:S01]  /*926f0*/  ISETP.LT.AND P2, PT, R4, UR69, !P0 ;  /* 0x0000004504007c0c */ /* 0x000fe2000c741270 */
[----:B------:R-:W0:Y:S01]  /*92700*/  LDCU UR70, c[0x0][0x398] ;  /* 0x00007300ff4677ac */ /* 0x000e220008000800 */
[----:B------:R-:W-:Y:S01]  /*92710*/  PRMT R29, R29, 0x5410, R17 ;  /* 0x000054101d1d7816 */ /* 0x000fe20000000011 */
        /* <DEDUP_REMOVED lines=10> */
[----:B------:R-:W-:Y:S02]  /*927c0*/  ISETP.LT.AND P2, PT, R11, UR17, !P0 ;  /* 0x000000110b007c0c */ /* 0x000fe4000c741270 */
        /* <DEDUP_REMOVED lines=17> */
[----:B------:R-:W0:Y:S01]  /*928e0*/  LDCU.64 UR40, c[0x0][0x398] ;  /* 0x00007300ff2877ac */ /* 0x000e220008000a00 */
[----:B------:R-:W-:Y:S02]  /*928f0*/  ISETP.LT.AND P3, PT, R5, UR14, !P0 ;  /* 0x0000000e05007c0c */ /* 0x000fe4000c761270 */
[----:B------:R-:W-:Y:S01]  /*92900*/  ISETP.LT.AND P2, PT, R4, UR12, !P0 ;  /* 0x0000000c04007c0c */ /* 0x000fe2000c741270 */
[----:B------:R-:W0:Y:S01]  /*92910*/  LDCU UR12, c[0x0][0x398] ;  /* 0x00007300ff0c77ac */ /* 0x000e220008000800 */
[----:B------:R-:W-:Y:S01]  /*92920*/  LOP3.LUT R2, R2, 0xffff, RZ, 0xc0, !PT ;  /* 0x0000ffff02027812 */ /* 0x000fe200078ec0ff */
[----:B------:R-:W0:Y:S06]  /*92930*/  LDCU UR14, c[0x0][0x398] ;  /* 0x00007300ff0e77ac */ /* 0x000e2c0008000800 */
        /* <DEDUP_REMOVED lines=25> */
[----:B------:R-:W1:Y:S03]  /*92ad0*/  LDCU.64 UR6, c[0x0][0x398] ;  /* 0x00007300ff0677ac */ /* 0x000e660008000a00 */
[----:B0-----:R-:W-:Y:S02]  /*92ae0*/  ISETP.LT.AND P1, PT, R0, UR8, !P0 ;  /* 0x0000000800007c0c */ /* 0x001fe4000c721270 */
[----:B------:R-:W-:Y:S01]  /*92af0*/  LOP3.LUT R20, R20, 0xffff7fff, RZ, 0xc0, !PT ;  /* 0xffff7fff14147812 */ /* 0x000fe200078ec0ff */
[----:B------:R-:W-:Y:S01]  /*92b00*/  VIADD R28, R8, 0x2d ;  /* 0x0000002d081c7836 */ /* 0x000fe20000000000 */
[----:B------:R-:W-:Y:S01]  /*92b10*/  ISETP.LT.AND P3, PT, R5, UR20, !P0 ;  /* 0x0000001405007c0c */ /* 0x000fe2000c761270 */
[----:B------:R-:W0:Y:S01]  /*92b20*/  LDCU UR8, c[0x0][0x398] ;  /* 0x00007300ff0877ac */ /* 0x000e220008000800 */
[----:B------:R-:W-:Y:S01]  /*92b30*/  ISETP.LT.AND P2, PT, R4, UR19, !P0 ;  /* 0x0000001304007c0c */ /* 0x000fe2000c741270 */
[----:B------:R-:W0:Y:S06]  /*92b40*/  LDCU UR19, c[0x0][0x398] ;  /* 0x00007300ff1377ac */ /* 0x000e2c0008000800 */
[----:B------:R-:W-:Y:S01]  /*92b50*/  @P1 LOP3.LUT R20, R20, 0x8000, RZ, 0xfc, !PT ;  /* 0x0000800014141812 */ /* 0x000fe200078efcff */
[----:B------:R-:W0:Y:S03]  /*92b60*/  LDCU UR20, c[0x0][0x398] ;  /* 0x00007300ff1477ac */ /* 0x000e260008000800 */
        /* <DEDUP_REMOVED lines=25> */
[----:B------:R-:W0:Y:S03]  /*92d00*/  LDCU.64 UR16, c[0x0][0x398] ;  /* 0x00007300ff1077ac */ /* 0x000e260008000a00 */
[----:B-1----:R-:W-:Y:S02]  /*92d10*/  ISETP.LT.AND P1, PT, R10, UR6, !P0 ;  /* 0x000000060a007c0c */ /* 0x002fe4000c721270 */
[----:B------:R-:W-:Y:S01]  /*92d20*/  LOP3.LUT R20, R20, 0xffffffbf, RZ, 0xc0, !PT ;  /* 0xffffffbf14147812 */ /* 0x000fe200078ec0ff */
[----:B------:R-:W-:Y:S01]  /*92d30*/  VIADD R28, R8, 0x2c ;  /* 0x0000002c081c7836 */ /* 0x000fe20000000000 */
[----:B------:R-:W-:Y:S01]  /*92d40*/  ISETP.LT.AND P3, PT, R5, UR26, !P0 ;  /* 0x0000001a05007c0c */ /* 0x000fe2000c761270 */
[----:B------:R-:W1:Y:S01]  /*92d50*/  LDCU UR6, c[0x0][0x398] ;  /* 0x00007300ff0677ac */ /* 0x000e620008000800 */
        /* <DEDUP_REMOVED lines=34> */
[----:B----4-:R-:W-:Y:S01]  /*92f80*/  ISETP.LT.AND P2, PT, R4, UR21, !P0 ;  /* 0x0000001504007c0c */ /* 0x010fe2000c741270 */
[----:B------:R-:W0:Y:S01]  /*92f90*/  LDCU UR21, c[0x0][0x398] ;  /* 0x00007300ff1577ac */ /* 0x000e220008000800 */
[----:B------:R-:W-:-:S02]  /*92fa0*/  LOP3.LUT R13, R13, 0xffff, RZ, 0xc0, !PT ;  /* 0x0000ffff0d0d7812 */ /* 0x000fc400078ec0ff */
[----:B------:R-:W-:Y:S01]  /*92fb0*/  LOP3.LUT R14, R14, 0xffff, RZ, 0xc0, !PT ;  /* 0x0000ffff0e0e7812 */ /* 0x000fe200078ec0ff */
[----:B------:R-:W4:Y:S04]  /*92fc0*/  LDCU UR16, c[0x0][0x398] ;  /* 0x00007300ff1077ac */ /* 0x000f280008000800 */
[----:B------:R-:W-:Y:S01]  /*92fd0*/  @P3 LOP3.LUT R20, R20, 0x4, RZ, 0xfc, !PT ;  /* 0x0000000414143812 */ /* 0x000fe200078efcff */
[----:B------:R-:W0:Y:S01]  /*92fe0*/  LDCU UR48, c[0x0][0x398] ;  /* 0x00007300ff3077ac */ /* 0x000e220008000800 */
[----:B------:R-:W-:Y:S02]  /*92ff0*/  ISETP.LT.AND P3, PT, R0, UR54, !P0 ;  /* 0x0000003600007c0c */ /* 0x000fe4000c761270 */
[----:B------:R-:W-:Y:S01]  /*93000*/  @P1 LOP3.LUT R19, R19, 0x40000000, RZ, 0xfc, !PT ;  /* 0x4000000013131812 */ /* 0x000fe200078efcff */
[----:B------:R-:W0:Y:S01]  /*93010*/  LDCU UR54, c[0x0][0x398] ;  /* 0x00007300ff3677ac */ /* 0x000e220008000800 */
[----:B------:R-:W-:-:S02]  /*93020*/  ISETP.LT.AND P1, PT, R3, UR46, !P0 ;  /* 0x0000002e03007c0c */ /* 0x000fc4000c721270 */
[----:B------:R-:W-:Y:S01]  /*93030*/  LOP3.LUT R20, R20, 0xfffffffd, RZ, 0xc0, !PT ;  /* 0xfffffffd14147812 */ /* 0x000fe200078ec0ff */
[----:B------:R-:W0:Y:S01]  /*93040*/  LDCU UR46, c[0x0][0x398] ;  /* 0x00007300ff2e77ac */ /* 0x000e220008000800 */
[----:B------:R-:W-:Y:S02]  /*93050*/  LOP3.LUT R19, R19, 0x7fffffff, RZ, 0xc0, !PT ;  /* 0x7fffffff13137812 */ /* 0x000fe400078ec0ff */
[----:B------:R-:W-:Y:S02]  /*93060*/  @P2 LOP3.LUT R20, R20, 0x2, RZ, 0xfc, !PT ;  /* 0x0000000214142812 */ /* 0x000fe400078efcff */
[----:B------:R-:W-:Y:S01]  /*93070*/  ISETP.LT.AND P2, PT, R11, UR49, !P0 ;  /* 0x000000310b007c0c */ /* 0x000fe2000c741270 */
[----:B------:R-:W0:Y:S01]  /*93080*/  LDCU UR49, c[0x0][0x398] ;  /* 0x00007300ff3177ac */ /* 0x000e220008000800 */
[----:B------:R-:W-:Y:S02]  /*93090*/  LOP3.LUT R20, R20, 0xfffffffe, RZ, 0xc0, !PT ;  /* 0xfffffffe14147812 */ /* 0x000fe400078ec0ff */
[----:B------:R-:W-:-:S02]  /*930a0*/  @P3 LOP3.LUT R19, R19, 0x80000000, RZ, 0xfc, !PT ;  /* 0x8000000013133812 */ /* 0x000fc400078efcff */
        /* <DEDUP_REMOVED lines=12> */
[----:B------:R-:W0:Y:S01]  /*93170*/  LDCU UR7, c[0x0][0x398] ;  /* 0x00007300ff0777ac */ /* 0x000e220008000800 */
[----:B------:R-:W2:Y:S04]  /*93180*/  LDL.LU R28, [R1+0x3bcc] ;  /* 0x003bcc00011c7983 */ /* 0x000ea80000300800 */
[----:B------:R-:W2:Y:S01]  /*93190*/  LDL.LU R17, [R1+0x3bc8] ;  /* 0x003bc80001117983 */ /* 0x000ea20000300800 */
[----:B------:R-:W-:Y:S01]  /*931a0*/  ISETP.LT.AND P1, PT, R10, UR24, !P0 ;  /* 0x000000180a007c0c */ /* 0x000fe2000c721270 */
[----:B------:R-:W0:Y:S01]  /*931b0*/  LDCU UR24, c[0x0][0x398] ;  /* 0x00007300ff1877ac */ /* 0x000e220008000800 */
[----:B------:R-:W-:-:S02]  /*931c0*/  ISETP.LT.AND P3, PT, R5, UR51, !P0 ;  /* 0x0000003305007c0c */ /* 0x000fc4000c761270 */
[----:B------:R-:W-:Y:S02]  /*931d0*/  LOP3.LUT R19, R19, 0xffbfffff, RZ, 0xc0, !PT ;  /* 0xffbfffff13137812 */ /* 0x000fe400078ec0ff */
[----:B------:R-:W-:Y:S01]  /*931e0*/  ISETP.LT.AND P2, PT, R4, UR52, !P0 ;  /* 0x0000003404007c0c */ /* 0x000fe2000c741270 */
[----:B------:R0:W-:Y:S01]  /*931f0*/  STL [R1+0xf0], R29 ;  /* 0x0000f01d01007387 */ /* 0x0001e20000100800 */
[----:B------:R-:W1:Y:S01]  /*93200*/  LDCU UR52, c[0x0][0x398] ;  /* 0x00007300ff3477ac */ /* 0x000e620008000800 */
[----:B------:R-:W1:Y:S04]  /*93210*/  LDCU UR51, c[0x0][0x398] ;  /* 0x00007300ff3377ac */ /* 0x000e680008000800 */
[----:B------:R-:W-:-:S04]  /*93220*/  @P1 LOP3.LUT R19, R19, 0x400000, RZ, 0xfc, !PT ;  /* 0x0040000013131812 */ /* 0x000fc800078efcff */
[----:B------:R-:W-:-:S04]  /*93230*/  LOP3.LUT R19, R19, 0xfbffffff, RZ, 0xc0, !PT ;  /* 0xfbffffff13137812 */ /* 0x000fc800078ec0ff */
[----:B------:R-:W-:Y:S02]  /*93240*/  @P3 LOP3.LUT R19, R19, 0x4000000, RZ, 0xfc, !PT ;  /* 0x0400000013133812 */ /* 0x000fe400078efcff */
[----:B------:R-:W-:Y:S01]  /*93250*/  ISETP.LT.AND P1, PT, R3, UR53, !P0 ;  /* 0x0000003503007c0c */ /* 0x000fe2000c721270 */
[----:B0-----:R-:W-:Y:S01]  /*93260*/  VIADD R29, R8, 0x2a ;  /* 0x0000002a081d7836 */ /* 0x001fe20000000000 */
[----:B------:R-:W-:Y:S01]  /*93270*/  LOP3.LUT R19, R19, 0xfdffffff, RZ, 0xc0, !PT ;  /* 0xfdffffff13137812 */ /* 0x000fe200078ec0ff */
[----:B------:R-:W0:Y:S03]  /*93280*/  LDCU UR53, c[0x0][0x398] ;  /* 0x00007300ff3577ac */ /* 0x000e260008000800 */
        /* <DEDUP_REMOVED lines=20> */
[----:B------:R-:W0:Y:S03]  /*933d0*/  LDCU UR17, c[0x0][0x398] ;  /* 0x00007300ff1177ac */ /* 0x000e260008000800 */
[----:B------:R-:W-:Y:S01]  /*933e0*/  ISETP.LT.AND P1, PT, R10, UR26, !P0 ;  /* 0x0000001a0a007c0c */ /* 0x000fe2000c721270 */
[----:B------:R-:W0:Y:S01]  /*933f0*/  LDCU UR26, c[0x0][0x398] ;  /* 0x00007300ff1a77ac */ /* 0x000e220008000800 */
[----:B------:R-:W-:Y:S02]  /*93400*/  ISETP.LT.AND P3, PT, R5, UR56, !P0 ;  /* 0x0000003805007c0c */ /* 0x000fe4000c761270 */
[----:B------:R-:W-:Y:S01]  /*93410*/  LOP3.LUT R19, R19, 0xffffbfff, RZ, 0xc0, !PT ;  /* 0xffffbfff13137812 */ /* 0x000fe200078ec0ff */
[----:B------:R-:W0:Y:S01]  /*93420*/  LDCU UR56, c[0x0][0x398] ;  /* 0x00007300ff3877ac */ /* 0x000e220008000800 */
[----:B------:R-:W-:-:S02]  /*93430*/  ISETP.LT.AND P2, PT, R4, UR57, !P0 ;  /* 0x0000003904007c0c */ /* 0x000fc4000c741270 */
[----:B------:R-:W-:-:S05]  /*93440*/  LOP3.LUT R29, R18, 0xffff, RZ, 0xc0, !PT ;  /* 0x0000ffff121d7812 */ /* 0x000fca00078ec0ff */
[----:B------:R-:W-:Y:S01]  /*93450*/  @P1 LOP3.LUT R19, R19, 0x4000, RZ, 0xfc, !PT ;  /* 0x0000400013131812 */ /* 0x000fe200078efcff */
[----:B------:R-:W0:Y:S03]  /*93460*/  LDCU UR57, c[0x0][0x398] ;  /* 0x00007300ff3977ac */ /* 0x000e260008000800 */
[----:B------:R-:W-:-:S04]  /*93470*/  LOP3.LUT R19, R19, 0xfffbffff, RZ, 0xc0, !PT ;  /* 0xfffbffff13137812 */ /* 0x000fc800078ec0ff */
[----:B------:R-:W-:Y:S02]  /*93480*/  @P3 LOP3.LUT R19, R19, 0x40000, RZ, 0xfc, !PT ;  /* 0x0004000013133812 */ /* 0x000fe400078efcff */
[----:B------:R-:W-:Y:S01]  /*93490*/  ISETP.LT.AND P1, PT, R3, UR58, !P0 ;  /* 0x0000003a03007c0c */ /* 0x000fe2000c721270 */
[----:B------:R-:W-:Y:S01]  /*934a0*/  VIADD R18, R8, 0x29 ;  /* 0x0000002908127836 */ /* 0x000fe20000000000 */
        /* <DEDUP_REMOVED lines=25> */
[----:B------:R-:W0:Y:S01]  /*93640*/  LDCU UR25, c[0x0][0x398] ;  /* 0x00007300ff1977ac */ /* 0x000e220008000800 */
[----:B------:R-:W-:Y:S02]  /*93650*/  ISETP.LT.AND P3, PT, R5, UR47, !P0 ;  /* 0x0000002f05007c0c */ /* 0x000fe4000c761270 */
[----:B------:R-:W-:Y:S01]  /*93660*/  ISETP.LT.AND P2, PT, R4, UR45, !P0 ;  /* 0x0000002d04007c0c */ /* 0x000fe2000c741270 */
[----:B------:R-:W0:Y:S01]  /*93670*/  LDCU UR45, c[0x0][0x398] ;  /* 0x00007300ff2d77ac */ /* 0x000e220008000800 */
[----:B------:R-:W0:Y:S07]  /*93680*/  LDCU UR47, c[0x0][0x398] ;  /* 0x00007300ff2f77ac */ /* 0x000e2e0008000800 */
[----:B------:R-:W-:-:S04]  /*93690*/  @P1 LOP3.LUT R19, R19, 0x40, RZ, 0xfc, !PT ;  /* 0x0000004013131812 */ /* 0x000fc800078efcff */
[----:B------:R-:W-:-:S04]  /*936a0*/  LOP3.LUT R19, R19, 0xfffffbff, RZ, 0xc0, !PT ;  /* 0xfffffbff13137812 */ /* 0x000fc800078ec0ff */
[----:B------:R-:W-:Y:S02]  /*936b0*/  @P3 LOP3.LUT R19, R19, 0x400, RZ, 0xfc, !PT ;  /* 0x0000040013133812 */ /* 0x000fe400078efcff */
[----:B------:R-:W-:Y:S02]  /*936c0*/  ISETP.LT.AND P1, PT, R3, UR43, !P0 ;  /* 0x0000002b03007c0c */ /* 0x000fe4000c721270 */
[----:B------:R-:W-:-:S04]  /*936d0*/  LOP3.LUT R19, R19, 0xfffffdff, RZ, 0xc0, !PT ;  /* 0xfffffdff13137812 */ /* 0x000fc800078ec0ff */
[----:B------:R-:W-:Y:S02]  /*936e0*/  @P2 LOP3.LUT R19, R19, 0x200, RZ, 0xfc, !PT ;  /* 0x0000020013132812 */ /* 0x000fe400078efcff */
[----:B---3--:R-:W-:Y:S01]  /*936f0*/  ISETP.LT.AND P3, PT, R0, UR42, !P0 ;  /* 0x0000002a00007c0c */ /* 0x008fe2000c761270 */
[----:B------:R-:W3:Y:S01]  /*93700*/  LDCU.64 UR42, c[0x0][0x398] ;  /* 0x00007300ff2a77ac */ /* 0x000ee20008000a00 */
        /* <DEDUP_REMOVED lines=18> */
[----:B--2---:R-:W-:-:S05]  /*93830*/  LOP3.LUT R17, R17, 0xffff, RZ, 0xc0, !PT ;  /* 0x0000ffff11117812 */ /* 0x004fca00078ec0ff */
[----:B------:R2:W-:Y:S04]  /*93840*/  STL [R1+0x6a0], R17 ;  /* 0x0006a01101007387 */ /* 0x0005e80000100800 */
[----:B------:R0:W-:Y:S04]  /*93850*/  STL [R1+0x5fc], R29 ;  /* 0x0005fc1d01007387 */ /* 0x0001e80000100800 */
[----:B------:R1:W-:Y:S01]  /*93860*/  STL [R1+0x70c], R15 ;  /* 0x00070c0f01007387 */ /* 0x0003e20000100800 */
[----:B--2---:R-:W-:-:S03]  /*93870*/  PRMT R17, R17, 0x3340, R29 ;  /* 0x0000334011117816 */ /* 0x004fc6000000001d */
[----:B0-----:R-:W2:Y:S04]  /*93880*/  LDL.LU R29, [R1+0x3bc4] ;  /* 0x003bc400011d7983 */ /* 0x001ea80000300800 */
[----:B------:R-:W2:Y:S01]  /*93890*/  LDL.LU R18, [R1+0x3bc0] ;  /* 0x003bc00001127983 */ /* 0x000ea20000300800 */
[----:B------:R-:W-:Y:S01]  /*938a0*/  ISETP.LT.AND P3, PT, R5, UR50, !P0 ;  /* 0x0000003205007c0c */ /* 0x000fe2000c761270 */
[----:B------:R-:W0:Y:S01]  /*938b0*/  LDCU UR50, c[0x0][0x398] ;  /* 0x00007300ff3277ac */ /* 0x000e220008000800 */
[----:B---3--:R-:W-:Y:S02]  /*938c0*/  ISETP.LT.AND P1, PT, R10, UR42, !P0 ;  /* 0x0000002a0a007c0c */ /* 0x008fe4000c721270 */
[----:B------:R-:W-:Y:S01]  /*938d0*/  ISETP.LT.AND P2, PT, R4, UR54, !P0 ;  /* 0x0000003604007c0c */ /* 0x000fe2000c741270 */
[----:B------:R-:W3:Y:S01]  /*938e0*/  LDCU UR54, c[0x0][0x398] ;  /* 0x00007300ff3677ac */ /* 0x000ee20008000800 */
[----:B------:R-:W-:-:S07]  /*938f0*/  LOP3.LUT R19, R19, 0xfffffffb, RZ, 0xc0, !PT ;  /* 0xfffffffb13137812 */ /* 0x000fce00078ec0ff */
[----:B------:R-:W-:Y:S02]  /*93900*/  @P3 LOP3.LUT R19, R19, 0x4, RZ, 0xfc, !PT ;  /* 0x0000000413133812 */ /* 0x000fe400078efcff */
[----:B------:R-:W-:Y:S01]  /*93910*/  ISETP.LT.AND P3, PT, R0, UR74, !P0 ;  /* 0x0000004a00007c0c */ /* 0x000fe2000c761270 */
[----:B------:R-:W0:Y:S01]  /*93920*/  LDCU UR74, c[0x0][0x398] ;  /* 0x00007300ff4a77ac */ /* 0x000e220008000800 */
[----:B------:R-:W-:-:S04]  /*93930*/  LOP3.LUT R19, R19, 0xfffffffd, RZ, 0xc0, !PT ;  /* 0xfffffffd13137812 */ /* 0x000fc800078ec0ff */
[----:B------:R-:W-:Y:S02]  /*93940*/  @P2 LOP3.LUT R19, R19, 0x2, RZ, 0xfc, !PT ;  /* 0x0000000213132812 */ /* 0x000fe400078efcff */
[----:B------:R-:W-:Y:S01]  /*93950*/  ISETP.LT.AND P2, PT, R11, UR73, !P0 ;  /* 0x000000490b007c0c */ /* 0x000fe2000c741270 */
[----:B------:R-:W0:Y:S01]  /*93960*/  LDCU UR73, c[0x0][0x398] ;  /* 0x00007300ff4977ac */ /* 0x000e220008000800 */
[----:B------:R-:W-:Y:S02]  /*93970*/  LOP3.LUT R19, R19, 0xfffffffe, RZ, 0xc0, !PT ;  /* 0xfffffffe13137812 */ /* 0x000fe400078ec0ff */
[----:B-1----:R-:W-:-:S04]  /*93980*/  PRMT R15, R15, 0x3340, R1 ;  /* 0x000033400f0f7816 */ /* 0x002fc80000000001 */
[----:B------:R-:W-:Y:S02]  /*93990*/  PRMT R17, R17, 0x5410, R15 ;  /* 0x0000541011117816 */ /* 0x000fe4000000000f */
[----:B------:R-:W3:Y:S04]  /*939a0*/  LDL.LU R15, [R1+0x3bbc] ;  /* 0x003bbc00010f7983 */ /* 0x000ee80000300800 */
[----:B------:R1:W-:Y:S02]  /*939b0*/  STL [R1+0xec], R17 ;  /* 0x0000ec1101007387 */ /* 0x0003e40000100800 */
[----:B-1----:R-:W-:Y:S01]  /*939c0*/  VIADD R17, R8, 0x27 ;  /* 0x0000002708117836 */ /* 0x002fe20000000000 */
[----:B--2---:R-:W-:-:S04]  /*939d0*/  LOP3.LUT R18, R18, 0xbfffffff, RZ, 0xc0, !PT ;  /* 0xbfffffff12127812 */ /* 0x004fc800078ec0ff */
[----:B------:R-:W-:Y:S02]  /*939e0*/  @P1 LOP3.LUT R18, R18, 0x40000000, RZ, 0xfc, !PT ;  /* 0x4000000012121812 */ /* 0x000fe400078efcff */
[----:B------:R-:W-:Y:S02]  /*939f0*/  ISETP.LT.AND P1, PT, R3, UR45, !P0 ;  /* 0x0000002d03007c0c */ /* 0x000fe4000c721270 */
[----:B------:R-:W-:-:S04]  /*93a00*/  LOP3.LUT R18, R18, 0x7fffffff, RZ, 0xc0, !PT ;  /* 0x7fffffff12127812 */ /* 0x000fc800078ec0ff */
[----:B------:R-:W-:-:S04]  /*93a10*/  @P3 LOP3.LUT R18, R18, 0x80000000, RZ, 0xfc, !PT ;  /* 0x8000000012123812 */ /* 0x000fc800078efcff */
[----:B------:R-:W-:-:S03]  /*93a20*/  LOP3.LUT R18, R18, 0xdfffffff, RZ, 0xc0, !PT ;  /* 0xdfffffff12127812 */ /* 0x000fc600078ec0ff */
[----:B------:R-:W-:Y:S02]  /*93a30*/  @P1 LOP3.LUT R19, R19, 0x1, RZ, 0xfc, !PT ;  /* 0x0000000113131812 */ /* 0x000fe400078efcff */
[----:B------:R-:W-:Y:S01]  /*93a40*/  ISETP.LT.AND P1, PT, R7, UR72, !P0 ;  /* 0x0000004807007c0c */ /* 0x000fe2000c721270 */
[----:B------:R-:W1:Y:S01]  /*93a50*/  LDCU UR72, c[0x0][0x398] ;  /* 0x00007300ff4877ac */ /* 0x000e620008000800 */
[----:B------:R-:W-:Y:S02]  /*93a60*/  @P2 LOP3.LUT R18, R18, 0x20000000, RZ, 0xfc, !PT ;  /* 0x2000000012122812 */ /* 0x000fe400078efcff */
[----:B------:R-:W-:Y:S01]  /*93a70*/  ISETP.LT.AND P0, PT, R6, UR44, !P0 ;  /* 0x0000002c06007c0c */ /* 0x000fe2000c701270 */
[----:B------:R-:W2:Y:S01]  /*93a80*/  LDCU.64 UR44, c[0x0][0x398] ;  /* 0x00007300ff2c77ac */ /* 0x000ea20008000a00 */
[----:B------:R-:W-:-:S07]  /*93a90*/  LOP3.LUT R18, R18, 0xefffffff, RZ, 0xc0, !PT ;  /* 0xefffffff12127812 */ /* 0x000fce00078ec0ff */
[----:B------:R-:W-:-:S04]  /*93aa0*/  @P1 LOP3.LUT R18, R18, 0x10000000, RZ, 0xfc, !PT ;  /* 0x1000000012121812 */ /* 0x000fc800078efcff */
[----:B------:R-:W-:-:S04]  /*93ab0*/  LOP3.LUT R18, R18, 0xf7ffffff, RZ, 0xc0, !PT ;  /* 0xf7ffffff12127812 */ /* 0x000fc800078ec0ff */
[----:B------:R-:W-:Y:S02]  /*93ac0*/  @P0 LOP3.LUT R18, R18, 0x8000000, RZ, 0xfc, !PT ;  /* 0x0800000012120812 */ /* 0x000fe400078efcff */
[----:B------:R-:W-:Y:S01]  /*93ad0*/  ISETP.GE.AND P0, PT, R17, UR41, PT ;  /* 0x0000002911007c0c */ /* 0x000fe2000bf06270 */
[----:B------:R-:W0:Y:S03]  /*93ae0*/  LDCU.64 UR40, c[0x0][0x398] ;  /* 0x00007300ff2877ac */ /* 0x000e260008000a00 */
[----:B--2---:R-:W-:Y:S01]  /*93af0*/  ISETP.LT.AND P1, PT, R10, UR44, !P0 ;  /* 0x0000002c0a007c0c */ /* 0x004fe2000c721270 */
[----:B------:R-:W2:Y:S01]  /*93b00*/  LDCU UR44, c[0x0][0x3b8] ;  /* 0x00007700ff2c77ac */ /* 0x000ea20008000800 */
        /* <DEDUP_REMOVED lines=8> */
[----:B---3--:R-:W-:Y:S01]  /*93b90*/  ISETP.LT.AND P1, PT, R3, UR54, !P0 ;  /* 0x0000003603007c0c */ /* 0x008fe2000c721270 */
[----:B------:R-:W3:Y:S01]  /*93ba0*/  LDCU UR54, c[0x0][0x398] ;  /* 0x00007300ff3677ac */ /* 0x000ee20008000800 */
        /* <DEDUP_REMOVED lines=14> */
[----:B---3--:R-:W-:Y:S01]  /*93c90*/  ISETP.LT.AND P0, PT, R6, UR54, !P0 ;  /* 0x0000003606007c0c */ /* 0x008fe2000c701270 */
[----:B------:R-:W3:Y:S01]  /*93ca0*/  LDCU UR54, c[0x0][0x398] ;  /* 0x00007300ff3677ac */ /* 0x000ee20008000800 */
[----:B------:R-:W-:Y:S02]  /*93cb0*/  LOP3.LUT R18, R18, 0xffefffff, RZ, 0xc0, !PT ;  /* 0xffefffff12127812 */ /* 0x000fe400078ec0ff */
[----:B------:R-:W-:Y:S02]  /*93cc0*/  LOP3.LUT R17, R16, 0xffff, RZ, 0xc0, !PT ;  /* 0x0000ffff10117812 */ /* 0x000fe400078ec0ff */
[----:B------:R-:W-:Y:S02]  /*93cd0*/  @P1 LOP3.LUT R18, R18, 0x100000, RZ, 0xfc, !PT ;  /* 0x0010000012121812 */ /* 0x000fe400078efcff */
[----:B------:R-:W-:Y:S01]  /*93ce0*/  LOP3.LUT R16, R9, 0xffff, RZ, 0xc0, !PT ;  /* 0x0000ffff09107812 */ /* 0x000fe200078ec0ff */
[----:B------:R-:W-:Y:S01]  /*93cf0*/  VIADD R9, R8, 0x26 ;  /* 0x0000002608097836 */ /* 0x000fe20000000000 */
[----:B------:R-:W-:-:S04]  /*93d00*/  LOP3.LUT R18, R18, 0xfff7ffff, RZ, 0xc0, !PT ;  /* 0xfff7ffff12127812 */ /* 0x000fc800078ec0ff */
[----:B------:R-:W-:Y:S02]  /*93d10*/  @P0 LOP3.LUT R18, R18, 0x80000, RZ, 0xfc, !PT ;  /* 0x0008000012120812 */ /* 0x000fe400078efcff */
[----:B------:R-:W-:Y:S02]  /*93d20*/  ISETP.GE.AND P0, PT, R9, UR43, PT ;  /* 0x0000002b09007c0c */ /* 0x000fe4000bf06270 */
[----:B------:R-:W-:Y:S01]  /*93d30*/  LOP3.LUT R18, R18, 0xffffbfff, RZ, 0xc0, !PT ;  /* 0xffffbfff12127812 */ /* 0x000fe200078ec0ff */
[----:B------:R-:W-:Y:S01]  /*93d40*/  VIADD R9, R8, 0x25 ;  /* 0x0000002508097836 */ /* 0x000fe20000000000 */
[----:B------:R-:W-:Y:S01]  /*93d50*/  ISETP.LT.AND P1, PT, R10, UR40, !P0 ;  /* 0x000000280a007c0c */ /* 0x000fe2000c721270 */
[----:B------:R0:W-:Y:S01]  /*93d60*/  STL [R1+0x6fc], R17 ;  /* 0x0006fc1101007387 */ /* 0x0001e20000100800 */
[----:B------:R-:W-:Y:S01]  /*93d70*/  ISETP.LT.AND P3, PT, R5, UR64, !P0 ;  /* 0x0000004005007c0c */ /* 0x000fe2000c761270 */
[----:B------:R-:W1:Y:S01]  /*93d80*/  LDCU.64 UR42, c[0x0][0x398] ;  /* 0x00007300ff2a77ac */ /* 0x000e620008000a00 */
[----:B------:R-:W-:Y:S01]  /*93d90*/  ISETP.LT.AND P2, PT, R4, UR55, !P0 ;  /* 0x0000003704007c0c */ /* 0x000fe2000c741270 */
[----:B------:R-:W1:Y:S08]  /*93da0*/  LDCU UR40, c[0x0][0x3b8] ;  /* 0x00007700ff2877ac */ /* 0x000e700008000800 */
[----:B------:R-:W-:Y:S01]  /*93db0*/  @P1 LOP3.LUT R18, R18, 0x4000, RZ, 0xfc, !PT ;  /* 0x0000400012121812 */ /* 0x000fe200078efcff */
[----:B------:R1:W-:Y:S01]  /*93dc0*/  STL [R1+0x6f8], R16 ;  /* 0x0006f81001007387 */ /* 0x0003e20000100800 */
[----:B0-----:R-:W-:Y:S01]  /*93dd0*/  PRMT R17, R17, 0x3340, R16 ;  /* 0x0000334011117816 */ /* 0x001fe20000000010 */
[----:B------:R-:W0:Y:S01]  /*93de0*/  LDCU UR55, c[0x0][0x3b8] ;  /* 0x00007700ff3777ac */ /* 0x000e220008000800 */
[----:B------:R-:W-:Y:S01]  /*93df0*/  LOP3.LUT R18, R18, 0xfffbffff, RZ, 0xc0, !PT ;  /* 0xfffbffff12127812 */ /* 0x000fe200078ec0ff */
[----:B------:R-:W0:Y:S03]  /*93e00*/  LDCU UR64, c[0x0][0x3b8] ;  /* 0x00007700ff4077ac */ /* 0x000e260008000800 */
[----:B------:R-:W-:-:S02]  /*93e10*/  @P3 LOP3.LUT R18, R18, 0x40000, RZ, 0xfc, !PT ;  /* 0x0004000012123812 */ /* 0x000fc400078efcff */
[----:B---3--:R-:W-:Y:S01]  /*93e20*/  ISETP.LT.AND P1, PT, R3, UR54, !P0 ;  /* 0x0000003603007c0c */ /* 0x008fe2000c721270 */
[----:B------:R3:W-:Y:S01]  /*93e30*/  STL [R1+0x6a4], R2 ;  /* 0x0006a40201007387 */ /* 0x0007e20000100800 */
[----:B------:R-:W-:Y:S01]  /*93e40*/  LOP3.LUT R18, R18, 0xfffdffff, RZ, 0xc0, !PT ;  /* 0xfffdffff12127812 */ /* 0x000fe200078ec0ff */
[----:B------:R-:W0:Y:S01]  /*93e50*/  LDCU UR54, c[0x0][0x3b8] ;  /* 0x00007700ff3677ac */ /* 0x000e220008000800 */
[----:B------:R-:W-:Y:S01]  /*93e60*/  ISETP.LT.AND P3, PT, R0, UR71, !P0 ;  /* 0x0000004700007c0c */ /* 0x000fe2000c761270 */
[----:B-1----:R-:W2:Y:S01]  /*93e70*/  LDL.LU R16, [R1+0x3bb8] ;  /* 0x003bb80001107983 */ /* 0x002ea20000300800 */
[----:B------:R-:W-:Y:S01]  /*93e80*/  @P2 LOP3.LUT R18, R18, 0x20000, RZ, 0xfc, !PT ;  /* 0x0002000012122812 */ /* 0x000fe200078efcff */
[----:B------:R-:W1:Y:S03]  /*93e90*/  LDCU UR71, c[0x0][0x3b8] ;  /* 0x00007700ff4777ac */ /* 0x000e660008000800 */
        /* <DEDUP_REMOVED lines=18> */
[----:B------:R-:W2:Y:S02]  /*93fc0*/  LDL.LU R9, [R1+0x3bb4] ;  /* 0x003bb40001097983 */ /* 0x000ea40000300800 */
[----:B------:R-:W-:Y:S01]  /*93fd0*/  ISETP.LT.AND P1, PT, R10, UR42, !P0 ;  /* 0x0000002a0a007c0c */ /* 0x000fe2000c721270 */
[----:B------:R-:W0:Y:S01]  /*93fe0*/  LDCU UR42, c[0x0][0x3b8] ;  /* 0x00007700ff2a77ac */ /* 0x000e220008000800 */
[----:B------:R-:W-:Y:S02]  /*93ff0*/  ISETP.LT.AND P3, PT, R5, UR77, !P0 ;  /* 0x0000004d05007c0c */ /* 0x000fe4000c761270 */
[----:B------:R-:W-:Y:S01]  /*94000*/  LOP3.LUT R18, R18, 0xffffffbf, RZ, 0xc0, !PT ;  /* 0xffffffbf12127812 */ /* 0x000fe200078ec0ff */
[----:B------:R-:W0:Y:S01]  /*94010*/  LDCU UR77, c[0x0][0x398] ;  /* 0x00007300ff4d77ac */ /* 0x000e220008000800 */
[----:B------:R-:W-:-:S02]  /*94020*/  ISETP.LT.AND P2, PT, R4, UR76, !P0 ;  /* 0x0000004c04007c0c */ /* 0x000fc4000c741270 */
[----:B---3--:R-:W-:Y:S01]  /*94030*/  PRMT R2, R2, 0x3340, R1 ;  /* 0x0000334002027816 */ /* 0x008fe20000000001 */
[----:B------:R-:W3:Y:S04]  /*94040*/  LDCU UR76, c[0x0][0x398] ;  /* 0x00007300ff4c77ac */ /* 0x000ee80008000800 */
        /* <DEDUP_REMOVED lines=21> */
[----:B------:R-:W-:Y:S02]  /*941a0*/  PRMT R17, R17, 0x5410, R2 ;  /* 0x0000541011117816 */ /* 0x000fe40000000002 */
[----:B------:R-:W-:Y:S01]  /*941b0*/  @P1 LOP3.LUT R18, R18, 0x10, RZ, 0xfc, !PT ;  /* 0x0000001012121812 */ /* 0x000fe200078efcff */
[----:B------:R-:W3:Y:S03]  /*941c0*/  LDL.LU R2, [R1+0x3bb0] ;  /* 0x003bb00001027983 */ /* 0x000ee60000300800 */
[----:B------:R-:W-:Y:S01]  /*941d0*/  LOP3.LUT R18, R18, 0xfffffff7, RZ, 0xc0, !PT ;  /* 0xfffffff712127812 */ /* 0x000fe200078ec0ff */
[----:B------:R0:W-:Y:S03]  /*941e0*/  STL [R1+0xe8], R17 ;  /* 0x0000e81101007387 */ /* 0x0001e60000100800 */
[----:B------:R-:W-:Y:S01]  /*941f0*/  @P0 LOP3.LUT R18, R18, 0x8, RZ, 0xfc, !PT ;  /* 0x0000000812120812 */ /* 0x000fe200078efcff */
[----:B0-----:R-:W-:-:S05]  /*94200*/  VIADD R17, R8, 0x24 ;  /* 0x0000002408117836 */ /* 0x001fca0000000000 */
[----:B------:R-:W-:Y:S01]  /*94210*/  ISETP.GE.AND P0, PT, R17, UR41, PT ;  /* 0x0000002911007c0c */ /* 0x000fe2000bf06270 */
[----:B------:R-:W0:Y:S01]  /*94220*/  LDCU UR41, c[0x0][0x3b8] ;  /* 0x00007700ff2977ac */ /* 0x000e220008000800 */
[----:B------:R-:W3:Y:S02]  /*94230*/  LDL.LU R17, [R1+0x3bac] ;  /* 0x003bac0001117983 */ /* 0x000ee40000300800 */
[----:B------:R-:W-:Y:S01]  /*94240*/  ISETP.LT.AND P3, PT, R5, UR10, !P0 ;  /* 0x0000000a05007c0c */ /* 0x000fe2000c761270 */
[----:B------:R-:W0:Y:S01]  /*94250*/  LDCU UR10, c[0x0][0x3b8] ;  /* 0x00007700ff0a77ac */ /* 0x000e220008000800 */
[----:B------:R-:W-:Y:S02]  /*94260*/  LOP3.LUT R18, R18, 0xfffffffb, RZ, 0xc0, !PT ;  /* 0xfffffffb12127812 */ /* 0x000fe400078ec0ff */
[----:B------:R-:W-:Y:S01]  /*94270*/  ISETP.LT.AND P2, PT, R4, UR12, !P0 ;  /* 0x0000000c04007c0c */ /* 0x000fe2000c741270 */
[----:B------:R-:W0:Y:S08]  /*94280*/  LDCU UR12, c[0x0][0x3b8] ;  /* 0x00007700ff0c77ac */ /* 0x000e300008000800 */
[----:B------:R-:W-:-:S02]  /*94290*/  @P3 LOP3.LUT R18, R18, 0x4, RZ, 0xfc, !PT ;  /* 0x0000000412123812 */ /* 0x000fc400078efcff */
[----:B------:R-:W-:Y:S01]  /*942a0*/  ISETP.LT.AND P3, PT, R0, UR8, !P0 ;  /* 0x0000000800007c0c */ /* 0x000fe2000c761270 */
[----:B------:R-:W0:Y:S01]  /*942b0*/  LDCU UR8, c[0x0][0x3b8] ;  /* 0x00007700ff0877ac */ /* 0x000e220008000800 */
[----:B------:R-:W-:Y:S02]  /*942c0*/  LOP3.LUT R18, R18, 0xfffffffd, RZ, 0xc0, !PT ;  /* 0xfffffffd12127812 */ /* 0x000fe400078ec0ff */
[----:B------:R-:W-:Y:S01]  /*942d0*/  ISETP.LT.AND P1, PT, R10, UR22, !P0 ;  /* 0x000000160a007c0c */ /* 0x000fe2000c721270 */
[----:B------:R-:W0:Y:S01]  /*942e0*/  LDCU UR22, c[0x0][0x3b8] ;  /* 0x00007700ff1677ac */ /* 0x000e220008000800 */
[----:B------:R-:W-:Y:S02]  /*942f0*/  @P2 LOP3.LUT R18, R18, 0x2, RZ, 0xfc, !PT ;  /* 0x0000000212122812 */ /* 0x000fe400078efcff */
[----:B------:R-:W-:Y:S01]  /*94300*/  ISETP.LT.AND P2, PT, R11, UR11, !P0 ;  /* 0x0000000b0b007c0c */ /* 0x000fe2000c741270 */
[----:B------:R-:W0:Y:S01]  /*94310*/  LDCU UR11, c[0x0][0x3b8] ;  /* 0x00007700ff0b77ac */ /* 0x000e220008000800 */
[----:B------:R-:W-:Y:S01]  /*94320*/  LOP3.LUT R18, R18, 0xfffffffe, RZ, 0xc0, !PT ;  /* 0xfffffffe12127812 */ /* 0x000fe200078ec0ff */
[----:B--2---:R-:W-:Y:S01]  /*94330*/  VIADD R9, R9, UR53 ;  /* 0x0000003509097c36 */ /* 0x004fe20008000000 */
[----:B------:R-:W2:Y:S04]  /*94340*/  LDCU UR53, c[0x0][0x3b8] ;  /* 0x00007700ff3577ac */ /* 0x000ea80008000800 */
[----:B------:R0:W-:Y:S02]  /*94350*/  STL [R1+0xd8], R9 ;  /* 0x0000d80901007387 */ /* 0x0001e40000100800 */
[----:B0-----:R-:W-:Y:S01]  /*94360*/  VIADD R9, R9, UR52 ;  /* 0x0000003409097c36 */ /* 0x001fe20008000000 */
[----:B------:R-:W0:Y:S04]  /*94370*/  LDCU UR52, c[0x0][0x3b8] ;  /* 0x00007700ff3477ac */ /* 0x000e280008000800 */
[----:B------:R1:W-:Y:S02]  /*94380*/  STL [R1+0xd4], R9 ;  /* 0x0000d40901007387 */ /* 0x0003e40000100800 */
[----:B-1----:R-:W-:Y:S01]  /*94390*/  VIADD R9, R9, UR44 ;  /* 0x0000002c09097c36 */ /* 0x002fe20008000000 */
[----:B------:R-:W1:Y:S04]  /*943a0*/  LDCU UR44, c[0x0][0x3b8] ;  /* 0x00007700ff2c77ac */ /* 0x000e680008000800 */
        /* <DEDUP_REMOVED lines=8> */
[----:B------:R-:W-:Y:S01]  /*94430*/  LOP3.LUT R16, R16, 0xbfffffff, RZ, 0xc0, !PT ;  /* 0xbfffffff10107812 */ /* 0x000fe200078ec0ff */
[----:B------:R-:W0:Y:S03]  /*94440*/  LDCU UR66, c[0x0][0x3b8] ;  /* 0x00007700ff4277ac */ /* 0x000e260008000800 */
[----:B------:R1:W-:Y:S02]  /*94450*/  STL [R1+0xb0], R9 ;  /* 0x0000b00901007387 */ /* 0x0003e40000100800 */
[----:B-1----:R-:W-:Y:S01]  /*94460*/  VIADD R9, R9, UR65 ;  /* 0x0000004109097c36 */ /* 0x002fe20008000000 */
[----:B---3--:R-:W-:Y:S01]  /*94470*/  LOP3.LUT R17, R17, 0xbfffffff, RZ, 0xc0, !PT ;  /* 0xbfffffff11117812 */ /* 0x008fe200078ec0ff */
[----:B------:R-:W1:Y:S03]  /*94480*/  LDCU UR65, c[0x0][0x3b8] ;  /* 0x00007700ff4177ac */ /* 0x000e660008000800 */
[----:B------:R3:W-:Y:S02]  /*94490*/  STL [R1+0xc], R9 ;  /* 0x00000c0901007387 */ /* 0x0007e40000100800 */
[----:B---3--:R-:W-:Y:S01]  /*944a0*/  VIADD R9, R9, UR64 ;  /* 0x0000004009097c36 */ /* 0x008fe20008000000 */
[----:B------:R-:W-:Y:S01]  /*944b0*/  @P1 LOP3.LUT R17, R17, 0x40000000, RZ, 0xfc, !PT ;  /* 0x4000000011111812 */ /* 0x000fe200078efcff */
[----:B------:R-:W3:Y:S03]  /*944c0*/  LDCU UR64, c[0x0][0x3b8] ;  /* 0x00007700ff4077ac */ /* 0x000ee60008000800 */
[----:B------:R0:W-:Y:S02]  /*944d0*/  STL [R1+0x8], R9 ;  /* 0x0000080901007387 */ /* 0x0001e40000100800 */
[----:B0-----:R-:W-:Y:S01]  /*944e0*/  VIADD R9, R9, UR54 ;  /* 0x0000003609097c36 */ /* 0x001fe20008000000 */
[----:B------:R-:W-:Y:S01]  /*944f0*/  ISETP.LT.AND P1, PT, R3, UR14, !P0 ;  /* 0x0000000e03007c0c */ /* 0x000fe2000c721270 */
[----:B------:R-:W0:Y:S03]  /*94500*/  LDCU UR14, c[0x0][0x3b8] ;  /* 0x00007700ff0e77ac */ /* 0x000e260008000800 */
[----:B------:R1:W-:Y:S01]  /*94510*/  STL [R1+0x10], R9 ;  /* 0x0000100901007387 */ /* 0x0003e20000100800 */
[----:B------:R-:W0:Y:S01]  /*94520*/  LDCU UR54, c[0x0][0x3b8] ;  /* 0x00007700ff3677ac */ /* 0x000e220008000800 */
[----:B-1----:R-:W-:-:S07]  /*94530*/  VIADD R9, R9, UR40 ;  /* 0x0000002809097c36 */ /* 0x002fce0008000000 */
[----:B------:R-:W-:Y:S01]  /*94540*/  @P1 LOP3.LUT R18, R18, 0x1, RZ, 0xfc, !PT ;  /* 0x0000000112121812 */ /* 0x000fe200078efcff */
[----:B------:R-:W1:Y:S01]  /*94550*/  LDCU UR40, c[0x0][0x3b8] ;  /* 0x00007700ff2877ac */ /* 0x000e620008000800 */
[----:B------:R0:W-:Y:S02]  /*94560*/  STL [R1+0x14], R9 ;  /* 0x0000140901007387 */ /* 0x0001e40000100800 */
[----:B0-----:R-:W-:Y:S01]  /*94570*/  VIADD R9, R9, UR69 ;  /* 0x0000004509097c36 */ /* 0x001fe20008000000 */
[----:B------:R-:W-:Y:S01]  /*94580*/  ISETP.LT.AND P1, PT, R7, UR19, !P0 ;  /* 0x0000001307007c0c */ /* 0x000fe2000c721270 */
[----:B------:R-:W0:Y:S03]  /*94590*/  LDCU UR19, c[0x0][0x3b8] ;  /* 0x00007700ff1377ac */ /* 0x000e260008000800 */
[----:B------:R1:W-:Y:S01]  /*945a0*/  STL [R1+0x18], R9 ;  /* 0x0000180901007387 */ /* 0x0003e20000100800 */
[----:B------:R-:W-:Y:S01]  /*945b0*/  LOP3.LUT R17, R17, 0x7fffffff, RZ, 0xc0, !PT ;  /* 0x7fffffff11117812 */ /* 0x000fe200078ec0ff */
[----:B------:R-:W0:Y:S01]  /*945c0*/  LDCU UR69, c[0x0][0x3b8] ;  /* 0x00007700ff4577ac */ /* 0x000e220008000800 */
[----:B-1----:R-:W-:Y:S01]  /*945d0*/  VIADD R9, R9, UR68 ;  /* 0x0000004409097c36 */ /* 0x002fe20008000000 */
[----:B------:R-:W-:Y:S01]  /*945e0*/  ISETP.LT.AND P0, PT, R6, UR20, !P0 ;  /* 0x0000001406007c0c */ /* 0x000fe2000c701270 */
[----:B------:R-:W1:Y:S03]  /*945f0*/  LDCU UR20, c[0x0][0x3b8] ;  /* 0x00007700ff1477ac */ /* 0x000e660008000800 */
[----:B------:R0:W-:Y:S01]  /*94600*/  STL [R1+0x1c], R9 ;  /* 0x00001c0901007387 */ /* 0x0001e20000100800 */
[----:B------:R-:W-:Y:S01]  /*94610*/  @P3 LOP3.LUT R17, R17, 0x80000000, RZ, 0xfc, !PT ;  /* 0x8000000011113812 */ /* 0x000fe200078efcff */
[----:B------:R-:W1:Y:S01]  /*94620*/  LDCU UR68, c[0x0][0x3b8] ;  /* 0x00007700ff4477ac */ /* 0x000e620008000800 */
[----:B0-----:R-:W-:-:S02]  /*94630*/  VIADD R9, R9, UR67 ;  /* 0x0000004309097c36 */ /* 0x001fc40008000000 */
[----:B------:R-:W-:Y:S01]  /*94640*/  LOP3.LUT R17, R17, 0xdfffffff, RZ, 0xc0, !PT ;  /* 0xdfffffff11117812 */ /* 0x000fe200078ec0ff */
[----:B------:R-:W0:Y:S02]  /*94650*/  LDCU UR67, c[0x0][0x3b8] ;  /* 0x00007700ff4377ac */ /* 0x000e240008000800 */
[----:B------:R1:W-:Y:S02]  /*94660*/  STL [R1+0x20], R9 ;  /* 0x0000200901007387 */ /* 0x0003e40000100800 */
[----:B-1----:R-:W-:Y:S01]  /*94670*/  VIADD R9, R9, UR45 ;  /* 0x0000002d09097c36 */ /* 0x002fe20008000000 */
[----:B------:R-:W-:Y:S01]  /*94680*/  @P2 LOP3.LUT R17, R17, 0x20000000, RZ, 0xfc, !PT ;  /* 0x2000000011112812 */ /* 0x000fe200078efcff */
[----:B------:R-:W1:Y:S03]  /*94690*/  LDCU UR45, c[0x0][0x3b8] ;  /* 0x00007700ff2d77ac */ /* 0x000e660008000800 */
        /* <DEDUP_REMOVED lines=12> */
[----:B------:R-:W-:Y:S01]  /*94760*/  @P1 LOP3.LUT R17, R17, 0x10000000, RZ, 0xfc, !PT ;  /* 0x1000000011111812 */ /* 0x000fe200078efcff */
[----:B------:R-:W1:Y:S03]  /*94770*/  LDCU UR8, c[0x0][0x3b8] ;  /* 0x00007700ff0877ac */ /* 0x000e660008000800 */
[----:B------:R0:W-:Y:S02]  /*94780*/  STL [R1+0x34], R9 ;  /* 0x0000340901007387 */ /* 0x0001e40000100800 */
[----:B0-----:R-:W-:-:S05]  /*94790*/  VIADD R9, R9, UR10 ;  /* 0x0000000a09097c36 */ /* 0x001fca0008000000 */
[----:B------:R0:W-:Y:S02]  /*947a0*/  STL [R1+0x38], R9 ;  /* 0x0000380901007387 */ /* 0x0001e40000100800 */
[----:B0-----:R-:W-:Y:S01]  /*947b0*/  VIADD R9, R9, UR11 ;  /* 0x0000000b09097c36 */ /* 0x001fe20008000000 */
[----:B------:R-:W0:Y:S04]  /*947c0*/  LDCU.64 UR10, c[0x0][0x398] ;  /* 0x00007300ff0a77ac */ /* 0x000e280008000a00 */
[----:B------:R1:W-:Y:S02]  /*947d0*/  STL [R1+0x3c], R9 ;  /* 0x00003c0901007387 */ /* 0x0003e40000100800 */
[----:B-1----:R-:W-:Y:S01]  /*947e0*/  VIADD R9, R9, UR12 ;  /* 0x0000000c09097c36 */ /* 0x002fe20008000000 */
[----:B------:R-:W-:Y:S01]  /*947f0*/  LOP3.LUT R17, R17, 0xf7ffffff, RZ, 0xc0, !PT ;  /* 0xf7ffffff11117812 */ /* 0x000fe200078ec0ff */
[----:B------:R-:W1:Y:S03]  /*94800*/  LDCU UR12, c[0x0][0x3b8] ;  /* 0x00007700ff0c77ac */ /* 0x000e660008000800 */
[----:B------:R0:W-:Y:S02]  /*94810*/  STL [R1+0x40], R9 ;  /* 0x0000400901007387 */ /* 0x0001e40000100800 */
[----:B0-----:R-:W-:-:S05]  /*94820*/  VIADD R9, R9, UR14 ;  /* 0x0000000e09097c36 */ /* 0x001fca0008000000 */
[----:B------:R0:W-:Y:S02]  /*94830*/  STL [R1+0x44], R9 ;  /* 0x0000440901007387 */ /* 0x0001e40000100800 */
[----:B0-----:R-:W-:Y:S01]  /*94840*/  VIADD R9, R9, UR5 ;  /* 0x0000000509097c36 */ /* 0x001fe20008000000 */
[----:B------:R-:W-:Y:S01]  /*94850*/  @P0 LOP3.LUT R17, R17, 0x8000000, RZ, 0xfc, !PT ;  /* 0x0800000011110812 */ /* 0x000fe200078efcff */
[----:B------:R-:W0:Y:S03]  /*94860*/  LDCU UR5, c[0x0][0x3b8] ;  /* 0x00007700ff0577ac */ /* 0x000e260008000800 */
[----:B------:R1:W-:Y:S02]  /*94870*/  STL [R1+0x48], R9 ;  /* 0x0000480901007387 */ /* 0x0003e40000100800 */
[----:B-1----:R-:W-:-:S05]  /*94880*/  VIADD R9, R9, UR19 ;  /* 0x0000001309097c36 */ /* 0x002fca0008000000 */
[----:B------:R1:W-:Y:S02]  /*94890*/  STL [R1+0x4c], R9 ;  /* 0x00004c0901007387 */ /* 0x0003e40000100800 */
[----:B-1----:R-:W-:Y:S01]  /*948a0*/  VIADD R9, R9, UR20 ;  /* 0x0000001409097c36 */ /* 0x002fe20008000000 */
[----:B------:R-:W-:Y:S01]  /*948b0*/  LOP3.LUT R17, R17, 0xffbfffff, RZ, 0xc0, !PT ;  /* 0xffbfffff11117812 */ /* 0x000fe200078ec0ff */
[----:B------:R-:W1:Y:S03]  /*948c0*/  LDCU UR20, c[0x0][0x3b8] ;  /* 0x00007700ff1477ac */ /* 0x000e660008000800 */
[----:B------:R0:W-:Y:S02]  /*948d0*/  STL [R1+0x50], R9 ;  /* 0x0000500901007387 */ /* 0x0001e40000100800 */
[----:B0-----:R-:W-:Y:S01]  /*948e0*/  VIADD R9, R9, UR22 ;  /* 0x0000001609097c36 */ /* 0x001fe20008000000 */
[----:B------:R-:W0:Y:S04]  /*948f0*/  LDCU UR22, c[0x0][0x3b8] ;  /* 0x00007700ff1677ac */ /* 0x000e280008000800 */
[----:B------:R1:W-:Y:S02]  /*94900*/  STL [R1+0x54], R9 ;  /* 0x0000540901007387 */ /* 0x0003e40000100800 */
[----:B-1----:R-:W-:-:S05]  /*94910*/  VIADD R9, R9, UR41 ;  /* 0x0000002909097c36 */ /* 0x002fca0008000000 */
[----:B------:R1:W-:Y:S02]  /*94920*/  STL [R1+0x58], R9 ;  /* 0x0000580901007387 */ /* 0x0003e40000100800 */
[----:B-1----:R-:W-:Y:S01]  /*94930*/  VIADD R9, R9, UR40 ;  /* 0x0000002809097c36 */ /* 0x002fe20008000000 */
[----:B------:R-:W1:Y:S04]  /*94940*/  LDCU.64 UR40, c[0x0][0x398] ;  /* 0x00007300ff2877ac */ /* 0x000e680008000a00 */
[----:B------:R0:W-:Y:S02]  /*94950*/  STL [R1+0x5c], R9 ;  /* 0x00005c0901007387 */ /* 0x0001e40000100800 */
[----:B0-----:R-:W-:-:S05]  /*94960*/  VIADD R9, R9, UR52 ;  /* 0x0000003409097c36 */ /* 0x001fca0008000000 */
[----:B------:R2:W-:Y:S02]  /*94970*/  STL [R1+0x60], R9 ;  /* 0x0000600901007387 */ /* 0x0005e40000100800 */
[----:B--2---:R-:W-:Y:S01]  /*94980*/  VIADD R9, R9, UR53 ;  /* 0x0000003509097c36 */ /* 0x004fe20008000000 */
[----:B------:R-:W0:Y:S04]  /*94990*/  LDCU.64 UR52, c[0x0][0x398] ;  /* 0x00007300ff3477ac */ /* 0x000e280008000a00 */
[----:B------:R2:W-:Y:S02]  /*949a0*/  STL [R1+0x64], R9 ;  /* 0x0000640901007387 */ /* 0x0005e40000100800 */
[----:B--2---:R-:W-:-:S05]  /*949b0*/  VIADD R9, R9, UR54 ;  /* 0x0000003609097c36 */ /* 0x004fca0008000000 */
[----:B------:R2:W-:Y:S02]  /*949c0*/  STL [R1+0x68], R9 ;  /* 0x0000680901007387 */ /* 0x0005e40000100800 */
[----:B--2---:R-:W-:Y:S01]  /*949d0*/  VIADD R9, R9, UR55 ;  /* 0x0000003709097c36 */ /* 0x004fe20008000000 */
[----:B------:R-:W2:Y:S04]  /*949e0*/  LDCU.64 UR54, c[0x0][0x398] ;  /* 0x00007300ff3677ac */ /* 0x000ea80008000a00 */
[----:B------:R0:W-:Y:S02]  /*949f0*/  STL [R1+0x6c], R9 ;  /* 0x00006c0901007387 */ /* 0x0001e40000100800 */
[----:B0-----:R-:W-:-:S05]  /*94a00*/  VIADD R9, R9, UR42 ;  /* 0x0000002a09097c36 */ /* 0x001fca0008000000 */
[----:B------:R0:W-:Y:S02]  /*94a10*/  STL [R1+0x70], R9 ;  /* 0x0000700901007387 */ /* 0x0001e40000100800 */
[----:B0-----:R-:W-:Y:S01]  /*94a20*/  VIADD R9, R9, UR18 ;  /* 0x0000001209097c36 */ /* 0x001fe20008000000 */
[----:B------:R-:W0:Y:S04]  /*94a30*/  LDCU.64 UR18, c[0x0][0x398] ;  /* 0x00007300ff1277ac */ /* 0x000e280008000a00 */
[----:B------:R1:W-:Y:S02]  /*94a40*/  STL [R1+0x74], R9 ;  /* 0x0000740901007387 */ /* 0x0003e40000100800 */
[----:B-1----:R-:W-:Y:S01]  /*94a50*/  VIADD R9, R9, UR70 ;  /* 0x0000004609097c36 */ /* 0x002fe20008000000 */
[----:B------:R-:W1:Y:S04]  /*94a60*/  LDCU UR70, c[0x0][0x398] ;  /* 0x00007300ff4677ac */ /* 0x000e680008000800 */
[----:B------:R-:W-:Y:S04]  /*94a70*/  STL [R1+0x78], R9 ;  /* 0x0000780901007387 */ /* 0x000fe80000100800 */
[----:B------:R0:W-:Y:S04]  /*94a80*/  STL [R1+0x704], R12 ;  /* 0x0007040c01007387 */ /* 0x0001e80000100800 */
[----:B------:R1:W-:Y:S01]  /*94a90*/  STL [R1+0x708], R13 ;  /* 0x0007080d01007387 */ /* 0x0003e20000100800 */
[----:B0-----:R-:W-:-:S02]  /*94aa0*/  PRMT R12, R12, 0x3340, R14 ;  /* 0x000033400c0c7816 */ /* 0x001fc4000000000e */
[----:B-1----:R-:W-:-:S04]  /*94ab0*/  PRMT R13, R13, 0x3340, R1 ;  /* 0x000033400d0d7816 */ /* 0x002fc80000000001 */
[----:B------:R-:W-:Y:S01]  /*94ac0*/  PRMT R13, R12, 0x5410, R13 ;  /* 0x000054100c0d7816 */ /* 0x000fe2000000000d */
[----:B------:R-:W-:-:S05]  /*94ad0*/  VIADD R12, R8, 0x23 ;  /* 0x00000023080c7836 */ /* 0x000fca0000000000 */
[----:B------:R-:W-:Y:S01]  /*94ae0*/  ISETP.GE.AND P0, PT, R12, UR43, PT ;  /* 0x0000002b0c007c0c */ /* 0x000fe2000bf06270 */
[----:B------:R-:W-:Y:S01]  /*94af0*/  VIADD R9, R9, UR15 ;  /* 0x0000000f09097c36 */ /* 0x000fe20008000000 */
[----:B------:R0:W-:Y:S01]  /*94b00*/  STL [R1+0x700], R14 ;  /* 0x0007000e01007387 */ /* 0x0001e20000100800 */
[----:B------:R-:W-:Y:S01]  /*94b10*/  VIADD R12, R8, 0x21 ;  /* 0x00000021080c7836 */ /* 0x000fe20000000000 */
[----:B------:R-:W-:Y:S01]  /*94b20*/  ISETP.LT.AND P1, PT, R10, UR10, !P0 ;  /* 0x0000000a0a007c0c */ /* 0x000fe2000c721270 */
[----:B------:R-:W1:Y:S01]  /*94b30*/  LDCU.64 UR42, c[0x0][0x398] ;  /* 0x00007300ff2a77ac */ /* 0x000e620008000a00 */
[----:B------:R-:W-:Y:S02]  /*94b40*/  ISETP.LT.AND P3, PT, R5, UR76, !P0 ;  /* 0x0000004c05007c0c */ /* 0x000fe4000c761270 */
[----:B------:R-:W-:Y:S01]  /*94b50*/  ISETP.LT.AND P2, PT, R4, UR77, !P0 ;  /* 0x0000004d04007c0c */ /* 0x000fe2000c741270 */
[----:B------:R-:W1:Y:S01]  /*94b60*/  LDCU UR76, c[0x0][0x398] ;  /* 0x00007300ff4c77ac */ /* 0x000e620008000800 */
[----:B0-----:R-:W2:Y:S01]  /*94b70*/  LDL.LU R14, [R1+0x3ba8] ;  /* 0x003ba800010e7983 */ /* 0x001ea20000300800 */
[----:B------:R-:W0:Y:S06]  /*94b80*/  LDCU UR77, c[0x0][0x398] ;  /* 0x00007300ff4d77ac */ /* 0x000e2c0008000800 */
[----:B------:R-:W-:Y:S01]  /*94b90*/  @P1 LOP3.LUT R17, R17, 0x400000, RZ, 0xfc, !PT ;  /* 0x0040000011111812 */ /* 0x000fe200078efcff */
[----:B------:R-:W0:Y:S03]  /*94ba0*/  LDCU.64 UR14, c[0x0][0x398] ;  /* 0x00007300ff0e77ac */ /* 0x000e260008000a00 */
        /* <DEDUP_REMOVED lines=9> */
[----:B------:R-:W3:Y:S03]  /*94c40*/  LDCU UR75, c[0x0][0x398] ;  /* 0x00007300ff4b77ac */ /* 0x000ee60008000800 */
[----:B------:R-:W-:Y:S02]  /*94c50*/  @P1 LOP3.LUT R17, R17, 0x1000000, RZ, 0xfc, !PT ;  /* 0x0100000011111812 */ /* 0x000fe400078efcff */
[----:B-1----:R-:W-:Y:S01]  /*94c60*/  ISETP.LT.AND P2, PT, R11, UR76, !P0 ;  /* 0x0000004c0b007c0c */ /* 0x002fe2000c741270 */
[----:B------:R-:W1:Y:S01]  /*94c70*/  LDCU UR76, c[0x0][0x398] ;  /* 0x00007300ff4c77ac */ /* 0x000e620008000800 */
[----:B------:R-:W-:-:S04]  /*94c80*/  LOP3.LUT R17, R17, 0xff7fffff, RZ, 0xc0, !PT ;  /* 0xff7fffff11117812 */ /* 0x000fc800078ec0ff */
[----:B------:R-:W-:Y:S02]  /*94c90*/  @P3 LOP3.LUT R17, R17, 0x800000, RZ, 0xfc, !PT ;  /* 0x0080000011113812 */ /* 0x000fe400078efcff */
[----:B0-----:R-:W-:Y:S01]  /*94ca0*/  ISETP.LT.AND P1, PT, R7, UR77, !P0 ;  /* 0x0000004d07007c0c */ /* 0x001fe2000c721270 */
[----:B------:R-:W-:Y:S01]  /*94cb0*/  VIADD R9, R9, UR71 ;  /* 0x0000004709097c36 */ /* 0x000fe20008000000 */
[----:B------:R-:W-:Y:S01]  /*94cc0*/  LOP3.LUT R17, R17, 0xffdfffff, RZ, 0xc0, !PT ;  /* 0xffdfffff11117812 */ /* 0x000fe200078ec0ff */
[----:B------:R-:W0:Y:S03]  /*94cd0*/  LDCU UR77, c[0x0][0x398] ;  /* 0x00007300ff4d77ac */ /* 0x000e260008000800 */
[----:B------:R-:W-:Y:S01]  /*94ce0*/  @P2 LOP3.LUT R17, R17, 0x200000, RZ, 0xfc, !PT ;  /* 0x0020000011112812 */ /* 0x000fe200078efcff */
[----:B------:R-:W0:Y:S01]  /*94cf0*/  LDCU UR71, c[0x0][0x398] ;  /* 0x00007300ff4777ac */ /* 0x000e220008000800 */
[----:B------:R-:W-:-:S02]  /*94d00*/  ISETP.LT.AND P0, PT, R6, UR74, !P0 ;  /* 0x0000004a06007c0c */ /* 0x000fc4000c701270 */
[----:B------:R-:W-:Y:S01]  /*94d10*/  LOP3.LUT R17, R17, 0xffefffff, RZ, 0xc0, !PT ;  /* 0xffefffff11117812 */ /* 0x000fe200078ec0ff */
[----:B------:R-:W-:Y:S01]  /*94d20*/  STL [R1+0x80], R9 ;  /* 0x0000800901007387 */ /* 0x000fe20000100800 */
[----:B------:R-:W0:Y:S02]  /*94d30*/  LDCU UR74, c[0x0][0x398] ;  /* 0x00007300ff4a77ac */ /* 0x000e240008000800 */
[----:B------:R-:W-:Y:S01]  /*94d40*/  @P1 LOP3.LUT R17, R17, 0x100000, RZ, 0xfc, !PT ;  /* 0x0010000011111812 */ /* 0x000fe200078efcff */
[----:B------:R1:W-:Y:S03]  /*94d50*/  STL [R1+0xe4], R13 ;  /* 0x0000e40d01007387 */ /* 0x0003e60000100800 */
[----:B------:R-:W-:Y:S01]  /*94d60*/  LOP3.LUT R17, R17, 0xfff7ffff, RZ, 0xc0, !PT ;  /* 0xfff7ffff11117812 */ /* 0x000fe200078ec0ff */
[----:B-1----:R-:W-:-:S03]  /*94d70*/  VIADD R13, R8, 0x22 ;  /* 0x00000022080d7836 */ /* 0x002fc60000000000 */
[----:B------:R-:W-:Y:S02]  /*94d80*/  @P0 LOP3.LUT R17, R17, 0x80000, RZ, 0xfc, !PT ;  /* 0x0008000011110812 */ /* 0x000fe400078efcff */
[----:B------:R-:W-:-:S04]  /*94d90*/  ISETP.GE.AND P0, PT, R13, UR23, PT ;  /* 0x000000170d007c0c */ /* 0x000fc8000bf06270 */
[----:B------:R-:W-:Y:S02]  /*94da0*/  ISETP.LT.AND P1, PT, R10, UR40, !P0 ;  /* 0x000000280a007c0c */ /* 0x000fe4000c721270 */
[----:B------:R-:W-:Y:S01]  /*94db0*/  ISETP.LT.AND P3, PT, R5, UR76, !P0 ;  /* 0x0000004c05007c0c */ /* 0x000fe2000c761270 */
[----:B------:R-:W1:Y:S01]  /*94dc0*/  LDCU UR76, c[0x0][0x398] ;  /* 0x00007300ff4c77ac */ /* 0x000e620008000800 */
[----:B------:R-:W-:Y:S02]  /*94dd0*/  LOP3.LUT R17, R17, 0xffffbfff, RZ, 0xc0, !PT ;  /* 0xffffbfff11117812 */ /* 0x000fe400078ec0ff */
[----:B0-----:R-:W-:Y:S01]  /*94de0*/  ISETP.LT.AND P2, PT, R4, UR77, !P0 ;  /* 0x0000004d04007c0c */ /* 0x001fe2000c741270 */
        /* <DEDUP_REMOVED lines=8> */
[----:B---3--:R-:W-:Y:S02]  /*94e70*/  ISETP.LT.AND P3, PT, R0, UR75, !P0 ;  /* 0x0000004b00007c0c */ /* 0x008fe4000c761270 */
[----:B------:R-:W-:-:S04]  /*94e80*/  LOP3.LUT R17, R17, 0xfffeffff, RZ, 0xc0, !PT ;  /* 0xfffeffff11117812 */ /* 0x000fc800078ec0ff */
[----:B------:R-:W-:Y:S02]  /*94e90*/  @P1 LOP3.LUT R17, R17, 0x10000, RZ, 0xfc, !PT ;  /* 0x0001000011111812 */ /* 0x000fe400078efcff */
[----:B-1----:R-:W-:Y:S02]  /*94ea0*/  ISETP.LT.AND P2, PT, R11, UR76, !P0 ;  /* 0x0000004c0b007c0c */ /* 0x002fe4000c741270 */
[----:B------:R-:W-:-:S04]  /*94eb0*/  LOP3.LUT R17, R17, 0xffff7fff, RZ, 0xc0, !PT ;  /* 0xffff7fff11117812 */ /* 0x000fc800078ec0ff */
[----:B------:R-:W-:Y:S02]  /*94ec0*/  @P3 LOP3.LUT R17, R17, 0x8000, RZ, 0xfc, !PT ;  /* 0x0000800011113812 */ /* 0x000fe400078efcff */
[----:B0-----:R-:W-:Y:S01]  /*94ed0*/  ISETP.LT.AND P1, PT, R7, UR77, !P0 ;  /* 0x0000004d07007c0c */ /* 0x001fe2000c721270 */
[----:B------:R-:W0:Y:S01]  /*94ee0*/  LDCU UR77, c[0x0][0x398] ;  /* 0x00007300ff4d77ac */ /* 0x000e220008000800 */
[----:B------:R-:W-:-:S04]  /*94ef0*/  LOP3.LUT R17, R17, 0xffffdfff, RZ, 0xc0, !PT ;  /* 0xffffdfff11117812 */ /* 0x000fc800078ec0ff */
[----:B------:R-:W-:Y:S02]  /*94f00*/  @P2 LOP3.LUT R17, R17, 0x2000, RZ, 0xfc, !PT ;  /* 0x0000200011112812 */ /* 0x000fe400078efcff */
[----:B------:R-:W-:Y:S01]  /*94f10*/  ISETP.LT.AND P0, PT, R6, UR74, !P0 ;  /* 0x0000004a06007c0c */ /* 0x000fe2000c701270 */
[----:B------:R-:W1:Y:S01]  /*94f20*/  LDCU UR74, c[0x0][0x398] ;  /* 0x00007300ff4a77ac */ /* 0x000e620008000800 */
[----:B------:R-:W-:-:S04]  /*94f30*/  LOP3.LUT R17, R17, 0xffffefff, RZ, 0xc0, !PT ;  /* 0xffffefff11117812 */ /* 0x000fc800078ec0ff */
[----:B------:R-:W-:-:S04]  /*94f40*/  @P1 LOP3.LUT R17, R17, 0x1000, RZ, 0xfc, !PT ;  /* 0x0000100011111812 */ /* 0x000fc800078efcff */
[----:B------:R-:W-:-:S04]  /*94f50*/  LOP3.LUT R17, R17, 0xfffff7ff, RZ, 0xc0, !PT ;  /* 0xfffff7ff11117812 */ /* 0x000fc800078ec0ff */
[----:B------:R-:W-:Y:S02]  /*94f60*/  @P0 LOP3.LUT R17, R17, 0x800, RZ, 0xfc, !PT ;  /* 0x0000080011110812 */ /* 0x000fe400078efcff */
[----:B------:R-:W-:-:S04]  /*94f70*/  ISETP.GE.AND P0, PT, R12, UR11, PT ;  /* 0x0000000b0c007c0c */ /* 0x000fc8000bf06270 */
[----:B------:R-:W-:Y:S02]  /*94f80*/  ISETP.LT.AND P1, PT, R10, UR18, !P0 ;  /* 0x000000120a007c0c */ /* 0x000fe4000c721270 */
[----:B0-----:R-:W-:Y:S02]  /*94f90*/  ISETP.LT.AND P3, PT, R5, UR77, !P0 ;  /* 0x0000004d05007c0c */ /* 0x001fe4000c761270 */
[----:B------:R-:W-:Y:S02]  /*94fa0*/  LOP3.LUT R17, R17, 0xffffffbf, RZ, 0xc0, !PT ;  /* 0xffffffbf11117812 */ /* 0x000fe400078ec0ff */
[----:B-1----:R-:W-:-:S07]  /*94fb0*/  ISETP.LT.AND P2, PT, R4, UR74, !P0 ;  /* 0x0000004a04007c0c */ /* 0x002fce000c741270 */
[----:B------:R-:W-:-:S04]  /*94fc0*/  @P1 LOP3.LUT R17, R17, 0x40, RZ, 0xfc, !PT ;  /* 0x0000004011111812 */ /* 0x000fc800078efcff */
        /* <DEDUP_REMOVED lines=14> */
[----:B----4-:R-:W-:Y:S02]  /*950b0*/  ISETP.LT.AND P0, PT, R6, UR16, !P0 ;  /* 0x0000001006007c0c */ /* 0x010fe4000c701270 */
[----:B------:R-:W-:-:S04]  /*950c0*/  LOP3.LUT R17, R17, 0xffffffef, RZ, 0xc0, !PT ;  /* 0xffffffef11117812 */ /* 0x000fc800078ec0ff */
[----:B------:R-:W-:Y:S01]  /*950d0*/  @P1 LOP3.LUT R17, R17, 0x10, RZ, 0xfc, !PT ;  /* 0x0000001011111812 */ /* 0x000fe200078efcff */
[----:B------:R-:W-:-:S03]  /*950e0*/  VIADD R13, R8, 0x20 ;  /* 0x00000020080d7836 */ /* 0x000fc60000000000 */
[----:B------:R-:W-:-:S04]  /*950f0*/  LOP3.LUT R17, R17, 0xfffffff7, RZ, 0xc0, !PT ;  /* 0xfffffff711117812 */ /* 0x000fc800078ec0ff */
[----:B------:R-:W-:Y:S02]  /*95100*/  @P0 LOP3.LUT R17, R17, 0x8, RZ, 0xfc, !PT ;  /* 0x0000000811110812 */ /* 0x000fe400078efcff */
[----:B------:R-:W-:-:S04]  /*95110*/  ISETP.GE.AND P0, PT, R13, UR41, PT ;  /* 0x000000290d007c0c */ /* 0x000fc8000bf06270 */
[----:B------:R-:W-:Y:S02]  /*95120*/  ISETP.LT.AND P1, PT, R5, UR13, !P0 ;  /* 0x0000000d05007c0c */ /* 0x000fe4000c721270 */
[----:B------:R-:W-:Y:S02]  /*95130*/  ISETP.LT.AND P2, PT, R10, UR42, !P0 ;  /* 0x0000002a0a007c0c */ /* 0x000fe4000c741270 */
[----:B------:R-:W-:Y:S02]  /*95140*/  ISETP.LT.AND P3, PT, R4, UR9, !P0 ;  /* 0x0000000904007c0c */ /* 0x000fe4000c761270 */
[----:B------:R-:W-:-:S07]  /*95150*/  LOP3.LUT R17, R17, 0xfffffffb, RZ, 0xc0, !PT ;  /* 0xfffffffb11117812 */ /* 0x000fce00078ec0ff */
[----:B------:R-:W-:Y:S02]  /*95160*/  @P1 LOP3.LUT R17, R17, 0x4, RZ, 0xfc, !PT ;  /* 0x0000000411111812 */ /* 0x000fe400078efcff */
[----:B------:R-:W-:Y:S02]  /*95170*/  ISETP.LT.AND P1, PT, R0, UR33, !P0 ;  /* 0x0000002100007c0c */ /* 0x000fe4000c721270 */
[----:B------:R-:W-:Y:S02]  /*95180*/  @P2 LOP3.LUT R16, R16, 0x40000000, RZ, 0xfc, !PT ;  /* 0x4000000010102812 */ /* 0x000fe400078efcff */
[----:B------:R-:W-:Y:S02]  /*95190*/  ISETP.LT.AND P2, PT, R3, UR7, !P0 ;  /* 0x0000000703007c0c */ /* 0x000fe4000c741270 */
[----:B------:R-:W-:Y:S02]  /*951a0*/  LOP3.LUT R17, R17, 0xfffffffd, RZ, 0xc0, !PT ;  /* 0xfffffffd11117812 */ /* 0x000fe400078ec0ff */
[----:B------:R-:W-:-:S02]  /*951b0*/  LOP3.LUT R16, R16, 0x7fffffff, RZ, 0xc0, !PT ;  /* 0x7fffffff10107812 */ /* 0x000fc400078ec0ff */
[----:B------:R-:W-:Y:S02]  /*951c0*/  @P3 LOP3.LUT R17, R17, 0x2, RZ, 0xfc, !PT ;  /* 0x0000000211113812 */ /* 0x000fe400078efcff */
[----:B------:R-:W-:Y:S02]  /*951d0*/  ISETP.LT.AND P3, PT, R11, UR32, !P0 ;  /* 0x000000200b007c0c */ /* 0x000fe4000c761270 */
[----:B------:R-:W-:Y:S01]  /*951e0*/  LOP3.LUT R17, R17, 0xfffffffe, RZ, 0xc0, !PT ;  /* 0xfffffffe11117812 */ /* 0x000fe200078ec0ff */
[----:B------:R-:W-:Y:S01]  /*951f0*/  VIADD R9, R9, UR44 ;  /* 0x0000002c09097c36 */ /* 0x000fe20008000000 */
[----:B------:R-:W-:Y:S02]  /*95200*/  @P1 LOP3.LUT R16, R16, 0x80000000, RZ, 0xfc, !PT ;  /* 0x8000000010101812 */ /* 0x000fe400078efcff */
[----:B------:R-:W-:Y:S02]  /*95210*/  @P2 LOP3.LUT R17, R17, 0x1, RZ, 0xfc, !PT ;  /* 0x0000000111112812 */ /* 0x000fe400078efcff */
[----:B------:R-:W-:Y:S01]  /*95220*/  ISETP.LT.AND P2, PT, R7, UR31, !P0 ;  /* 0x0000001f07007c0c */ /* 0x000fe2000c741270 */
[----:B------:R0:W-:Y:S01]  /*95230*/  STL [R1+0x84], R9 ;  /* 0x0000840901007387 */ /* 0x0001e20000100800 */
[----:B------:R-:W-:-:S04]  /*95240*/  LOP3.LUT R16, R16, 0xdfffffff, RZ, 0xc0, !PT ;  /* 0xdfffffff10107812 */ /* 0x000fc800078ec0ff */
[----:B------:R-:W-:Y:S01]  /*95250*/  @P3 LOP3.LUT R16, R16, 0x20000000, RZ, 0xfc, !PT ;  /* 0x2000000010103812 */ /* 0x000fe200078efcff */
[----:B0-----:R-:W-:Y:S01]  /*95260*/  VIADD R9, R9, UR45 ;  /* 0x0000002d09097c36 */ /* 0x001fe20008000000 */
[----:B------:R-:W0:Y:S01]  /*95270*/  LDCU.64 UR44, c[0x0][0x398] ;  /* 0x00007300ff2c77ac */ /* 0x000e220008000a00 */
[----:B------:R-:W-:Y:S02]  /*95280*/  ISETP.LT.AND P1, PT, R6, UR30, !P0 ;  /* 0x0000001e06007c0c */ /* 0x000fe4000c721270 */
[----:B------:R-:W-:Y:S01]  /*95290*/  LOP3.LUT R16, R16, 0xefffffff, RZ, 0xc0, !PT ;  /* 0xefffffff10107812 */ /* 0x000fe200078ec0ff */
[----:B------:R-:W-:-:S03]  /*952a0*/  VIADD R12, R8, 0x1f ;  /* 0x0000001f080c7836 */ /* 0x000fc60000000000 */
[----:B------:R-:W-:Y:S02]  /*952b0*/  @P2 LOP3.LUT R16, R16, 0x10000000, RZ, 0xfc, !PT ;  /* 0x1000000010102812 */ /* 0x000fe400078efcff */
[----:B------:R-:W-:Y:S02]  /*952c0*/  ISETP.GE.AND P0, PT, R12, UR19, PT ;  /* 0x000000130c007c0c */ /* 0x000fe4000bf06270 */
[----:B------:R-:W-:-:S04]  /*952d0*/  LOP3.LUT R16, R16, 0xf7ffffff, RZ, 0xc0, !PT ;  /* 0xf7ffffff10107812 */ /* 0x000fc800078ec0ff */
[----:B------:R-:W-:Y:S02]  /*952e0*/  @P1 LOP3.LUT R16, R16, 0x8000000, RZ, 0xfc, !PT ;  /* 0x0800000010101812 */ /* 0x000fe400078efcff */
[----:B0-----:R-:W-:Y:S02]  /*952f0*/  ISETP.LT.AND P1, PT, R10, UR44, !P0 ;  /* 0x0000002c0a007c0c */ /* 0x001fe4000c721270 */
[----:B------:R-:W-:Y:S02]  /*95300*/  ISETP.LT.AND P3, PT, R5, UR29, !P0 ;  /* 0x0000001d05007c0c */ /* 0x000fe4000c761270 */
[----:B------:R-:W-:Y:S02]  /*95310*/  LOP3.LUT R16, R16, 0xffbfffff, RZ, 0xc0, !PT ;  /* 0xffbfffff10107812 */ /* 0x000fe400078ec0ff */
[----:B------:R-:W-:-:S07]  /*95320*/  ISETP.LT.AND P2, PT, R4, UR26, !P0 ;  /* 0x0000001a04007c0c */ /* 0x000fce000c741270 */
        /* <DEDUP_REMOVED lines=39> */
[----:B------:R0:W-:Y:S01]  /*955a0*/  STL [R1+0x88], R9 ;  /* 0x0000880901007387 */ /* 0x0001e20000100800 */
[----:B------:R-:W-:-:S04]  /*955b0*/  LOP3.LUT R16, R16, 0xffffdfff, RZ, 0xc0, !PT ;  /* 0xffffdfff10107812 */ /* 0x000fc800078ec0ff */
[----:B------:R-:W-:Y:S01]  /*955c0*/  @P3 LOP3.LUT R16, R16, 0x2000, RZ, 0xfc, !PT ;  /* 0x0000200010103812 */ /* 0x000fe200078efcff */
[----:B0-----:R-:W-:Y:S01]  /*955d0*/  VIADD R9, R9, UR8 ;  /* 0x0000000809097c36 */ /* 0x001fe20008000000 */
[----:B------:R-:W-:Y:S02]  /*955e0*/  ISETP.LT.AND P1, PT, R6, UR56, !P0 ;  /* 0x0000003806007c0c */ /* 0x000fe4000c721270 */
[----:B------:R-:W-:Y:S02]  /*955f0*/  LOP3.LUT R16, R16, 0xffffefff, RZ, 0xc0, !PT ;  /* 0xffffefff10107812 */ /* 0x000fe400078ec0ff */
[----:B------:R0:W-:Y:S01]  /*95600*/  STL [R1+0x8c], R9 ;  /* 0x00008c0901007387 */ /* 0x0001e20000100800 */
[----:B------:R-:W-:Y:S01]  /*95610*/  VIADD R12, R8, 0x1d ;  /* 0x0000001d080c7836 */ /* 0x000fe20000000000 */
[----:B------:R-:W-:Y:S01]  /*95620*/  @P2 LOP3.LUT R16, R16, 0x1000, RZ, 0xfc, !PT ;  /* 0x0000100010102812 */ /* 0x000fe200078efcff */
[----:B0-----:R-:W-:-:S03]  /*95630*/  VIADD R9, R9, UR5 ;  /* 0x0000000509097c36 */ /* 0x001fc60008000000 */
[----:B------:R-:W-:Y:S02]  /*95640*/  LOP3.LUT R16, R16, 0xfffff7ff, RZ, 0xc0, !PT ;  /* 0xfffff7ff10107812 */ /* 0x000fe400078ec0ff */
[----:B------:R0:W-:Y:S01]  /*95650*/  STL [R1+0x90], R9 ;  /* 0x0000900901007387 */ /* 0x0001e20000100800 */
[----:B------:R-:W-:Y:S02]  /*95660*/  ISETP.GE.AND P0, PT, R12, UR45, PT ;  /* 0x0000002d0c007c0c */ /* 0x000fe4000bf06270 */
[----:B------:R-:W-:Y:S01]  /*95670*/  @P1 LOP3.LUT R16, R16, 0x800, RZ, 0xfc, !PT ;  /* 0x0000080010101812 */ /* 0x000fe200078efcff */
[----:B0-----:R-:W-:Y:S01]  /*95680*/  VIADD R9, R9, UR12 ;  /* 0x0000000c09097c36 */ /* 0x001fe20008000000 */
[----:B------:R-:W-:-:S04]  /*95690*/  ISETP.LT.AND P1, PT, R5, UR51, !P0 ;  /* 0x0000003305007c0c */ /* 0x000fc8000c721270 */
[----:B------:R0:W-:Y:S01]  /*956a0*/  STL [R1+0x94], R9 ;  /* 0x0000940901007387 */ /* 0x0001e20000100800 */
[----:B------:R-:W-:Y:S01]  /*956b0*/  ISETP.LT.AND P3, PT, R4, UR50, !P0 ;  /* 0x0000003204007c0c */ /* 0x000fe2000c761270 */
[----:B0-----:R-:W-:-:S05]  /*956c0*/  VIADD R9, R9, UR20 ;  /* 0x0000001409097c36 */ /* 0x001fca0008000000 */
[----:B------:R0:W-:Y:S01]  /*956d0*/  STL [R1+0x98], R9 ;  /* 0x0000980901007387 */ /* 0x0001e20000100800 */
[----:B------:R-:W-:Y:S01]  /*956e0*/  LOP3.LUT R16, R16, 0xfffffbff, RZ, 0xc0, !PT ;  /* 0xfffffbff10107812 */ /* 0x000fe200078ec0ff */
[----:B0-----:R-:W-:-:S03]  /*956f0*/  VIADD R9, R9, UR22 ;  /* 0x0000001609097c36 */ /* 0x001fc60008000000 */
[----:B------:R-:W-:Y:S02]  /*95700*/  @P1 LOP3.LUT R16, R16, 0x400, RZ, 0xfc, !PT ;  /* 0x0000040010101812 */ /* 0x000fe400078efcff */
[----:B------:R0:W-:Y:S02]  /*95710*/  STL [R1+0x9c], R9 ;  /* 0x00009c0901007387 */ /* 0x0001e40000100800 */
[----:B------:R-:W-:Y:S02]  /*95720*/  LOP3.LUT R16, R16, 0xffffff7f, RZ, 0xc0, !PT ;  /* 0xffffff7f10107812 */ /* 0x000fe400078ec0ff */
[----:B------:R-:W3:Y:S01]  /*95730*/  LDL.LU R13, [R1+0x3ba4] ;  /* 0x003ba400010d7983 */ /* 0x000ee20000300800 */
[----:B0-----:R-:W-:-:S05]  /*95740*/  VIADD R9, R9, UR64 ;  /* 0x0000004009097c36 */ /* 0x001fca0008000000 */
[----:B------:R0:W-:Y:S01]  /*95750*/  STL [R1+0xa0], R9 ;  /* 0x0000a00901007387 */ /* 0x0001e20000100800 */
[----:B------:R-:W-:Y:S02]  /*95760*/  @P3 LOP3.LUT R16, R16, 0x80, RZ, 0xfc, !PT ;  /* 0x0000008010103812 */ /* 0x000fe400078efcff */
[----:B--2---:R-:W-:Y:S01]  /*95770*/  ISETP.LT.AND P3, PT, R10, UR54, !P0 ;  /* 0x000000360a007c0c */ /* 0x004fe2000c761270 */
[----:B------:R-:W3:Y:S01]  /*95780*/  LDL.LU R12, [R1+0x3ba0] ;  /* 0x003ba000010c7983 */ /* 0x000ee20000300800 */
[----:B0-----:R-:W-:-:S05]  /*95790*/  VIADD R9, R9, UR65 ;  /* 0x0000004109097c36 */ /* 0x001fca0008000000 */
[----:B------:R0:W-:Y:S04]  /*957a0*/  STL [R1+0xa8], R9 ;  /* 0x0000a80901007387 */ /* 0x0001e80000100800 */
[----:B------:R-:W2:Y:S01]  /*957b0*/  LDL.LU R10, [R1+0x3b74] ;  /* 0x003b7400010a7983 */ /* 0x000ea20000300800 */
[----:B------:R-:W-:Y:S02]  /*957c0*/  ISETP.LT.AND P2, PT, R3, UR27, !P0 ;  /* 0x0000001b03007c0c */ /* 0x000fe4000c741270 */
[----:B------:R-:W-:Y:S02]  /*957d0*/  ISETP.LT.AND P1, PT, R0, UR60, !P0 ;  /* 0x0000003c00007c0c */ /* 0x000fe4000c721270 */
[----:B------:R-:W-:-:S09]  /*957e0*/  LOP3.LUT R16, R16, 0xffffffbf, RZ, 0xc0, !PT ;  /* 0xffffffbf10107812 */ /* 0x000fd200078ec0ff */
[----:B------:R-:W-:-:S04]  /*957f0*/  @P2 LOP3.LUT R16, R16, 0x40, RZ, 0xfc, !PT ;  /* 0x0000004010102812 */ /* 0x000fc800078efcff */
[----:B------:R-:W-:-:S04]  /*95800*/  LOP3.LUT R16, R16, 0xffffffdf, RZ, 0xc0, !PT ;  /* 0xffffffdf10107812 */ /* 0x000fc800078ec0ff */
[----:B------:R-:W-:Y:S02]  /*95810*/  @P1 LOP3.LUT R16, R16, 0x20, RZ, 0xfc, !PT ;  /* 0x0000002010101812 */ /* 0x000fe400078efcff */
[----:B------:R-:W-:Y:S02]  /*95820*/  ISETP.LT.AND P2, PT, R11, UR61, !P0 ;  /* 0x0000003d0b007c0c */ /* 0x000fe4000c741270 */
[----:B------:R-:W-:Y:S01]  /*95830*/  LOP3.LUT R16, R16, 0xffffffef, RZ, 0xc0, !PT ;  /* 0xffffffef10107812 */ /* 0x000fe200078ec0ff */
[----:B0-----:R-:W-:Y:S01]  /*95840*/  VIADD R9, R9, UR66 ;  /* 0x0000004209097c36 */ /* 0x001fe20008000000 */
[----:B------:R-:W-:Y:S01]  /*95850*/  ISETP.LT.AND P1, PT, R7, UR62, !P0 ;  /* 0x0000003e07007c0c */ /* 0x000fe2000c721270 */
[----:B------:R-:W4:Y:S01]  /*95860*/  LDL.LU R11, [R1+0x3b9c] ;  /* 0x003b9c00010b7983 */ /* 0x000f220000300800 */
[----:B------:R-:W-:-:S04]  /*95870*/  @P3 LOP3.LUT R16, R16, 0x10, RZ, 0xfc, !PT ;  /* 0x0000001010103812 */ /* 0x000fc800078efcff */
[----:B------:R-:W-:-:S04]  /*95880*/  LOP3.LUT R16, R16, 0xfffffff7, RZ, 0xc0, !PT ;  /* 0xfffffff710107812 */ /* 0x000fc800078ec0ff */
[----:B------:R-:W-:Y:S02]  /*95890*/  @P2 LOP3.LUT R16, R16, 0x8, RZ, 0xfc, !PT ;  /* 0x0000000810102812 */ /* 0x000fe400078efcff */
[----:B------:R-:W-:Y:S02]  /*958a0*/  ISETP.LT.AND P0, PT, R6, UR63, !P0 ;  /* 0x0000003f06007c0c */ /* 0x000fe4000c701270 */
[----:B------:R-:W-:-:S04]  /*958b0*/  LOP3.LUT R16, R16, 0xfffffffb, RZ, 0xc0, !PT ;  /* 0xfffffffb10107812 */ /* 0x000fc800078ec0ff */
[----:B------:R-:W-:-:S04]  /*958c0*/  @P1 LOP3.LUT R16, R16, 0x4, RZ, 0xfc, !PT ;  /* 0x0000000410101812 */ /* 0x000fc800078efcff */
[----:B------:R-:W-:-:S04]  /*958d0*/  LOP3.LUT R16, R16, 0xfffffffd, RZ, 0xc0, !PT ;  /* 0xfffffffd10107812 */ /* 0x000fc800078ec0ff */
[----:B------:R-:W-:Y:S01]  /*958e0*/  @P0 LOP3.LUT R16, R16, 0x2, RZ, 0xfc, !PT ;  /* 0x0000000210100812 */ /* 0x000fe200078efcff */
[----:B------:R-:W-:Y:S01]  /*958f0*/  VIADD R8, R8, 0x1c ;  /* 0x0000001c08087836 */ /* 0x000fe20000000000 */
[----:B------:R0:W-:Y:S02]  /*95900*/  STL [R1+0xac], R9 ;  /* 0x0000ac0901007387 */ /* 0x0001e40000100800 */
[----:B------:R-:W-:Y:S02]  /*95910*/  LOP3.LUT R16, R16, 0xfffffdff, RZ, 0xc0, !PT ;  /* 0xfffffdff10107812 */ /* 0x000fe400078ec0ff */
[----:B------:R-:W-:Y:S01]  /*95920*/  ISETP.GE.AND P4, PT, R8, UR53, PT ;  /* 0x0000003508007c0c */ /* 0x000fe2000bf86270 */
[----:B0-----:R-:W-:-:S03]  /*95930*/  VIADD R9, R9, UR67 ;  /* 0x0000004309097c36 */ /* 0x001fc60008000000 */
[----:B------:R-:W-:Y:S02]  /*95940*/  ISETP.LT.AND P3, PT, R5, UR72, !P4 ;  /* 0x0000004805007c0c */ /* 0x000fe4000e761270 */
[----:B------:R-:W-:Y:S02]  /*95950*/  ISETP.GE.AND P5, PT, R6, UR36, PT ;  /* 0x0000002406007c0c */ /* 0x000fe4000bfa6270 */
[----:B--2---:R-:W-:Y:S02]  /*95960*/  ISETP.GE.AND P0, PT, R10, UR15, PT ;  /* 0x0000000f0a007c0c */ /* 0x004fe4000bf06270 */
[----:B------:R-:W4:Y:S02]  /*95970*/  LDL.LU R10, [R1+0x3b98] ;  /* 0x003b9800010a7983 */ /* 0x000f240000300800 */
[----:B------:R-:W-:Y:S02]  /*95980*/  ISETP.LT.AND P1, PT, R7, UR14, !P0 ;  /* 0x0000000e07007c0c */ /* 0x000fe4000c721270 */
[----:B------:R-:W-:Y:S01]  /*95990*/  ISETP.LT.AND P2, PT, R6, UR38, !P0 ;  /* 0x0000002606007c0c */ /* 0x000fe2000c741270 */
[----:B------:R-:W2:Y:S04]  /*959a0*/  LDL.LU R8, [R1+0x3b94] ;  /* 0x003b940001087983 */ /* 0x000ea80000300800 */
[----:B------:R0:W-:Y:S06]  /*959b0*/  STL [R1+0xbc], R9 ;  /* 0x0000bc0901007387 */ /* 0x0001ec0000100800 */
[----:B------:R-:W-:Y:S01]  /*959c0*/  @P1 LOP3.LUT R16, R16, 0x200, RZ, 0xfc, !PT ;  /* 0x0000020010101812 */ /* 0x000fe200078efcff */
[----:B0-----:R-:W-:-:S03]  /*959d0*/  VIADD R9, R9, UR68 ;  /* 0x0000004409097c36 */ /* 0x001fc60008000000 */
[----:B------:R-:W-:Y:S02]  /*959e0*/  LOP3.LUT R16, R16, 0xfffffeff, RZ, 0xc0, !PT ;  /* 0xfffffeff10107812 */ /* 0x000fe400078ec0ff */
[----:B------:R0:W-:Y:S02]  /*959f0*/  STL [R1+0x140], R9 ;  /* 0x0001400901007387 */ /* 0x0001e40000100800 */
[----:B------:R-:W-:Y:S01]  /*95a00*/  @P2 LOP3.LUT R16, R16, 0x100, RZ, 0xfc, !PT ;  /* 0x0000010010102812 */ /* 0x000fe200078efcff */
[----:B0-----:R-:W-:-:S03]  /*95a10*/  VIADD R9, R9, UR69 ;  /* 0x0000004509097c36 */ /* 0x001fc60008000000 */
[----:B------:R-:W-:Y:S02]  /*95a20*/  LOP3.LUT R16, R16, 0xfffffffe, RZ, 0xc0, !PT ;  /* 0xfffffffe10107812 */ /* 0x000fe400078ec0ff */
[----:B------:R0:W-:Y:S01]  /*95a30*/  STL [R1+0x144], R9 ;  /* 0x0001440901007387 */ /* 0x0001e20000100800 */
[----:B------:R-:W-:Y:S02]  /*95a40*/  ISETP.LT.AND P1, PT, R4, UR70, !P4 ;  /* 0x0000004604007c0c */ /* 0x000fe4000e721270 */
[----:B------:R-:W-:Y:S02]  /*95a50*/  ISETP.LT.AND P2, PT, R3, UR71, !P4 ;  /* 0x0000004703007c0c */ /* 0x000fe4000e741270 */
[----:B------:R-:W-:Y:S01]  /*95a60*/  @P3 LOP3.LUT R16, R16, 0x1, RZ, 0xfc, !PT ;  /* 0x0000000110103812 */ /* 0x000fe200078efcff */
[----:B0-----:R-:W2:Y:S04]  /*95a70*/  LDL.LU R9, [R1+0x3b90] ;  /* 0x003b900001097983 */ /* 0x001ea80000300800 */
[----:B------:R-:W2:Y:S01]  /*95a80*/  LDL.LU R7, [R1+0x3b8c] ;  /* 0x003b8c0001077983 */ /* 0x000ea20000300800 */
[----:B------:R-:W-:-:S03]  /*95a90*/  ISETP.LT.AND P3, PT, R0, UR73, !P4 ;  /* 0x0000004900007c0c */ /* 0x000fc6000e761270 */
[----:B------:R-:W2:Y:S04]  /*95aa0*/  LDL.LU R6, [R1+0x3b88] ;  /* 0x003b880001067983 */ /* 0x000ea80000300800 */
[----:B------:R-:W3:Y:S04]  /*95ab0*/  LDL.LU R5, [R1+0x3b84] ;  /* 0x003b840001057983 */ /* 0x000ee80000300800 */
[----:B------:R-:W3:Y:S04]  /*95ac0*/  LDL.LU R4, [R1+0x3b80] ;  /* 0x003b800001047983 */ /* 0x000ee80000300800 */
[----:B------:R-:W4:Y:S04]  /*95ad0*/  LDL.LU R3, [R1+0x3b7c] ;  /* 0x003b7c0001037983 */ /* 0x000f280000300800 */
[----:B------:R-:W4:Y:S04]  /*95ae0*/  LDL.LU R0, [R1+0x3b78] ;  /* 0x003b780001007983 */ /* 0x000f280000300800 */
[----:B------:R-:W-:Y:S01]  /*95af0*/  STL [R1+0x4cd0], R2 ;  /* 0x004cd00201007387 */ /* 0x000fe20000100800 */
[----:B------:R-:W-:Y:S01]  /*95b00*/  LOP3.LUT R15, R15, 0xfffff7ff, RZ, 0xc0, !PT ;  /* 0xfffff7ff0f0f7812 */ /* 0x000fe200078ec0ff */
[----:B------:R-:W0:Y:S02]  /*95b10*/  LDCU.64 UR32, c[0x0][0x398] ;  /* 0x00007300ff2077ac */ /* 0x000e240008000a00 */
[----:B--2---:R-:W-:Y:S01]  /*95b20*/  STL.64 [R1+0x4cc8], R6 ;  /* 0x004cc80601007387 */ /* 0x004fe20000100a00 */
[----:B------:R-:W1:Y:S03]  /*95b30*/  LDCU.64 UR18, c[0x0][0x398] ;  /* 0x00007300ff1277ac */ /* 0x000e660008000a00 */
[----:B---3--:R-:W-:Y:S01]  /*95b40*/  STL.64 [R1+0x4cc0], R4 ;  /* 0x004cc00401007387 */ /* 0x008fe20000100a00 */
[----:B------:R-:W2:Y:S03]  /*95b50*/  LDCU.64 UR8, c[0x0][0x398] ;  /* 0x00007300ff0877ac */ /* 0x000ea60008000a00 */
[----:B----4-:R-:W-:Y:S01]  /*95b60*/  STL.64 [R1+0x4cb8], R10 ;  /* 0x004cb80a01007387 */ /* 0x010fe20000100a00 */
[----:B------:R-:W3:Y:S03]  /*95b70*/  LDCU.64 UR14, c[0x0][0x398] ;  /* 0x00007300ff0e77ac */ /* 0x000ee60008000a00 */
[----:B------:R-:W-:Y:S01]  /*95b80*/  STL.64 [R1+0x4cb0], R12 ;  /* 0x004cb00c01007387 */ /* 0x000fe20000100a00 */
[----:B------:R-:W4:Y:S03]  /*95b90*/  LDCU.64 UR6, c[0x0][0x398] ;  /* 0x00007300ff0677ac */ /* 0x000f260008000a00 */
[----:B------:R-:W-:Y:S01]  /*95ba0*/  STL [R1+0x3eb0], R17 ;  /* 0x003eb01101007387 */ /* 0x000fe20000100800 */
[----:B------:R-:W0:Y:S03]  /*95bb0*/  LDCU.64 UR10, c[0x0][0x398] ;  /* 0x00007300ff0a77ac */ /* 0x000e260008000a00 */
[----:B------:R-:W-:Y:S01]  /*95bc0*/  STL [R1+0x3e78], R18 ;  /* 0x003e781201007387 */ /* 0x000fe20000100800 */
[----:B------:R-:W0:Y:S03]  /*95bd0*/  LDCU.64 UR28, c[0x0][0x398] ;  /* 0x00007300ff1c77ac */ /* 0x000e260008000a00 */
[----:B------:R-:W-:Y:S01]  /*95be0*/  STL [R1+0x3e48], R19 ;  /* 0x003e481301007387 */ /* 0x000fe20000100800 */
[----:B------:R-:W0:Y:S03]  /*95bf0*/  LDCU.64 UR26, c[0x0][0x398] ;  /* 0x00007300ff1a77ac */ /* 0x000e260008000a00 */
[----:B------:R1:W-:Y:S01]  /*95c00*/  STL [R1+0x3e28], R20 ;  /* 0x003e281401007387 */ /* 0x0003e20000100800 */
[----:B------:R-:W0:Y:S01]  /*95c10*/  LDCU.64 UR30, c[0x0][0x398] ;  /* 0x00007300ff1e77ac */ /* 0x000e220008000a00 */
[----:B------:R-:W0:Y:S02]  /*95c20*/  LDCU.64 UR12, c[0x0][0x398] ;  /* 0x00007300ff0c77ac */ /* 0x000e240008000a00 */
[----:B-1----:R-:W2:Y:S01]  /*95c30*/  LDL.LU R20, [R1+0xdc] ;  /* 0x0000dc0001147983 */ /* 0x002ea20000300800 */
[----:B------:R-:W1:Y:S03]  /*95c40*/  LDCU.64 UR16, c[0x0][0x398] ;  /* 0x00007300ff1077ac */ /* 0x000e660008000a00 */
[----:B------:R-:W2:Y:S01]  /*95c50*/  LDL.LU R13, [R1+0x140] ;  /* 0x00014000010d7983 */ /* 0x000ea20000300800 */
[----:B------:R-:W0:Y:S03]  /*95c60*/  LDCU.64 UR20, c[0x0][0x398] ;  /* 0x00007300ff1477ac */ /* 0x000e260008000a00 */
[----:B------:R-:W2:Y:S01]  /*95c70*/  LDL.LU R12, [R1+0x98] ;  /* 0x00009800010c7983 */ /* 0x000ea20000300800 */
[----:B------:R-:W0:Y:S03]  /*95c80*/  LDCU.64 UR22, c[0x0][0x398] ;  /* 0x00007300ff1677ac */ /* 0x000e260008000a00 */
[----:B------:R-:W2:Y:S01]  /*95c90*/  LDL.LU R10, [R1+0x3af8] ;  /* 0x003af800010a7983 */ /* 0x000ea20000300800 */
[----:B------:R-:W0:Y:S03]  /*95ca0*/  LDCU.64 UR40, c[0x0][0x398] ;  /* 0x00007300ff2877ac */ /* 0x000e260008000a00 */
[----:B------:R-:W3:Y:S01]  /*95cb0*/  LDL.LU R18, [R1+0xe0] ;  /* 0x0000e00001127983 */ /* 0x000ee20000300800 */
[----:B------:R-:W0:Y:S03]  /*95cc0*/  LDCU.64 UR24, c[0x0][0x398] ;  /* 0x00007300ff1877ac */ /* 0x000e260008000a00 */
[----:B------:R-:W3:Y:S01]  /*95cd0*/  LDL.LU R17, [R1+0xcc] ;  /* 0x0000cc0001117983 */ /* 0x000ee20000300800 */
[----:B------:R-:W0:Y:S03]  /*95ce0*/  LDCU.64 UR36, c[0x0][0x398] ;  /* 0x00007300ff2477ac */ /* 0x000e260008000a00 */
[----:B------:R-:W4:Y:S01]  /*95cf0*/  LDL.LU R19, [R1+0xc8] ;  /* 0x0000c80001137983 */ /* 0x000f220000300800 */
[----:B------:R-:W0:Y:S03]  /*95d00*/  LDCU.64 UR38, c[0x0][0x398] ;  /* 0x00007300ff2677ac */ /* 0x000e260008000a00 */
[----:B------:R-:W4:Y:S01]  /*95d10*/  LDL.LU R2, [R1+0xc4] ;  /* 0x0000c40001027983 */ /* 0x000f220000300800 */
[----:B------:R-:W0:Y:S03]  /*95d20*/  LDCU.64 UR42, c[0x0][0x398] ;  /* 0x00007300ff2a77ac */ /* 0x000e260008000a00 */
[----:B------:R-:W4:Y:S01]  /*95d30*/  LDL.LU R4, [R1+0xf0] ;  /* 0x0000f00001047983 */ /* 0x000f220000300800 */
[----:B------:R-:W0:Y:S03]  /*95d40*/  LDCU.64 UR44, c[0x0][0x398] ;  /* 0x00007300ff2c77ac */ /* 0x000e260008000a00 */
[----:B------:R-:W4:Y:S01]  /*95d50*/  LDL.LU R5, [R1+0xec] ;  /* 0x0000ec0001057983 */ /* 0x000f220000300800 */
[----:B------:R-:W0:Y:S03]  /*95d60*/  LDCU UR50, c[0x0][0x39c] ;  /* 0x00007380ff3277ac */ /* 0x000e260008000800 */
[----:B------:R-:W4:Y:S01]  /*95d70*/  LDL.LU R6, [R1+0xe8] ;  /* 0x0000e80001067983 */ /* 0x000f220000300800 */
[----:B------:R-:W0:Y:S03]  /*95d80*/  LDCU UR53, c[0x0][0x39c] ;  /* 0x00007380ff3577ac */ /* 0x000e260008000800 */
[----:B------:R-:W-:Y:S01]  /*95d90*/  STL [R1+0x3dfc], R21 ;  /* 0x003dfc1501007387 */ /* 0x000fe20000100800 */
[----:B------:R-:W0:Y:S03]  /*95da0*/  LDCU UR52, c[0x0][0x39c] ;  /* 0x00007380ff3477ac */ /* 0x000e260008000800 */
[----:B------:R-:W-:Y:S01]  /*95db0*/  STL [R1+0x3dc8], R22 ;  /* 0x003dc81601007387 */ /* 0x000fe20000100800 */
[----:B------:R-:W0:Y:S03]  /*95dc0*/  LDCU UR51, c[0x0][0x39c] ;  /* 0x00007380ff3377ac */ /* 0x000e260008000800 */
[----:B------:R1:W-:Y:S01]  /*95dd0*/  STL [R1+0x3db0], R23 ;  /* 0x003db01701007387 */ /* 0x0003e20000100800 */
[----:B------:R-:W0:Y:S01]  /*95de0*/  LDCU UR49, c[0x0][0x39c] ;  /* 0x00007380ff3177ac */ /* 0x000e220008000800 */
[----:B------:R-:W0:Y:S01]  /*95df0*/  LDCU UR47, c[0x0][0x39c] ;  /* 0x00007380ff2f77ac */ /* 0x000e220008000800 */
[----:B------:R-:W0:Y:S01]  /*95e00*/  LDCU UR48, c[0x0][0x39c] ;  /* 0x00007380ff3077ac */ /* 0x000e220008000800 */
[----:B-1----:R-:W4:Y:S01]  /*95e10*/  LDL R23, [R1] ;  /* 0x0000000001177983 */ /* 0x002f220000100800 */
[----:B------:R-:W1:Y:S03]  /*95e20*/  LDCU UR46, c[0x0][0x39c] ;  /* 0x00007380ff2e77ac */ /* 0x000e660008000800 */
[----:B------:R-:W-:Y:S01]  /*95e30*/  STL [R1+0x3d88], R24 ;  /* 0x003d881801007387 */ /* 0x000fe20000100800 */
[----:B------:R-:W0:Y:S03]  /*95e40*/  LDCU UR54, c[0x0][0x39c] ;  /* 0x00007380ff3677ac */ /* 0x000e260008000800 */
[----:B------:R-:W-:Y:S04]  /*95e50*/  STL [R1+0x3d60], R25 ;  /* 0x003d601901007387 */ /* 0x000fe80000100800 */
[----:B------:R1:W-:Y:S04]  /*95e60*/  STL [R1+0x3d4c], R26 ;  /* 0x003d4c1a01007387 */ /* 0x0003e80000100800 */
[----:B-1----:R-:W4:Y:S01]  /*95e70*/  LDL.LU R26, [R1+0xa4] ;  /* 0x0000a400011a7983 */ /* 0x002f220000300800 */
[----:B------:R-:W-:Y:S01]  /*95e80*/  @P0 LOP3.LUT R15, R15, 0x800, RZ, 0xfc, !PT ;  /* 0x000008000f0f0812 */ /* 0x000fe200078efcff */
[----:B------:R-:W-:Y:S01]  /*95e90*/  BAR.SYNC.DEFER_BLOCKING 0x0 ;  /* 0x0000000000007b1d */ /* 0x000fe20000010000 */
[----:B------:R-:W-:-:S05]  /*95ea0*/  LOP3.LUT P0, RZ, R16, 0x1, RZ, 0xc0, !PT ;  /* 0x0000000110ff7812 */ /* 0x000fca000780c0ff */
[----:B------:R-:W1:Y:S01]  /*95eb0*/  S2R R11, SR_TID.X ;  /* 0x00000000000b7919 */ /* 0x000e620000002100 */
[----:B------:R-:W-:Y:S04]  /*95ec0*/  STL [R1+0x3d28], R27 ;  /* 0x003d281b01007387 */ /* 0x000fe80000100800 */
[----:B------:R-:W-:Y:S04]  /*95ed0*/  STL [R1+0x3cec], R28 ;  /* 0x003cec1c01007387 */ /* 0x000fe80000100800 */
[----:B------:R-:W-:Y:S04]  /*95ee0*/  STL [R1+0x3cc0], R29 ;  /* 0x003cc01d01007387 */ /* 0x000fe80000100800 */
[----:B------:R-:W-:Y:S04]  /*95ef0*/  STL [R1+0x3f08], R15 ;  /* 0x003f080f01007387 */ /* 0x000fe80000100800 */
[----:B------:R0:W-:Y:S01]  /*95f00*/  STL [R1+0x3ecc], R16 ;  /* 0x003ecc1001007387 */ /* 0x0001e20000100800 */
[----:B-1----:R-:W-:-:S02]  /*95f10*/  IMAD.SHL.U32 R7, R11, 0x20, RZ ;  /* 0x000000200b077824 */ /* 0x002fc400078e00ff */
[----:B------:R-:W-:-:S03]  /*95f20*/  IMAD.SHL.U32 R11, R11, 0x10, RZ ;  /* 0x000000100b0b7824 */ /* 0x000fc600078e00ff */
[----:B------:R-:W-:Y:S02]  /*95f30*/  LOP3.LUT R7, R7, 0x200, RZ, 0xc0, !PT ;  /* 0x0000020007077812 */ /* 0x000fe400078ec0ff */
[----:B------:R-:W-:-:S04]  /*95f40*/  LOP3.LUT R11, R11, 0xf0, RZ, 0xc0, !PT ;  /* 0x000000f00b0b7812 */ /* 0x000fc800078ec0ff */
[----:B------:R-:W-:Y:S02]  /*95f50*/  IADD3 R7, PT, PT, R7, UR4, R11 ;  /* 0x0000000407077c10 */ /* 0x000fe4000fffe00b */
[----:B--2---:R-:W-:-:S05]  /*95f60*/  LOP3.LUT R10, R10, 0x100, RZ, 0xc0, !PT ;  /* 0x000001000a0a7812 */ /* 0x004fca00078ec0ff */
[----:B0-----:R-:W-:Y:S02]  /*95f70*/  IMAD.IADD R16, R7, 0x1, R10 ;  /* 0x0000000107107824 */ /* 0x001fe400078e020a */
[----:B------:R-:W2:Y:S01]  /*95f80*/  LDL.LU R7, [R1+0xe4] ;  /* 0x0000e40001077983 */ /* 0x000ea20000300800 */
[----:B---3--:R-:W-:Y:S02]  /*95f90*/  LOP3.LUT R18, R18, 0xffff, RZ, 0xc0, !PT ;  /* 0x0000ffff12127812 */ /* 0x008fe400078ec0ff */
[----:B------:R-:W-:Y:S02]  /*95fa0*/  LOP3.LUT R17, R17, 0xffff, RZ, 0xc0, !PT ;  /* 0x0000ffff11117812 */ /* 0x000fe400078ec0ff */
[----:B----4-:R-:W-:Y:S02]  /*95fb0*/  LOP3.LUT R15, R19, 0xffff, RZ, 0xc0, !PT ;  /* 0x0000ffff130f7812 */ /* 0x010fe400078ec0ff */
[----:B------:R-:W-:Y:S02]  /*95fc0*/  LOP3.LUT R2, R2, 0xffff, RZ, 0xc0, !PT ;  /* 0x0000ffff02027812 */ /* 0x000fe400078ec0ff */
[----:B------:R-:W-:-:S02]  /*95fd0*/  PRMT R4, R4, 0x4210, R18 ;  /* 0x0000421004047816 */ /* 0x000fc40000000012 */
[----:B------:R-:W-:Y:S02]  /*95fe0*/  PRMT R5, R5, 0x4210, R17 ;  /* 0x0000421005057816 */ /* 0x000fe40000000011 */
[----:B------:R-:W-:Y:S02]  /*95ff0*/  PRMT R6, R6, 0x4210, R15 ;  /* 0x0000421006067816 */ /* 0x000fe4000000000f */
[----:B------:R-:W-:-:S05]  /*96000*/  IADD3 R10, P6, PT, R26, R0, RZ ;  /* 0x000000001a0a7210 */ /* 0x000fca0007fde0ff */
[----:B------:R-:W-:-:S05]  /*96010*/  IMAD.X R11, R20, 0x1, R23, P6 ;  /* 0x00000001140b7824 */ /* 0x000fca00030e0617 */
[----:B------:R0:W-:Y:S04]  /*96020*/  STL.64 [R1+0x2a90], R10 ;  /* 0x002a900a01007387 */ /* 0x0001e80000100a00 */
[----:B0-----:R-:W3:Y:S04]  /*96030*/  LDL.LU R10, [R1+0x1f60] ;  /* 0x001f6000010a7983 */ /* 0x001ee80000300800 */
[----:B------:R-:W3:Y:S04]  /*96040*/  LDL.LU R11, [R1+0x1f64] ;  /* 0x001f6400010b7983 */ /* 0x000ee80000300800 */
[----:B------:R-:W4:Y:S04]  /*96050*/  LDL.LU R25, [R1+0x1f6c] ;  /* 0x001f6c0001197983 */ /* 0x000f280000300800 */
[----:B------:R-:W3:Y:S04]  /*96060*/  LDL.LU R24, [R1+0x1f50] ;  /* 0x001f500001187983 */ /* 0x000ee80000300800 */
[----:B------:R-:W3:Y:S04]  /*96070*/  LDL.LU R22, [R1+0x1f54] ;  /* 0x001f540001167983 */ /* 0x000ee80000300800 */
[----:B------:R0:W-:Y:S04]  /*96080*/  STL [R1+0x4ca0], R23 ;  /* 0x004ca01701007387 */ /* 0x0001e80000100800 */
[----:B0-----:R-:W4:Y:S04]  /*96090*/  LDL.LU R23, [R1+0x1f68] ;  /* 0x001f680001177983 */ /* 0x001f280000300800 */
[----:B------:R-:W-:Y:S04]  /*960a0*/  STL [R1+0x3d4], R16 ;  /* 0x0003d41001007387 */ /* 0x000fe80000100800 */
[----:B------:R0:W-:Y:S04]  /*960b0*/  STL [R1+0x10c0], R18 ;  /* 0x0010c01201007387 */ /* 0x0001e80000100800 */
[----:B------:R-:W3:Y:S04]  /*960c0*/  LDL.LU R21, [R1+0x1f58] ;  /* 0x001f580001157983 */ /* 0x000ee80000300800 */
[----:B------:R-:W3:Y:S04]  /*960d0*/  LDL.LU R19, [R1+0x1f5c] ;  /* 0x001f5c0001137983 */ /* 0x000ee80000300800 */
[----:B------:R1:W-:Y:S04]  /*960e0*/  STL [R1+0x10ac], R17 ;  /* 0x0010ac1101007387 */ /* 0x0003e80000100800 */
[----:B------:R0:W-:Y:S04]  /*960f0*/  STL [R1+0x10a8], R15 ;  /* 0x0010a80f01007387 */ /* 0x0001e80000100800 */
[----:B------:R-:W3:Y:S04]  /*96100*/  LDL.LU R29, [R1+0xd8] ;  /* 0x0000d800011d7983 */ /* 0x000ee80000300800 */
[----:B------:R-:W-:Y:S04]  /*96110*/  STL [R1+0x10c4], R2 ;  /* 0x0010c40201007387 */ /* 0x000fe80000100800 */
[----:B0-----:R-:W3:Y:S04]  /*96120*/  LDL.LU R18, [R1+0x1f40] ;  /* 0x001f400001127983 */ /* 0x001ee80000300800 */
[----:B-1----:R-:W3:Y:S04]  /*96130*/  LDL.LU R17, [R1+0x1f44] ;  /* 0x001f440001117983 */ /* 0x002ee80000300800 */
[----:B------:R-:W3:Y:S04]  /*96140*/  LDL.LU R15, [R1+0x1f20] ;  /* 0x001f2000010f7983 */ /* 0x000ee80000300800 */
[----:B------:R-:W3:Y:S04]  /*96150*/  LDL.LU R27, [R1+0x1f24] ;  /* 0x001f2400011b7983 */ /* 0x000ee80000300800 */
[----:B------:R-:W3:Y:S01]  /*96160*/  LDL R28, [R1+0x4] ;  /* 0x00000400011c7983 */ /* 0x000ee20000100800 */
[----:B--2---:R-:W-:-:S05]  /*96170*/  PRMT R7, R7, 0x4210, R2 ;  /* 0x0000421007077816 */ /* 0x004fca0000000002 */
[----:B------:R-:W-:Y:S04]  /*96180*/  STSM.16.M88.4 [R16], R4 ;  /* 0x0000000410007844 */ /* 0x000fe80000000200 */
[----:B---3--:R0:W-:Y:S04]  /*96190*/  STL.64 [R1+0x4ca8], R28 ;  /* 0x004ca81c01007387 */ /* 0x0081e80000100a00 */
[----:B0-----:R-:W2:Y:S04]  /*961a0*/  LDL.LU R28, [R1+0x1f38] ;  /* 0x001f3800011c7983 */ /* 0x001ea80000300800 */
[----:B------:R-:W2:Y:S04]  /*961b0*/  LDL.LU R29, [R1+0x1f3c] ;  /* 0x001f3c00011d7983 */ /* 0x000ea80000300800 */
[----:B------:R-:W3:Y:S04]  /*961c0*/  LDL.LU R2, [R1+0x4cd0] ;  /* 0x004cd00001027983 */ /* 0x000ee80000300800 */
[----:B------:R-:W2:Y:S04]  /*961d0*/  LDL.LU.64 R6, [R1+0x4cc8] ;  /* 0x004cc80001067983 */ /* 0x000ea80000300a00 */
[----:B------:R-:W2:Y:S01]  /*961e0*/  LDL.LU.64 R4, [R1+0x4cc0] ;  /* 0x004cc00001047983 */ /* 0x000ea20000300a00 */
[----:B------:R-:W-:Y:S01]  /*961f0*/  F2FP.SATFINITE.E5M2.F32.PACK_AB_MERGE_C R11, R11, R10, RZ ;  /* 0x0000000a0b0b723e */ /* 0x000fe200048060ff */
[----:B------:R-:W-:Y:S01]  /*96200*/  BAR.SYNC.DEFER_BLOCKING 0x0 ;  /* 0x0000000000007b1d */ /* 0x000fe20000010000 */
[----:B------:R-:W-:-:S02]  /*96210*/  IADD3 R10, P6, PT, R26, R3, RZ ;  /* 0x000000031a0a7210 */ /* 0x000fc40007fde0ff */
[----:B------:R-:W-:-:S03]  /*96220*/  F2FP.SATFINITE.E5M2.F32.PACK_AB_MERGE_C R24, R22, R24, RZ ;  /* 0x000000181618723e */ /* 0x000fc600048060ff */
[----:B------:R0:W-:Y:S01]  /*96230*/  STL [R1+0x4388], R16 ;  /* 0x0043881001007387 */ /* 0x0001e20000100800 */
[----:B----4-:R-:W-:-:S03]  /*96240*/  F2FP.SATFINITE.E5M2.F32.PACK_AB_MERGE_C R25, R25, R23, RZ ;  /* 0x000000171919723e */ /* 0x010fc600048060ff */
[----:B0-----:R-:W4:Y:S04]  /*96250*/  LDL.LU R16, [R1+0x1f34] ;  /* 0x001f340001107983 */ /* 0x001f280000300800 */
[----:B------:R2:W-:Y:S01]  /*96260*/  STL [R1+0x400], R11 ;  /* 0x0004000b01007387 */ /* 0x0005e20000100800 */
[----:B------:R-:W-:Y:S02]  /*96270*/  F2FP.SATFINITE.E5M2.F32.PACK_AB_MERGE_C R19, R19, R21, RZ ;  /* 0x000000151313723e */ /* 0x000fe400048060ff */
[----:B------:R-:W-:Y:S01]  /*96280*/  F2FP.SATFINITE.E5M2.F32.PACK_AB_MERGE_C R18, R17, R18, RZ ;  /* 0x000000121112723e */ /* 0x000fe200048060ff */
[----:B------:R-:W-:Y:S02]  /*96290*/  IMAD.MOV.U32 R17, RZ, RZ, R12 ;  /* 0x000000ffff117224 */ /* 0x000fe400078e000c */
[----:B--2---:R-:W-:Y:S01]  /*962a0*/  IMAD.X R11, R20, 0x1, R4, P6 ;  /* 0x00000001140b7824 */ /* 0x004fe200030e0604 */
[----:B------:R-:W-:-:S04]  /*962b0*/  IADD3 R22, P6, PT, R26, R5, RZ ;  /* 0x000000051a167210 */ /* 0x000fc80007fde0ff */
[----:B------:R0:W-:Y:S01]  /*962c0*/  STL.64 [R1+0x2a88], R10 ;  /* 0x002a880a01007387 */ /* 0x0001e20000100a00 */
[----:B------:R-:W-:-:S03]  /*962d0*/  IMAD.X R23, R20, 0x1, R6, P6 ;  /* 0x0000000114177824 */ /* 0x000fc600030e0606 */
[----:B0-----:R-:W2:Y:S04]  /*962e0*/  LDL.LU.64 R10, [R1+0x4cb8] ;  /* 0x004cb800010a7983 */ /* 0x001ea80000300a00 */
[----:B------:R-:W-:Y:S04]  /*962f0*/  STL [R1+0x5f4], R25 ;  /* 0x0005f41901007387 */ /* 0x000fe80000100800 */
[----:B------:R0:W-:Y:S04]  /*96300*/  STL.64 [R1+0x4c98], R4 ;  /* 0x004c980401007387 */ /* 0x0001e80000100a00 */
[----:B------:R-:W-:Y:S04]  /*96310*/  STL [R1+0x388], R24 ;  /* 0x0003881801007387 */ /* 0x000fe80000100800 */
[----:B0-----:R-:W2:Y:S04]  /*96320*/  LDL.LU R4, [R1+0x1f4c] ;  /* 0x001f4c0001047983 */ /* 0x001ea80000300800 */
[----:B------:R-:W4:Y:S04]  /*96330*/  LDL.LU R5, [R1+0x1f30] ;  /* 0x001f300001057983 */ /* 0x000f280000300800 */
[----:B------:R0:W-:Y:S01]  /*96340*/  STL.64 [R1+0x1f60], R22 ;  /* 0x001f601601007387 */ /* 0x0001e20000100a00 */
[----:B------:R-:W-:-:S03]  /*96350*/  IADD3 R12, P6, PT, R26, R7, RZ ;  /* 0x000000071a0c7210 */ /* 0x000fc60007fde0ff */
[----:B0-----:R-:W2:Y:S04]  /*96360*/  LDL.LU R23, [R1+0x1f28] ;  /* 0x001f280001177983 */ /* 0x001ea80000300800 */
[----:B------:R-:W2:Y:S04]  /*96370*/  LDL.LU R25, [R1+0x1f2c] ;  /* 0x001f2c0001197983 */ /* 0x000ea80000300800 */
[----:B------:R0:W-:Y:S04]  /*96380*/  STL [R1+0x3a4], R19 ;  /* 0x0003a41301007387 */ /* 0x0001e80000100800 */
[----:B------:R-:W2:Y:S04]  /*96390*/  LDL.LU R24, [R1+0x1f10] ;  /* 0x001f100001187983 */ /* 0x000ea80000300800 */
[----:B------:R-:W2:Y:S04]  /*963a0*/  LDL.LU R22, [R1+0x1f14] ;  /* 0x001f140001167983 */ /* 0x000ea80000300800 */
[----:B------:R-:W2:Y:S04]  /*963b0*/  LDL.LU R21, [R1+0x1f18] ;  /* 0x001f180001157983 */ /* 0x000ea80000300800 */
[----:B0-----:R-:W2:Y:S04]  /*963c0*/  LDL.LU R19, [R1+0x1f1c] ;  /* 0x001f1c0001137983 */ /* 0x001ea80000300800 */
[----:B------:R0:W-:Y:S04]  /*963d0*/  STL [R1+0x1f58], R18 ;  /* 0x001f581201007387 */ /* 0x0001e80000100800 */
[----:B------:R1:W-:Y:S01]  /*963e0*/  STL.64 [R1+0x4c90], R6 ;  /* 0x004c900601007387 */ /* 0x0003e20000100a00 */
[----:B0-----:R-:W-:-:S03]  /*963f0*/  IMAD.MOV.U32 R18, RZ, RZ, R13 ;  /* 0x000000ffff127224 */ /* 0x001fc600078e000d */
[----:B-1----:R-:W2:Y:S01]  /*96400*/  LDL.LU R7, [R1+0x1f48] ;  /* 0x001f480001077983 */ /* 0x002ea20000300800 */
[----:B------:R-:W-:-:S05]  /*96410*/  IMAD.X R13, R20, 0x1, R9, P6 ;  /* 0x00000001140d7824 */ /* 0x000fca00030e0609 */
[----:B------:R0:W-:Y:S04]  /*96420*/  STL.64 [R1+0x1f50], R12 ;  /* 0x001f500c01007387 */ /* 0x0001e80000100a00 */
[----:B0-----:R-:W3:Y:S01]  /*96430*/  LDL.LU.64 R12, [R1+0x4cb0] ;  /* 0x004cb000010c7983 */ /* 0x001ee20000300a00 */
[----:B----4-:R-:W-:Y:S02]  /*96440*/  F2FP.SATFINITE.E5M2.F32.PACK_AB_MERGE_C R6, R16, R5, RZ ;  /* 0x000000051006723e */ /* 0x010fe400048060ff */
[----:B--2---:R-:W-:Y:S02]  /*96450*/  F2FP.SATFINITE.E5M2.F32.PACK_AB_MERGE_C R7, R4, R7, RZ ;  /* 0x000000070407723e */ /* 0x004fe400048060ff */
[----:B------:R-:W-:-:S03]  /*96460*/  IADD3 R4, P6, PT, R26, R8, RZ ;  /* 0x000000081a047210 */ /* 0x000fc60007fde0ff */
[----:B------:R-:W-:Y:S02]  /*96470*/  STL [R1+0x1f48], R7 ;  /* 0x001f480701007387 */ /* 0x000fe40000100800 */
[----:B------:R-:W-:Y:S02]  /*96480*/  IMAD.X R5, R20, 0x1, R10, P6 ;  /* 0x0000000114057824 */ /* 0x000fe400030e060a */
[----:B------:R0:W-:Y:S04]  /*96490*/  STL [R1+0x1f4c], R6 ;  /* 0x001f4c0601007387 */ /* 0x0001e80000100800 */
[----:B------:R1:W-:Y:S01]  /*964a0*/  STL.64 [R1+0x1f40], R4 ;  /* 0x001f400401007387 */ /* 0x0003e20000100a00 */
[----:B0-----:R-:W-:Y:S02]  /*964b0*/  F2FP.SATFINITE.E5M2.F32.PACK_AB_MERGE_C R6, R27, R15, RZ ;  /* 0x0000000f1b06723e */ /* 0x001fe400048060ff */
[----:B-1----:R-:W-:Y:S01]  /*964c0*/  F2FP.SATFINITE.E5M2.F32.PACK_AB_MERGE_C R5, R29, R28, RZ ;  /* 0x0000001c1d05723e */ /* 0x002fe200048060ff */
[----:B------:R-:W2:Y:S04]  /*964d0*/  LDL.LU R4, [R1+0x1f00] ;  /* 0x001f000001047983 */ /* 0x000ea80000300800 */
[----:B------:R0:W-:Y:S04]  /*964e0*/  STL [R1+0x1f3c], R5 ;  /* 0x001f3c0501007387 */ /* 0x0001e80000100800 */
[----:B0-----:R-:W2:Y:S04]  /*964f0*/  LDL.LU R5, [R1+0x1f04] ;  /* 0x001f040001057983 */ /* 0x001ea80000300800 */
[----:B------:R0:W-:Y:S01]  /*96500*/  STL [R1+0x1f38], R6 ;  /* 0x001f380601007387 */ /* 0x0001e20000100800 */
[----:B------:R-:W-:-:S03]  /*96510*/  IMAD.MOV.U32 R29, RZ, RZ, R20 ;  /* 0x000000ffff1d7224 */ /* 0x000fc600078e0014 */
[----:B------:R-:W4:Y:S04]  /*96520*/  LDL.LU R16, [R1+0x1f08] ;  /* 0x001f080001107983 */ /* 0x000f280000300800 */
[----:B------:R-:W4:Y:S01]  /*96530*/  LDL.LU R15, [R1+0x1f0c] ;  /* 0x001f0c00010f7983 */ /* 0x000f220000300800 */
[----:B0-----:R-:W-:-:S03]  /*96540*/  IADD3 R6, P6, PT, R26, R11, RZ ;  /* 0x0000000b1a067210 */ /* 0x001fc60007fde0ff */
[----:B------:R0:W-:Y:S02]  /*96550*/  STL.64 [R1+0x4c88], R10 ;  /* 0x004c880a01007387 */ /* 0x0001e40000100a00 */
[----:B---3--:R-:W-:Y:S01]  /*96560*/  IMAD.X R7, R20, 0x1, R12, P6 ;  /* 0x0000000114077824 */ /* 0x008fe200030e060c */
[----:B------:R-:W-:-:S05]  /*96570*/  IADD3 R28, P6, PT, R26, R13, RZ ;  /* 0x0000000d1a1c7210 */ /* 0x000fca0007fde0ff */
[----:B------:R-:W-:Y:S01]  /*96580*/  IMAD.X R29, R29, 0x1, R14, P6 ;  /* 0x000000011d1d7824 */ /* 0x000fe200030e060e */
[----:B0-----:R-:W3:Y:S04]  /*96590*/  LDL.LU R10, [R1+0x1ef4] ;  /* 0x001ef400010a7983 */ /* 0x001ee80000300800 */
[----:B------:R0:W-:Y:S04]  /*965a0*/  STL.64 [R1+0x1f30], R6 ;  /* 0x001f300601007387 */ /* 0x0001e80000100a00 */
[----:B0-----:R-:W2:Y:S04]  /*965b0*/  LDL.LU R6, [R1+0x1ef8] ;  /* 0x001ef80001067983 */ /* 0x001ea80000300800 */
[----:B------:R-:W2:Y:S04]  /*965c0*/  LDL.LU R7, [R1+0x1efc] ;  /* 0x001efc0001077983 */ /* 0x000ea80000300800 */
[----:B------:R-:W2:Y:S04]  /*965d0*/  LDL.LU R11, [R1+0x1ee0] ;  /* 0x001ee000010b7983 */ /* 0x000ea80000300800 */
[----:B------:R-:W2:Y:S04]  /*965e0*/  LDL.LU R27, [R1+0x1ee4] ;  /* 0x001ee400011b7983 */ /* 0x000ea80000300800 */
[----:B------:R-:W2:Y:S04]  /*965f0*/  LDL.LU R26, [R1+0x1ee8] ;  /* 0x001ee800011a7983 */ /* 0x000ea80000300800 */
[----:B------:R-:W2:Y:S04]  /*96600*/  LDL.LU R20, [R1+0x1eec] ;  /* 0x001eec0001147983 */ /* 0x000ea80000300800 */
[----:B------:R0:W-:Y:S04]  /*96610*/  STL.64 [R1+0x1f20], R28 ;  /* 0x001f201c01007387 */ /* 0x0001e80000100a00 */
[----:B0-----:R-:W2:Y:S01]  /*96620*/  LDL.LU.64 R28, [R1+0x4ca8] ;  /* 0x004ca800011c7983 */ /* 0x001ea20000300a00 */
[----:B------:R-:W-:-:S02]  /*96630*/  F2FP.SATFINITE.E5M2.F32.PACK_AB_MERGE_C R23, R25, R23, RZ ;  /* 0x000000171917723e */ /* 0x000fc400048060ff */
[----:B------:R-:W-:Y:S02]  /*96640*/  F2FP.SATFINITE.E5M2.F32.PACK_AB_MERGE_C R22, R22, R24, RZ ;  /* 0x000000181616723e */ /* 0x000fe400048060ff */
[----:B------:R-:W-:Y:S01]  /*96650*/  F2FP.SATFINITE.E5M2.F32.PACK_AB_MERGE_C R19, R19, R21, RZ ;  /* 0x000000151313723e */ /* 0x000fe200048060ff */
[----:B------:R-:W-:Y:S04]  /*96660*/  STL [R1+0x1f2c], R23 ;  /* 0x001f2c1701007387 */ /* 0x000fe80000100800 */
[----:B------:R-:W-:Y:S04]  /*96670*/  STL [R1+0x1f28], R22 ;  /* 0x001f281601007387 */ /* 0x000fe80000100800 */
[----:B------:R-:W3:Y:S04]  /*96680*/  LDL.LU R25, [R1+0x1ed0] ;  /* 0x001ed00001197983 */ /* 0x000ee80000300800 */
[----:B------:R0:W-:Y:S04]  /*96690*/  STL [R1+0x1f18], R19 ;  /* 0x001f181301007387 */ /* 0x0001e80000100800 */
[----:B0-----:R-:W3:Y:S01]  /*966a0*/  LDL.LU R19, [R1+0x1ed4] ;  /* 0x001ed40001137983 */ /* 0x001ee20000300800 */
[----:B--2---:R-:W-:-:S02]  /*966b0*/  SHF.R.S32.HI R21, RZ, 0x1f, R29 ;  /* 0x0000001fff157819 */ /* 0x004fc4000001141d */
[----:B------:R-:W-:-:S03]  /*966c0*/  IADD3 R22, P6, PT, R29, R2, RZ ;  /* 0x000000021d167210 */ /* 0x000fc60007fde0ff */
[----:B------:R-:W-:Y:S04]  /*966d0*/  STL [R1+0xa4], R21 ;  /* 0x0000a41501007387 */ /* 0x000fe80000100800 */
[----:B------:R0:W-:Y:S04]  /*966e0*/  STL [R1+0x4c78], R2 ;  /* 0x004c780201007387 */ /* 0x0001e80000100800 */
[----:B0-----:R-:W2:Y:S01]  /*966f0*/  LDL.LU R2, [R1+0xa4] ;  /* 0x0000a40001027983 */ /* 0x001ea20000300800 */
[----:B------:R-:W-:Y:S02]  /*96700*/  F2FP.SATFINITE.E5M2.F32.PACK_AB_MERGE_C R5, R5, R4, RZ ;  /* 0x000000040505723e */ /* 0x000fe400048060ff */
[----:B----4-:R-:W-:Y:S01]  /*96710*/  F2FP.SATFINITE.E5M2.F32.PACK_AB_MERGE_C R4, R15, R16, RZ ;  /* 0x000000100f04723e */ /* 0x010fe200048060ff */
[----:B--2---:R-:W-:-:S05]  /*96720*/  IMAD.X R23, R2, 0x1, R28, P6 ;  /* 0x0000000102177824 */ /* 0x004fca00030e061c */
[----:B------:R0:W-:Y:S04]  /*96730*/  STL.64 [R1+0x1f10], R22 ;  /* 0x001f101601007387 */ /* 0x0001e80000100a00 */
[----:B0-----:R-:W2:Y:S04]  /*96740*/  LDL.LU R23, [R1+0x4ca0] ;  /* 0x004ca00001177983 */ /* 0x001ea80000300800 */
[----:B------:R-:W4:Y:S04]  /*96750*/  LDL.LU R24, [R1+0x1ed8] ;  /* 0x001ed80001187983 */ /* 0x000f280000300800 */
[----:B------:R-:W4:Y:S04]  /*96760*/  LDL.LU R22, [R1+0x1edc] ;  /* 0x001edc0001167983 */ /* 0x000f280000300800 */
[----:B------:R0:W-:Y:S04]  /*96770*/  STL [R1+0x4c74], R28 ;  /* 0x004c741c01007387 */ /* 0x0001e80000100800 */
[----:B0-----:R-:W3:Y:S04]  /*96780*/  LDL.LU R28, [R1+0x1ef0] ;  /* 0x001ef000011c7983 */ /* 0x001ee80000300800 */
[----:B------:R-:W4:Y:S04]  /*96790*/  LDL.LU R21, [R1+0xd4] ;  /* 0x0000d40001157983 */ /* 0x000f280000300800 */
[----:B------:R-:W4:Y:S04]  /*967a0*/  LDL.LU R16, [R1+0x1398] ;  /* 0x0013980001107983 */ /* 0x000f280000300800 */
[----:B------:R-:W-:Y:S04]  /*967b0*/  STL [R1+0x344], R5 ;  /* 0x0003440501007387 */ /* 0x000fe80000100800 */
[----:B------:R-:W4:Y:S04]  /*967c0*/  LDL.LU R15, [R1+0x139c] ;  /* 0x00139c00010f7983 */ /* 0x000f280000300800 */
[----:B------:R0:W-:Y:S02]  /*967d0*/  STL [R1+0x1f08], R4 ;  /* 0x001f080401007387 */ /* 0x0001e40000100800 */
[----:B0-----:R-:W-:-:S02]  /*967e0*/  IADD3 R4, P6, PT, R29, R0, RZ ;  /* 0x000000001d047210 */ /* 0x001fc40007fde0ff */
[----:B------:R0:W-:Y:S04]  /*967f0*/  STL [R1+0x4c70], R0 ;  /* 0x004c700001007387 */ /* 0x0001e80000100800 */
[----:B0-----:R-:W4:Y:S01]  /*96800*/  LDL.LU R0, [R1+0x1394] ;  /* 0x0013940001007983 */ /* 0x001f220000300800 */
[----:B--2---:R-:W-:-:S05]  /*96810*/  IMAD.X R5, R2, 0x1, R23, P6 ;  /* 0x0000000102057824 */ /* 0x004fca00030e0617 */
[----:B------:R0:W-:Y:S04]  /*96820*/  STL.64 [R1+0x1f00], R4 ;  /* 0x001f000401007387 */ /* 0x0001e80000100a00 */
[----:B0-----:R-:W2:Y:S01]  /*96830*/  LDL.LU.64 R4, [R1+0x4c98] ;  /* 0x004c980001047983 */ /* 0x001ea20000300a00 */
[----:B---3--:R-:W-:Y:S02]  /*96840*/  F2FP.SATFINITE.E5M2.F32.PACK_AB_MERGE_C R28, R10, R28, RZ ;  /* 0x0000001c0a1c723e */ /* 0x008fe400048060ff */
[----:B------:R-:W-:Y:S02]  /*96850*/  F2FP.SATFINITE.E5M2.F32.PACK_AB_MERGE_C R10, R7, R6, RZ ;  /* 0x00000006070a723e */ /* 0x000fe400048060ff */
[----:B------:R-:W-:Y:S01]  /*96860*/  IADD3 R6, P6, PT, R29, R3, RZ ;  /* 0x000000031d067210 */ /* 0x000fe20007fde0ff */
[----:B------:R-:W-:Y:S01]  /*96870*/  STL [R1+0x314], R28 ;  /* 0x0003141c01007387 */ /* 0x000fe20000100800 */
[----:B------:R-:W-:-:S03]  /*96880*/  F2FP.SATFINITE.E5M2.F32.PACK_AB_MERGE_C R11, R27, R11, RZ ;  /* 0x0000000b1b0b723e */ /* 0x000fc600048060ff */
[----:B------:R0:W-:Y:S02]  /*96890*/  STL [R1+0x1ef8], R10 ;  /* 0x001ef80a01007387 */ /* 0x0001e40000100800 */
[----:B0-----:R-:W-:Y:S01]  /*968a0*/  F2FP.SATFINITE.E5M2.F32.PACK_AB_MERGE_C R10, R20, R26, RZ ;  /* 0x0000001a140a723e */ /* 0x001fe200048060ff */
[----:B--2---:R-:W-:-:S05]  /*968b0*/  IMAD.X R7, R2, 0x1, R4, P6 ;  /* 0x0000000102077824 */ /* 0x004fca00030e0604 */
[----:B------:R0:W-:Y:S04]  /*968c0*/  STL.64 [R1+0x1ef0], R6 ;  /* 0x001ef00601007387 */ /* 0x0001e80000100a00 */
[----:B0-----:R-:W2:Y:S04]  /*968d0*/  LDL.LU.64 R6, [R1+0x4c90] ;  /* 0x004c900001067983 */ /* 0x001ea80000300a00 */
[----:B------:R-:W3:Y:S04]  /*968e0*/  LDL.LU R28, [R1+0x1ec8] ;  /* 0x001ec800011c7983 */ /* 0x000ee80000300800 */
[----:B------:R-:W-:Y:S04]  /*968f0*/  STL [R1+0x2fc], R11 ;  /* 0x0002fc0b01007387 */ /* 0x000fe80000100800 */
[----:B------:R-:W3:Y:S04]  /*96900*/  LDL.LU R20, [R1+0x1ecc] ;  /* 0x001ecc0001147983 */ /* 0x000ee80000300800 */
[----:B------:R0:W-:Y:S04]  /*96910*/  STL [R1+0x1ee8], R10 ;  /* 0x001ee80a01007387 */ /* 0x0001e80000100800 */
[----:B------:R1:W-:Y:S01]  /*96920*/  STL.64 [R1+0x4c68], R4 ;  /* 0x004c680401007387 */ /* 0x0003e20000100a00 */
[----:B0-----:R-:W-:-:S03]  /*96930*/  IADD3 R10, P6, PT, R29, R5, RZ ;  /* 0x000000051d0a7210 */ /* 0x001fc60007fde0ff */
[----:B-1----:R-:W3:Y:S01]  /*96940*/  LDL.LU R5, [R1+0x1390] ;  /* 0x0013900001057983 */ /* 0x002ee20000300800 */
[----:B------:R-:W-:-:S03]  /*96950*/  F2FP.SATFINITE.E5M2.F32.PACK_AB_MERGE_C R4, R19, R25, RZ ;  /* 0x000000191304723e */ /* 0x000fc600048060ff */
[----:B------:R-:W3:Y:S04]  /*96960*/  LDL.LU R27, [R1+0x1eb0] ;  /* 0x001eb000011b7983 */ /* 0x000ee80000300800 */
[----:B------:R-:W3:Y:S01]  /*96970*/  LDL.LU R19, [R1+0x1eb4] ;  /* 0x001eb40001137983 */ /* 0x000ee20000300800 */
[----:B--2---:R-:W-:-:S05]  /*96980*/  IMAD.X R11, R2, 0x1, R6, P6 ;  /* 0x00000001020b7824 */ /* 0x004fca00030e0606 */
[----:B------:R0:W-:Y:S04]  /*96990*/  STL.64 [R1+0x1ee0], R10 ;  /* 0x001ee00a01007387 */ /* 0x0001e80000100a00 */
[----:B------:R4:W-:Y:S01]  /*969a0*/  STL [R1+0x2f0], R4 ;  /* 0x0002f00401007387 */ /* 0x0009e20000100800 */
[----:B0-----:R-:W-:Y:S02]  /*969b0*/  IADD3 R10, P6, PT, R29, R7, RZ ;  /* 0x000000071d0a7210 */ /* 0x001fe40007fde0ff */
[----:B----4-:R-:W-:-:S03]  /*969c0*/  F2FP.SATFINITE.E5M2.F32.PACK_AB_MERGE_C R4, R22, R24, RZ ;  /* 0x000000181604723e */ /* 0x010fc600048060ff */
[----:B------:R-:W-:Y:S01]  /*969d0*/  IMAD.X R11, R2, 0x1, R9, P6 ;  /* 0x00000001020b7824 */ /* 0x000fe200030e0609 */
[----:B---3--:R0:W-:Y:S04]  /*969e0*/  STL.64 [R1+0x4c80], R18 ;  /* 0x004c801201007387 */ /* 0x0081e80000100a00 */
[----:B0-----:R-:W2:Y:S04]  /*969f0*/  LDL.LU R18, [R1+0x1ec0] ;  /* 0x001ec00001127983 */ /* 0x001ea80000300800 */
[----:B------:R-:W2:Y:S04]  /*96a00*/  LDL.LU R19, [R1+0x1ec4] ;  /* 0x001ec40001137983 */ /* 0x000ea80000300800 */
[----:B------:R-:W3:Y:S04]  /*96a10*/  LDL.LU R26, [R1+0x1eb8] ;  /* 0x001eb800011a7983 */ /* 0x000ee80000300800 */
[----:B------:R-:W3:Y:S04]  /*96a20*/  LDL.LU R25, [R1+0x1ebc] ;  /* 0x001ebc0001197983 */ /* 0x000ee80000300800 */
[----:B------:R-:W-:Y:S04]  /*96a30*/  STL [R1+0x2f4], R4 ;  /* 0x0002f40401007387 */ /* 0x000fe80000100800 */
[----:B------:R-:W4:Y:S04]  /*96a40*/  LDL.LU R24, [R1+0x1ea0] ;  /* 0x001ea00001187983 */ /* 0x000f280000300800 */
[----:B------:R-:W4:Y:S04]  /*96a50*/  LDL.LU R22, [R1+0x1ea4] ;  /* 0x001ea40001167983 */ /* 0x000f280000300800 */
[----:B------:R-:W-:Y:S04]  /*96a60*/  STL.64 [R1+0x4c60], R6 ;  /* 0x004c600601007387 */ /* 0x000fe80000100a00 */
[----:B------:R0:W-:Y:S04]  /*96a70*/  STL.64 [R1+0x1ed8], R10 ;  /* 0x001ed80a01007387 */ /* 0x0001e80000100a00 */
[----:B0-----:R-:W3:Y:S01]  /*96a80*/  LDL.LU.64 R10, [R1+0x4c88] ;  /* 0x004c8800010a7983 */ /* 0x001ee20000300a00 */
[----:B------:R-:W-:-:S02]  /*96a90*/  F2FP.SATFINITE.E5M2.F32.PACK_AB_MERGE_C R4, R0, R5, RZ ;  /* 0x000000050004723e */ /* 0x000fc400048060ff */
[----:B------:R-:W-:Y:S01]  /*96aa0*/  F2FP.SATFINITE.E5M2.F32.PACK_AB_MERGE_C R15, R15, R16, RZ ;  /* 0x000000100f0f723e */ /* 0x000fe200048060ff */
[----:B------:R-:W4:Y:S01]  /*96ab0*/  LDL.LU R0, [R1+0x1ea8] ;  /* 0x001ea80001007983 */ /* 0x000f220000300800 */
[----:B------:R-:W-:-:S03]  /*96ac0*/  IADD3 R6, P6, PT, R29, R8, RZ ;  /* 0x000000081d067210 */ /* 0x000fc60007fde0ff */
[----:B------:R0:W-:Y:S04]  /*96ad0*/  STL [R1+0x2e0], R4 ;  /* 0x0002e00401007387 */ /* 0x0001e80000100800 */
[----:B0-----:R-:W4:Y:S04]  /*96ae0*/  LDL.LU R4, [R1+0x1e90] ;  /* 0x001e900001047983 */ /* 0x001f280000300800 */
[----:B------:R-:W4:Y:S04]  /*96af0*/  LDL.LU R5, [R1+0x1e94] ;  /* 0x001e940001057983 */ /* 0x000f280000300800 */
[----:B------:R-:W-:Y:S04]  /*96b00*/  STL [R1+0x46e0], R15 ;  /* 0x0046e00f01007387 */ /* 0x000fe80000100800 */
[----:B------:R0:W-:Y:S04]  /*96b10*/  STL.64 [R1+0x4c58], R8 ;  /* 0x004c580801007387 */ /* 0x0001e80000100a00 */
[----:B0-----:R-:W4:Y:S01]  /*96b20*/  LDL.LU R8, [R1+0x1eac] ;  /* 0x001eac0001087983 */ /* 0x001f220000300800 */
[----:B------:R-:W-:-:S02]  /*96b30*/  F2FP.SATFINITE.E5M2.F32.PACK_AB_MERGE_C R9, R20, R28, RZ ;  /* 0x0000001c1409723e */ /* 0x000fc400048060ff */
[----:B--2---:R-:W-:Y:S01]  /*96b40*/  F2FP.SATFINITE.E5M2.F32.PACK_AB_MERGE_C R15, R19, R18, RZ ;  /* 0x00000012130f723e */ /* 0x004fe200048060ff */
[----:B---3--:R-:W-:Y:S01]  /*96b50*/  IMAD.X R7, R2, 0x1, R10, P6 ;  /* 0x0000000102077824 */ /* 0x008fe200030e060a */
[----:B------:R-:W-:-:S04]  /*96b60*/  IADD3 R18, P6, PT, R29, R11, RZ ;  /* 0x0000000b1d127210 */ /* 0x000fc80007fde0ff */
[----:B------:R0:W-:Y:S01]  /*96b70*/  STL.64 [R1+0x1ed0], R6 ;  /* 0x001ed00601007387 */ /* 0x0001e20000100a00 */
[----:B------:R-:W-:-:S03]  /*96b80*/  IMAD.X R19, R2, 0x1, R12, P6 ;  /* 0x0000000102137824 */ /* 0x000fc600030e060c */
[----:B0-----:R-:W2:Y:S04]  /*96b90*/  LDL.LU R6, [R1+0x1e98] ;  /* 0x001e980001067983 */ /* 0x001ea80000300800 */
[----:B------:R-:W2:Y:S04]  /*96ba0*/  LDL.LU R16, [R1+0x1e9c] ;  /* 0x001e9c0001107983 */ /* 0x000ea80000300800 */
[----:B------:R-:W3:Y:S04]  /*96bb0*/  LDL.LU R7, [R1+0x1e80] ;  /* 0x001e800001077983 */ /* 0x000ee80000300800 */
[----:B------:R-:W-:Y:S04]  /*96bc0*/  STL [R1+0x4a4], R15 ;  /* 0x0004a40f01007387 */ /* 0x000fe80000100800 */
[----:B------:R-:W3:Y:S04]  /*96bd0*/  LDL.LU R20, [R1+0x1e84] ;  /* 0x001e840001147983 */ /* 0x000ee80000300800 */
[----:B------:R-:W-:Y:S04]  /*96be0*/  STL [R1+0x4c0], R9 ;  /* 0x0004c00901007387 */ /* 0x000fe80000100800 */
[----:B------:R0:W-:Y:S01]  /*96bf0*/  STL.64 [R1+0x1ec8], R18 ;  /* 0x001ec81201007387 */ /* 0x0001e20000100a00 */
[----:B------:R-:W-:-:S03]  /*96c00*/  IADD3 R28, P6, PT, R29, R13, RZ ;  /* 0x0000000d1d1c7210 */ /* 0x000fc60007fde0ff */
[----:B0-----:R-:W2:Y:S02]  /*96c10*/  LDL.LU.64 R18, [R1+0x4c80] ;  /* 0x004c800001127983 */ /* 0x001ea40000300a00 */
[----:B------:R-:W-:Y:S02]  /*96c20*/  IMAD.X R29, R2, 0x1, R14, P6 ;  /* 0x00000001021d7824 */ /* 0x000fe400030e060e */
[----:B------:R-:W3:Y:S04]  /*96c30*/  LDL.LU R2, [R1+0x4c78] ;  /* 0x004c780001027983 */ /* 0x000ee80000300800 */
[----:B------:R0:W-:Y:S04]  /*96c40*/  STL.64 [R1+0x1ec0], R28 ;  /* 0x001ec01c01007387 */ /* 0x0001e80000100a00 */
[----:B0-----:R-:W3:Y:S01]  /*96c50*/  LDL.LU R28, [R1+0x4c74] ;  /* 0x004c7400011c7983 */ /* 0x001ee20000300800 */
[----:B------:R-:W-:-:S02]  /*96c60*/  F2FP.SATFINITE.E5M2.F32.PACK_AB_MERGE_C R15, R25, R26, RZ ;  /* 0x0000001a190f723e */ /* 0x000fc400048060ff */
[----:B----4-:R-:W-:Y:S02]  /*96c70*/  F2FP.SATFINITE.E5M2.F32.PACK_AB_MERGE_C R22, R22, R24, RZ ;  /* 0x000000181616723e */ /* 0x010fe400048060ff */
[----:B------:R-:W-:Y:S02]  /*96c80*/  F2FP.SATFINITE.E5M2.F32.PACK_AB_MERGE_C R8, R8, R0, RZ ;  /* 0x000000000808723e */ /* 0x000fe400048060ff */
[----:B--2---:R-:W-:Y:S01]  /*96c90*/  F2FP.SATFINITE.E5M2.F32.PACK_AB_MERGE_C R9, R19, R27, RZ ;  /* 0x0000001b1309723e */ /* 0x004fe200048060ff */
[----:B------:R-:W-:-:S04]  /*96ca0*/  IMAD.MOV.U32 R19, RZ, RZ, R18 ;  /* 0x000000ffff137224 */ /* 0x000fc800078e0012 */
[----:B------:R0:W-:Y:S01]  /*96cb0*/  STL [R1+0x47c], R9 ;  /* 0x00047c0901007387 */ /* 0x0001e20000100800 */
[----:B---3--:R-:W-:-:S03]  /*96cc0*/  IADD3 R24, P6, PT, R21, R2, RZ ;  /* 0x0000000215187210 */ /* 0x008fc60007fde0ff */
[----:B0-----:R-:W2:Y:S04]  /*96cd0*/  LDL.LU R9, [R1+0x1e88] ;  /* 0x001e880001097983 */ /* 0x001ea80000300800 */
[----:B------:R-:W2:Y:S04]  /*96ce0*/  LDL.LU R18, [R1+0x1e8c] ;  /* 0x001e8c0001127983 */ /* 0x000ea80000300800 */
[----:B------:R-:W3:Y:S04]  /*96cf0*/  LDL.LU R29, [R1+0x1e70] ;  /* 0x001e7000011d7983 */ /* 0x000ee80000300800 */
[----:B------:R-:W3:Y:S04]  /*96d00*/  LDL.LU R27, [R1+0x1e74] ;  /* 0x001e7400011b7983 */ /* 0x000ee80000300800 */
[----:B------:R0:W-:Y:S02]  /*96d10*/  STL [R1+0x490], R15 ;  /* 0x0004900f01007387 */ /* 0x0001e40000100800 */
[----:B0-----:R-:W-:-:S02]  /*96d20*/  SHF.R.S32.HI R15, RZ, 0x1f, R21 ;  /* 0x0000001fff0f7819 */ /* 0x001fc40000011415 */
[----:B------:R-:W-:Y:S03]  /*96d30*/  STL [R1+0x434], R22 ;  /* 0x0004341601007387 */ /* 0x000fe60000100800 */
[----:B------:R-:W-:Y:S01]  /*96d40*/  IMAD.X R25, R15, 0x1, R28, P6 ;  /* 0x000000010f197824 */ /* 0x000fe200030e061c */
[----:B------:R-:W4:Y:S04]  /*96d50*/  LDL.LU R26, [R1+0x1e78] ;  /* 0x001e7800011a7983 */ /* 0x000f280000300800 */
[----:B------:R0:W-:Y:S04]  /*96d60*/  STL.64 [R1+0x1eb0], R24 ;  /* 0x001eb01801007387 */ /* 0x0001e80000100a00 */
[----:B0-----:R-:W4:Y:S04]  /*96d70*/  LDL.LU R25, [R1+0x1e7c] ;  /* 0x001e7c0001197983 */ /* 0x001f280000300800 */
[----:B------:R-:W2:Y:S04]  /*96d80*/  LDL.LU R24, [R1+0x1e60] ;  /* 0x001e600001187983 */ /* 0x000ea80000300800 */
[----:B------:R-:W2:Y:S04]  /*96d90*/  LDL.LU R22, [R1+0x1e64] ;  /* 0x001e640001167983 */ /* 0x000ea80000300800 */
[----:B------:R-:W2:Y:S04]  /*96da0*/  LDL.LU R0, [R1+0x4c70] ;  /* 0x004c700001007983 */ /* 0x000ea80000300800 */
[----:B------:R0:W-:Y:S02]  /*96db0*/  STL [R1+0x444], R8 ;  /* 0x0004440801007387 */ /* 0x0001e40000100800 */
[----:B0-----:R-:W-:-:S02]  /*96dc0*/  F2FP.SATFINITE.E5M2.F32.PACK_AB_MERGE_C R8, R5, R4, RZ ;  /* 0x000000040508723e */ /* 0x001fc400048060ff */
[----:B--2---:R-:W-:Y:S01]  /*96dd0*/  IADD3 R4, P6, PT, R21, R0, RZ ;  /* 0x0000000015047210 */ /* 0x004fe20007fde0ff */
[----:B------:R-:W-:Y:S04]  /*96de0*/  STL [R1+0x4c40], R0 ;  /* 0x004c400001007387 */ /* 0x000fe80000100800 */
[----:B------:R-:W-:Y:S01]  /*96df0*/  IMAD.X R5, R15, 0x1, R23, P6 ;  /* 0x000000010f057824 */ /* 0x000fe200030e0617 */
[----:B------:R-:W-:Y:S04]  /*96e00*/  STL [R1+0x410], R8 ;  /* 0x0004100801007387 */ /* 0x000fe80000100800 */
[----:B------:R0:W-:Y:S04]  /*96e10*/  STL.64 [R1+0x1ea0], R4 ;  /* 0x001ea00401007387 */ /* 0x0001e80000100a00 */
[----:B0-----:R-:W2:Y:S01]  /*96e20*/  LDL.LU.64 R4, [R1+0x4c68] ;  /* 0x004c680001047983 */ /* 0x001ea20000300a00 */
[----:B------:R-:W-:-:S03]  /*96e30*/  F2FP.SATFINITE.E5M2.F32.PACK_AB_MERGE_C R6, R16, R6, RZ ;  /* 0x000000061006723e */ /* 0x000fc600048060ff */
[----:B------:R0:W-:Y:S01]  /*96e40*/  STL [R1+0x4c44], R23 ;  /* 0x004c441701007387 */ /* 0x0001e20000100800 */
[----:B------:R-:W-:-:S03]  /*96e50*/  F2FP.SATFINITE.E5M2.F32.PACK_AB_MERGE_C R20, R20, R7, RZ ;  /* 0x000000071414723e */ /* 0x000fc600048060ff */
[----:B0-----:R-:W3:Y:S04]  /*96e60*/  LDL.LU R23, [R1+0x1e5c] ;  /* 0x001e5c0001177983 */ /* 0x001ee80000300800 */
[----:B------:R-:W3:Y:S04]  /*96e70*/  LDL.LU R0, [R1+0x1e40] ;  /* 0x001e400001007983 */ /* 0x000ee80000300800 */
[----:B------:R0:W-:Y:S04]  /*96e80*/  STL [R1+0x418], R6 ;  /* 0x0004180601007387 */ /* 0x0001e80000100800 */
[----:B------:R-:W4:Y:S01]  /*96e90*/  LDL R16, [R1+0x1e44] ;  /* 0x001e440001107983 */ /* 0x000f220000100800 */
[----:B0-----:R-:W-:-:S03]  /*96ea0*/  IADD3 R6, P6, PT, R21, R3, RZ ;  /* 0x0000000315067210 */ /* 0x001fc60007fde0ff */
[----:B------:R0:W-:Y:S04]  /*96eb0*/  STL [R1+0x49b8], R20 ;  /* 0x0049b81401007387 */ /* 0x0001e80000100800 */
[----:B0-----:R-:W4:Y:S04]  /*96ec0*/  LDL.LU R20, [R1+0x1e58] ;  /* 0x001e580001147983 */ /* 0x001f280000300800 */
[----:B------:R0:W-:Y:S04]  /*96ed0*/  STL [R1+0x4c30], R3 ;  /* 0x004c300301007387 */ /* 0x0001e80000100800 */
[----:B0-----:R-:W4:Y:S01]  /*96ee0*/  LDL.LU R3, [R1+0x1e54] ;  /* 0x001e540001037983 */ /* 0x001f220000300800 */
[----:B--2---:R-:W-:-:S05]  /*96ef0*/  IMAD.X R7, R15, 0x1, R4, P6 ;  /* 0x000000010f077824 */ /* 0x004fca00030e0604 */
[----:B------:R0:W-:Y:S04]  /*96f00*/  STL.64 [R1+0x1e90], R6 ;  /* 0x001e900601007387 */ /* 0x0001e80000100a00 */
[----:B0-----:R-:W2:Y:S01]  /*96f10*/  LDL.LU.64 R6, [R1+0x4c60] ;  /* 0x004c600001067983 */ /* 0x001ea20000300a00 */
[----:B------:R-:W-:Y:S02]  /*96f20*/  F2FP.SATFINITE.E5M2.F32.PACK_AB_MERGE_C R18, R18, R9, RZ ;  /* 0x000000091212723e */ /* 0x000fe400048060ff */
[----:B------:R-:W-:Y:S02]  /*96f30*/  IADD3 R8, P6, PT, R21, R5, RZ ;  /* 0x0000000515087210 */ /* 0x000fe40007fde0ff */
[----:B---3--:R-:W-:Y:S01]  /*96f40*/  F2FP.SATFINITE.E5M2.F32.PACK_AB_MERGE_C R27, R27, R29, RZ ;  /* 0x0000001d1b1b723e */ /* 0x008fe200048060ff */
[----:B------:R0:W-:Y:S04]  /*96f50*/  STL [R1+0x45f8], R18 ;  /* 0x0045f81201007387 */ /* 0x0001e80000100800 */
[----:B0-----:R-:W3:Y:S04]  /*96f60*/  LDL.LU R18, [R1+0x1e50] ;  /* 0x001e500001127983 */ /* 0x001ee80000300800 */
[----:B------:R0:W-:Y:S04]  /*96f70*/  STL [R1+0x4c20], R5 ;  /* 0x004c200501007387 */ /* 0x0001e80000100800 */
[----:B------:R-:W-:Y:S04]  /*96f80*/  STL [R1+0x350], R27 ;  /* 0x0003501b01007387 */ /* 0x000fe80000100800 */
[----:B0-----:R-:W3:Y:S04]  /*96f90*/  LDL.LU R5, [R1+0x1e6c] ;  /* 0x001e6c0001057983 */ /* 0x001ee80000300800 */
[----:B------:R0:W-:Y:S04]  /*96fa0*/  STL [R1+0x4c50], R4 ;  /* 0x004c500401007387 */ /* 0x0001e80000100800 */
[----:B0-----:R-:W3:Y:S01]  /*96fb0*/  LDL.LU R4, [R1+0x1e68] ;  /* 0x001e680001047983 */ /* 0x001ee20000300800 */
[----:B--2---:R-:W-:-:S05]  /*96fc0*/  IMAD.X R9, R15, 0x1, R6, P6 ;  /* 0x000000010f097824 */ /* 0x004fca00030e0606 */
[----:B------:R0:W-:Y:S04]  /*96fd0*/  STL.64 [R1+0x1e80], R8 ;  /* 0x001e800801007387 */ /* 0x0001e80000100a00 */
[----:B0-----:R-:W2:Y:S01]  /*96fe0*/  LDL.LU.64 R8, [R1+0x4c58] ;  /* 0x004c580001087983 */ /* 0x001ea20000300a00 */
[----:B----4-:R-:W-:Y:S02]  /*96ff0*/  F2FP.SATFINITE.E5M2.F32.PACK_AB_MERGE_C R26, R25, R26, RZ ;  /* 0x0000001a191a723e */ /* 0x010fe400048060ff */
[----:B------:R-:W-:Y:S02]  /*97000*/  F2FP.SATFINITE.E5M2.F32.PACK_AB_MERGE_C R22, R22, R24, RZ ;  /* 0x000000181616723e */ /* 0x000fe400048060ff */
[----:B------:R-:W-:Y:S01]  /*97010*/  IADD3 R24, P6, PT, R21, R7, RZ ;  /* 0x0000000715187210 */ /* 0x000fe20007fde0ff */
[----:B------:R0:W-:Y:S04]  /*97020*/  STL [R1+0x36c], R26 ;  /* 0x00036c1a01007387 */ /* 0x0001e80000100800 */
[----:B------:R1:W-:Y:S04]  /*97030*/  STL.64 [R1+0x4c28], R6 ;  /* 0x004c280601007387 */ /* 0x0003e80000100a00 */
[----:B------:R-:W-:Y:S04]  /*97040*/  STL [R1+0x1e78], R22 ;  /* 0x001e781601007387 */ /* 0x000fe80000100800 */
[----:B------:R-:W4:Y:S01]  /*97050*/  LDL.LU R29, [R1+0x1e48] ;  /* 0x001e4800011d7983 */ /* 0x000f220000300800 */
[----:B---3--:R-:W-:-:S03]  /*97060*/  F2FP.SATFINITE.E5M2.F32.PACK_AB_MERGE_C R3, R3, R18, RZ ;  /* 0x000000120303723e */ /* 0x008fc600048060ff */
[----:B------:R-:W4:Y:S04]  /*97070*/  LDL.LU R27, [R1+0x1e4c] ;  /* 0x001e4c00011b7983 */ /* 0x000f280000300800 */
[----:B0-----:R-:W3:Y:S01]  /*97080*/  LDL.LU R26, [R1+0x1e30] ;  /* 0x001e3000011a7983 */ /* 0x001ee20000300800 */
[----:B-1----:R-:W-:Y:S02]  /*97090*/  F2FP.SATFINITE.E5M2.F32.PACK_AB_MERGE_C R6, R5, R4, RZ ;  /* 0x000000040506723e */ /* 0x002fe400048060ff */
[----:B------:R-:W-:Y:S01]  /*970a0*/  F2FP.SATFINITE.E5M2.F32.PACK_AB_MERGE_C R0, R16, R0, RZ ;  /* 0x000000001000723e */ /* 0x000fe200048060ff */
[----:B--2---:R-:W-:Y:S01]  /*970b0*/  IMAD.X R25, R15, 0x1, R9, P6 ;  /* 0x000000010f197824 */ /* 0x004fe200030e0609 */
[----:B------:R-:W-:-:S04]  /*970c0*/  IADD3 R4, P6, PT, R21, R8, RZ ;  /* 0x0000000815047210 */ /* 0x000fc80007fde0ff */
[----:B------:R0:W-:Y:S01]  /*970d0*/  STL.64 [R1+0x1e70], R24 ;  /* 0x001e701801007387 */ /* 0x0001e20000100a00 */
[----:B------:R-:W-:-:S03]  /*970e0*/  IMAD.X R5, R15, 0x1, R10, P6 ;  /* 0x000000010f057824 */ /* 0x000fc600030e060a */
[----:B0-----:R-:W3:Y:S04]  /*970f0*/  LDL.LU R25, [R1+0x1e34] ;  /* 0x001e340001197983 */ /* 0x001ee80000300800 */
[----:B------:R-:W2:Y:S04]  /*97100*/  LDL.LU R24, [R1+0x1e38] ;  /* 0x001e380001187983 */ /* 0x000ea80000300800 */
[----:B------:R-:W2:Y:S04]  /*97110*/  LDL.LU R22, [R1+0x1e3c] ;  /* 0x001e3c0001167983 */ /* 0x000ea80000300800 */
[----:B------:R-:W-:Y:S04]  /*97120*/  STL [R1+0x1e68], R6 ;  /* 0x001e680601007387 */ /* 0x000fe80000100800 */
[----:B------:R0:W-:Y:S04]  /*97130*/  STL.64 [R1+0x4c38], R8 ;  /* 0x004c380801007387 */ /* 0x0001e80000100a00 */
[----:B------:R1:W-:Y:S04]  /*97140*/  STL [R1+0x1e6c], R3 ;  /* 0x001e6c0301007387 */ /* 0x0003e80000100800 */
[----:B------:R4:W-:Y:S01]  /*97150*/  STL.64 [R1+0x1e60], R4 ;  /* 0x001e600401007387 */ /* 0x0009e20000100a00 */
[----:B0-----:R-:W-:-:S02]  /*97160*/  IADD3 R8, P6, PT, R21, R11, RZ ;  /* 0x0000000b15087210 */ /* 0x001fc40007fde0ff */
[----:B-1----:R-:W-:-:S03]  /*97170*/  F2FP.SATFINITE.E5M2.F32.PACK_AB_MERGE_C R3, R23, R20, RZ ;  /* 0x000000141703723e */ /* 0x002fc600048060ff */
[----:B------:R-:W-:Y:S01]  /*97180*/  IMAD.X R9, R15, 0x1, R12, P6 ;  /* 0x000000010f097824 */ /* 0x000fe200030e060c */
[----:B------:R-:W-:Y:S01]  /*97190*/  IADD3 R6, P6, PT, R21, R13, RZ ;  /* 0x0000000d15067210 */ /* 0x000fe20007fde0ff */
[----:B----4-:R-:W4:Y:S04]  /*971a0*/  LDL.LU R4, [R1+0x4c50] ;  /* 0x004c500001047983 */ /* 0x010f280000300800 */
[----:B------:R-:W-:Y:S04]  /*971b0*/  STL [R1+0x1e5c], R3 ;  /* 0x001e5c0301007387 */ /* 0x000fe80000100800 */
[----:B------:R0:W-:Y:S04]  /*971c0*/  STL.64 [R1+0x4c48], R10 ;  /* 0x004c480a01007387 */ /* 0x0001e80000100a00 */
[----:B------:R1:W-:Y:S04]  /*971d0*/  STL [R1+0x1e58], R0 ;  /* 0x001e580001007387 */ /* 0x0003e80000100800 */
[----:B0-----:R-:W4:Y:S04]  /*971e0*/  LDL R11, [R1+0xd0] ;  /* 0x0000d000010b7983 */ /* 0x001f280000100800 */
[----:B------:R0:W-:Y:S04]  /*971f0*/  STL.64 [R1+0x1e50], R8 ;  /* 0x001e500801007387 */ /* 0x0001e80000100a00 */
[----:B------:R0:W-:Y:S04]  /*97200*/  STL [R1+0x1e40], R6 ;  /* 0x001e400601007387 */ /* 0x0001e80000100800 */
[----:B------:R-:W4:Y:S04]  /*97210*/  LDL.LU R23, [R1+0x1e20] ;  /* 0x001e200001177983 */ /* 0x000f280000300800 */
[----:B-1----:R-:W4:Y:S04]  /*97220*/  LDL.LU R0, [R1+0x1e24] ;  /* 0x001e240001007983 */ /* 0x002f280000300800 */
[----:B0-----:R-:W4:Y:S01]  /*97230*/  LDL.LU R8, [R1+0x1e28] ;  /* 0x001e280001087983 */ /* 0x001f220000300800 */
[----:B------:R-:W-:-:S03]  /*97240*/  IMAD.MOV.U32 R21, RZ, RZ, R19 ;  /* 0x000000ffff157224 */ /* 0x000fc600078e0013 */
[----:B------:R-:W4:Y:S04]  /*97250*/  LDL.LU R9, [R1+0x1e2c] ;  /* 0x001e2c0001097983 */ /* 0x000f280000300800 */
[----:B------:R-:W4:Y:S04]  /*97260*/  LDL.LU R3, [R1+0x1e10] ;  /* 0x001e100001037983 */ /* 0x000f280000300800 */
[----:B------:R-:W4:Y:S04]  /*97270*/  LDL.LU R6, [R1+0x1e14] ;  /* 0x001e140001067983 */ /* 0x000f280000300800 */
[----:B------:R-:W4:Y:S04]  /*97280*/  LDL.LU R7, [R1+0x1e18] ;  /* 0x001e180001077983 */ /* 0x000f280000300800 */
[----:B------:R-:W4:Y:S04]  /*97290*/  LDL.LU R19, [R1+0x1e1c] ;  /* 0x001e1c0001137983 */ /* 0x000f280000300800 */
[----:B------:R0:W-:Y:S04]  /*972a0*/  STL.64 [R1+0x4c18], R12 ;  /* 0x004c180c01007387 */ /* 0x0001e80000100a00 */
[----:B0-----:R0:W4:Y:S04]  /*972b0*/  LDL.64 R12, [R1+0x1e40] ;  /* 0x001e4000010c7983 */ /* 0x0011280000100a00 */
[----:B------:R-:W4:Y:S01]  /*972c0*/  LDL.LU R5, [R1+0x1e00] ;  /* 0x001e000001057983 */ /* 0x000f220000300800 */
[----:B---3--:R-:W-:-:S02]  /*972d0*/  F2FP.SATFINITE.E5M2.F32.PACK_AB_MERGE_C R16, R25, R26, RZ ;  /* 0x0000001a1910723e */ /* 0x008fc400048060ff */
[----:B--2---:R-:W-:Y:S01]  /*972e0*/  F2FP.SATFINITE.E5M2.F32.PACK_AB_MERGE_C R10, R22, R24, RZ ;  /* 0x00000018160a723e */ /* 0x004fe200048060ff */
[----:B----4-:R-:W-:Y:S01]  /*972f0*/  IMAD.X R13, R15, 0x1, R14, P6 ;  /* 0x000000010f0d7824 */ /* 0x010fe200030e060e */
[----:B------:R-:W-:-:S04]  /*97300*/  F2FP.SATFINITE.E5M2.F32.PACK_AB_MERGE_C R15, R27, R29, RZ ;  /* 0x0000001d1b0f723e */ /* 0x000fc800048060ff */
[----:B------:R1:W-:Y:S04]  /*97310*/  STL [R1+0x1e44], R13 ;  /* 0x001e440d01007387 */ /* 0x0003e80000100800 */
[----:B------:R-:W2:Y:S04]  /*97320*/  LDL.LU R12, [R1+0x1e04] ;  /* 0x001e0400010c7983 */ /* 0x000ea80000300800 */
[----:B-1----:R-:W3:Y:S04]  /*97330*/  LDL.LU R13, [R1+0x1e08] ;  /* 0x001e0800010d7983 */ /* 0x002ee80000300800 */
[----:B------:R-:W3:Y:S04]  /*97340*/  LDL.LU R18, [R1+0x1e0c] ;  /* 0x001e0c0001127983 */ /* 0x000ee80000300800 */
[----:B------:R1:W-:Y:S04]  /*97350*/  STL [R1+0x1e4c], R15 ;  /* 0x001e4c0f01007387 */ /* 0x0003e80000100800 */
[----:B-1----:R-:W4:Y:S04]  /*97360*/  LDL.LU R15, [R1+0x1df0] ;  /* 0x001df000010f7983 */ /* 0x002f280000300800 */
[----:B------:R1:W-:Y:S04]  /*97370*/  STL [R1+0x1e48], R16 ;  /* 0x001e481001007387 */ /* 0x0003e80000100800 */
[----:B-1----:R-:W4:Y:S04]  /*97380*/  LDL.LU R16, [R1+0x1df4] ;  /* 0x001df40001107983 */ /* 0x002f280000300800 */
[----:B------:R1:W-:Y:S04]  /*97390*/  STL [R1+0x1e38], R10 ;  /* 0x001e380a01007387 */ /* 0x0003e80000100800 */
[----:B------:R-:W2:Y:S04]  /*973a0*/  LDL.LU R29, [R1+0x1df8] ;  /* 0x001df800011d7983 */ /* 0x000ea80000300800 */
[----:B------:R-:W2:Y:S04]  /*973b0*/  LDL.LU R27, [R1+0x1dfc] ;  /* 0x001dfc00011b7983 */ /* 0x000ea80000300800 */
[----:B------:R-:W2:Y:S04]  /*973c0*/  LDL.LU R26, [R1+0x1380] ;  /* 0x00138000011a7983 */ /* 0x000ea80000300800 */
[----:B------:R-:W2:Y:S04]  /*973d0*/  LDL.LU R24, [R1+0x1384] ;  /* 0x0013840001187983 */ /* 0x000ea80000300800 */
[----:B------:R-:W2:Y:S04]  /*973e0*/  LDL.LU R25, [R1+0x1388] ;  /* 0x0013880001197983 */ /* 0x000ea80000300800 */
[----:B------:R-:W2:Y:S04]  /*973f0*/  LDL.LU R22, [R1+0x138c] ;  /* 0x00138c0001167983 */ /* 0x000ea80000300800 */
[----:B------:R-:W2:Y:S01]  /*97400*/  LDL.LU R20, [R1+0xb8] ;  /* 0x0000b80001147983 */ /* 0x000ea20000300800 */
[----:B-1----:R-:W-:-:S02]  /*97410*/  IADD3 R10, P6, PT, R11, R2, RZ ;  /* 0x000000020b0a7210 */ /* 0x002fc40007fde0ff */
[----:B------:R-:W-:Y:S01]  /*97420*/  F2FP.SATFINITE.E5M2.F32.PACK_AB_MERGE_C R0, R0, R23, RZ ;  /* 0x000000170000723e */ /* 0x000fe200048060ff */
[----:B--2---:R1:W-:Y:S02]  /*97430*/  STL [R1+0x4c10], R20 ;  /* 0x004c101401007387 */ /* 0x0043e40000100800 */
[----:B-1----:R-:W-:Y:S02]  /*97440*/  SHF.R.S32.HI R20, RZ, 0x1f, R11 ;  /* 0x0000001fff147819 */ /* 0x002fe4000001140b */
[----:B------:R1:W-:Y:S03]  /*97450*/  STL [R1+0x4c14], R2 ;  /* 0x004c140201007387 */ /* 0x0003e60000100800 */
[----:B------:R-:W-:Y:S01]  /*97460*/  IMAD.X R11, R20, 0x1, R28, P6 ;  /* 0x00000001140b7824 */ /* 0x000fe200030e061c */
[----:B-1----:R-:W2:Y:S04]  /*97470*/  LDL.LU R2, [R1+0xd0] ;  /* 0x0000d00001027983 */ /* 0x002ea80000300800 */
[----:B------:R1:W-:Y:S04]  /*97480*/  STL.64 [R1+0x1e30], R10 ;  /* 0x001e300a01007387 */ /* 0x0003e80000100a00 */
[----:B-1----:R-:W2:Y:S04]  /*97490*/  LDL.LU.64 R10, [R1+0x4c48] ;  /* 0x004c4800010a7983 */ /* 0x002ea80000300a00 */
[----:B------:R-:W2:Y:S04]  /*974a0*/  LDL.LU R23, [R1+0x4c44] ;  /* 0x004c440001177983 */ /* 0x000ea80000300800 */
[----:B------:R1:W-:Y:S04]  /*974b0*/  STL [R1+0x2f8], R0 ;  /* 0x0002f80001007387 */ /* 0x0003e80000100800 */
[----:B-1----:R-:W2:Y:S01]  /*974c0*/  LDL.LU R0, [R1+0x4c40] ;  /* 0x004c400001007983 */ /* 0x002ea20000300800 */
[----:B------:R-:W-:-:S05]  /*974d0*/  F2FP.SATFINITE.E5M2.F32.PACK_AB_MERGE_C R9, R9, R8, RZ ;  /* 0x000000080909723e */ /* 0x000fca00048060ff */
[----:B------:R1:W-:Y:S01]  /*974e0*/  STL [R1+0x310], R9 ;  /* 0x0003100901007387 */ /* 0x0003e20000100800 */
[----:B------:R-:W-:Y:S02]  /*974f0*/  F2FP.SATFINITE.E5M2.F32.PACK_AB_MERGE_C R6, R6, R3, RZ ;  /* 0x000000030606723e */ /* 0x000fe400048060ff */
[----:B--2---:R-:W-:-:S05]  /*97500*/  IADD3 R8, P6, PT, R2, R0, RZ ;  /* 0x0000000002087210 */ /* 0x004fca0007fde0ff */
[----:B-1----:R-:W-:-:S05]  /*97510*/  IMAD.X R9, R20, 0x1, R23, P6 ;  /* 0x0000000114097824 */ /* 0x002fca00030e0617 */
[----:B------:R1:W-:Y:S04]  /*97520*/  STL.64 [R1+0x1e20], R8 ;  /* 0x001e200801007387 */ /* 0x0003e80000100a00 */
[----:B-1----:R-:W2:Y:S04]  /*97530*/  LDL.LU.64 R8, [R1+0x4c38] ;  /* 0x004c380001087983 */ /* 0x002ea80000300a00 */
[----:B------:R-:W2:Y:S04]  /*97540*/  LDL.LU R3, [R1+0x4c30] ;  /* 0x004c300001037983 */ /* 0x000ea80000300800 */
[----:B------:R2:W-:Y:S01]  /*97550*/  STL [R1+0x2e4], R6 ;  /* 0x0002e40601007387 */ /* 0x0005e20000100800 */
[----:B------:R-:W-:-:S02]  /*97560*/  F2FP.SATFINITE.E5M2.F32.PACK_AB_MERGE_C R19, R19, R7, RZ ;  /* 0x000000071313723e */ /* 0x000fc400048060ff */
[----:B------:R-:W-:-:S03]  /*97570*/  F2FP.SATFINITE.E5M2.F32.PACK_AB_MERGE_C R12, R12, R5, RZ ;  /* 0x000000050c0c723e */ /* 0x000fc600048060ff */
[----:B------:R-:W-:Y:S01]  /*97580*/  STL [R1+0x2ec], R19 ;  /* 0x0002ec1301007387 */ /* 0x000fe20000100800 */
[----:B--2---:R-:W-:-:S05]  /*97590*/  IADD3 R6, P6, PT, R2, R3, RZ ;  /* 0x0000000302067210 */ /* 0x004fca0007fde0ff */
[----:B------:R-:W-:-:S05]  /*975a0*/  IMAD.X R7, R20, 0x1, R4, P6 ;  /* 0x0000000114077824 */ /* 0x000fca00030e0604 */
[----:B------:R1:W-:Y:S04]  /*975b0*/  STL.64 [R1+0x1e10], R6 ;  /* 0x001e100601007387 */ /* 0x0003e80000100a00 */
[----:B-1----:R-:W2:Y:S04]  /*975c0*/  LDL.LU.64 R6, [R1+0x4c28] ;  /* 0x004c280001067983 */ /* 0x002ea80000300a00 */
[----:B------:R-:W2:Y:S04]  /*975d0*/  LDL.LU R19, [R1+0x1dec] ;  /* 0x001dec0001137983 */ /* 0x000ea80000300800 */
[----:B------:R-:W2:Y:S01]  /*975e0*/  LDL.LU R5, [R1+0x4c20] ;  /* 0x004c200001057983 */ /* 0x000ea20000300800 */
[----:B---3--:R-:W-:-:S03]  /*975f0*/  F2FP.SATFINITE.E5M2.F32.PACK_AB_MERGE_C R18, R18, R13, RZ ;  /* 0x0000000d1212723e */ /* 0x008fc600048060ff */
[----:B------:R2:W-:Y:S01]  /*97600*/  STL [R1+0x2cc], R12 ;  /* 0x0002cc0c01007387 */ /* 0x0005e20000100800 */
[----:B----4-:R-:W-:Y:S02]  /*97610*/  F2FP.SATFINITE.E5M2.F32.PACK_AB_MERGE_C R16, R16, R15, RZ ;  /* 0x0000000f1010723e */ /* 0x010fe400048060ff */
[----:B------:R-:W-:Y:S02]  /*97620*/  F2FP.SATFINITE.E5M2.F32.PACK_AB_MERGE_C R15, R27, R29, RZ ;  /* 0x0000001d1b0f723e */ /* 0x000fe400048060ff */
[----:B--2---:R-:W-:Y:S01]  /*97630*/  IADD3 R12, P6, PT, R2, R5, RZ ;  /* 0x00000005020c7210 */ /* 0x004fe20007fde0ff */
[----:B------:R1:W-:Y:S04]  /*97640*/  STL [R1+0x4bf0], R5 ;  /* 0x004bf00501007387 */ /* 0x0003e80000100800 */
[----:B------:R-:W-:Y:S01]  /*97650*/  IMAD.X R13, R20, 0x1, R6, P6 ;  /* 0x00000001140d7824 */ /* 0x000fe200030e0606 */
[----:B------:R-:W-:Y:S04]  /*97660*/  STL [R1+0x2d4], R18 ;  /* 0x0002d41201007387 */ /* 0x000fe80000100800 */
[----:B-1----:R-:W2:Y:S04]  /*97670*/  LDL.LU R5, [R1+0x1de8] ;  /* 0x001de80001057983 */ /* 0x002ea80000300800 */
[----:B------:R1:W-:Y:S04]  /*97680*/  STL [R1+0x4bf4], R6 ;  /* 0x004bf40601007387 */ /* 0x0003e80000100800 */
[----:B-1----:R-:W3:Y:S04]  /*97690*/  LDL.LU R6, [R1+0x1de4] ;  /* 0x001de40001067983 */ /* 0x002ee80000300800 */
[----:B------:R1:W-:Y:S04]  /*976a0*/  STL.64 [R1+0x1e00], R12 ;  /* 0x001e000c01007387 */ /* 0x0003e80000100a00 */
[----:B------:R-:W-:Y:S01]  /*976b0*/  STL [R1+0x2c4], R16 ;  /* 0x0002c41001007387 */ /* 0x000fe20000100800 */
[----:B-1----:R-:W-:-:S03]  /*976c0*/  IADD3 R12, P6, PT, R2, R7, RZ ;  /* 0x00000007020c7210 */ /* 0x002fc60007fde0ff */
[----:B------:R-:W-:Y:S02]  /*976d0*/  STL [R1+0x2c8], R15 ;  /* 0x0002c80f01007387 */ /* 0x000fe40000100800 */
[----:B------:R-:W-:-:S05]  /*976e0*/  IMAD.X R13, R20, 0x1, R9, P6 ;  /* 0x00000001140d7824 */ /* 0x000fca00030e0609 */
[----:B------:R1:W-:Y:S04]  /*976f0*/  STL.64 [R1+0x1df8], R12 ;  /* 0x001df80c01007387 */ /* 0x0003e80000100a00 */
[----:B------:R-:W4:Y:S01]  /*97700*/  LDL.LU R27, [R1+0x1dd8] ;  /* 0x001dd800011b7983 */ /* 0x000f220000300800 */
[----:B-1----:R-:W-:-:S03]  /*97710*/  F2FP.SATFINITE.E5M2.F32.PACK_AB_MERGE_C R12, R24, R26, RZ ;  /* 0x0000001a180c723e */ /* 0x002fc600048060ff */
[----:B------:R-:W4:Y:S04]  /*97720*/  LDL.LU R24, [R1+0x1ddc] ;  /* 0x001ddc0001187983 */ /* 0x000f280000300800 */
[----:B------:R1:W-:Y:S04]  /*97730*/  STL [R1+0x2b0], R12 ;  /* 0x0002b00c01007387 */ /* 0x0003e80000100800 */
[----:B------:R-:W3:Y:S01]  /*97740*/  LDL.LU R16, [R1+0x1dc4] ;  /* 0x001dc40001107983 */ /* 0x000ee20000300800 */
[----:B-1----:R-:W-:-:S05]  /*97750*/  F2FP.SATFINITE.E5M2.F32.PACK_AB_MERGE_C R12, R22, R25, RZ ;  /* 0x00000019160c723e */ /* 0x002fca00048060ff */
[----:B------:R1:W-:Y:S04]  /*97760*/  STL [R1+0x2b4], R12 ;  /* 0x0002b40c01007387 */ /* 0x0003e80000100800 */
[----:B------:R-:W3:Y:S04]  /*97770*/  LDL.LU R18, [R1+0x1dc8] ;  /* 0x001dc80001127983 */ /* 0x000ee80000300800 */
[----:B------:R-:W3:Y:S01]  /*97780*/  LDL.LU R22, [R1+0x1dcc] ;  /* 0x001dcc0001167983 */ /* 0x000ee20000300800 */
[----:B-1----:R-:W-:-:S05]  /*97790*/  IADD3 R12, P6, PT, R2, R8, RZ ;  /* 0x00000008020c7210 */ /* 0x002fca0007fde0ff */
[----:B------:R-:W-:Y:S01]  /*977a0*/  IMAD.X R13, R20, 0x1, R10, P6 ;  /* 0x00000001140d7824 */ /* 0x000fe200030e060a */
[----:B--2---:R-:W-:Y:S01]  /*977b0*/  F2FP.SATFINITE.E5M2.F32.PACK_AB_MERGE_C R5, R19, R5, RZ ;  /* 0x000000051305723e */ /* 0x004fe200048060ff */
[----:B---3--:R1:W-:Y:S04]  /*977c0*/  STL.64 [R1+0x4c08], R22 ;  /* 0x004c081601007387 */ /* 0x0083e80000100a00 */
[----:B-1----:R-:W2:Y:S04]  /*977d0*/  LDL.LU R22, [R1+0x1dd4] ;  /* 0x001dd40001167983 */ /* 0x002ea80000300800 */
[----:B------:R-:W3:Y:S04]  /*977e0*/  LDL.LU R23, [R1+0x1dc0] ;  /* 0x001dc00001177983 */ /* 0x000ee80000300800 */
[----:B------:R-:W2:Y:S04]  /*977f0*/  LDL.LU R15, [R1+0x1db0] ;  /* 0x001db000010f7983 */ /* 0x000ea80000300800 */
[----:B------:R-:W2:Y:S04]  /*97800*/  LDL.LU R26, [R1+0x1db4] ;  /* 0x001db400011a7983 */ /* 0x000ea80000300800 */
[----:B------:R-:W2:Y:S04]  /*97810*/  LDL.LU R29, [R1+0x1db8] ;  /* 0x001db800011d7983 */ /* 0x000ea80000300800 */
[----:B------:R-:W2:Y:S04]  /*97820*/  LDL.LU R25, [R1+0x1dbc] ;  /* 0x001dbc0001197983 */ /* 0x000ea80000300800 */
[----:B------:R1:W-:Y:S04]  /*97830*/  STL.64 [R1+0x4be8], R8 ;  /* 0x004be80801007387 */ /* 0x0003e80000100a00 */
[----:B-1----:R-:W2:Y:S04]  /*97840*/  LDL.LU R9, [R1+0x1de0] ;  /* 0x001de00001097983 */ /* 0x002ea80000300800 */
[----:B------:R1:W-:Y:S04]  /*97850*/  STL.64 [R1+0x1df0], R12 ;  /* 0x001df00c01007387 */ /* 0x0003e80000100a00 */
[----:B-1----:R-:W3:Y:S04]  /*97860*/  LDL.LU.64 R12, [R1+0x4c18] ;  /* 0x004c1800010c7983 */ /* 0x002ee80000300a00 */
[----:B------:R-:W4:Y:S01]  /*97870*/  LDL.LU R19, [R1+0x1da4] ;  /* 0x001da40001137983 */ /* 0x000f220000300800 */
[----:B------:R-:W-:-:S02]  /*97880*/  IADD3 R8, P6, PT, R2, R11, RZ ;  /* 0x0000000b02087210 */ /* 0x000fc40007fde0ff */
[----:B--2---:R-:W-:-:S05]  /*97890*/  F2FP.SATFINITE.E5M2.F32.PACK_AB_MERGE_C R6, R6, R9, RZ ;  /* 0x000000090606723e */ /* 0x004fca00048060ff */
[----:B------:R-:W-:Y:S01]  /*978a0*/  STL [R1+0x4a0], R6 ;  /* 0x0004a00601007387 */ /* 0x000fe20000100800 */
[----:B---3--:R-:W-:-:S03]  /*978b0*/  IMAD.X R9, R20, 0x1, R12, P6 ;  /* 0x0000000114097824 */ /* 0x008fc600030e060c */
[----:B----4-:R1:W-:Y:S04]  /*978c0*/  STL [R1+0x4c00], R19 ;  /* 0x004c001301007387 */ /* 0x0103e80000100800 */
[----:B------:R-:W-:Y:S04]  /*978d0*/  STL [R1+0x4b8], R5 ;  /* 0x0004b80501007387 */ /* 0x000fe80000100800 */
[----:B-1----:R-:W2:Y:S04]  /*978e0*/  LDL.LU R19, [R1+0x1dd0] ;  /* 0x001dd00001137983 */ /* 0x002ea80000300800 */
[----:B------:R1:W-:Y:S04]  /*978f0*/  STL.64 [R1+0x4bf8], R10 ;  /* 0x004bf80a01007387 */ /* 0x0003e80000100a00 */
[----:B-1----:R-:W3:Y:S04]  /*97900*/  LDL.LU R11, [R1+0x1da0] ;  /* 0x001da000010b7983 */ /* 0x002ee80000300800 */
[----:B------:R1:W-:Y:S02]  /*97910*/  STL.64 [R1+0x1de8], R8 ;  /* 0x001de80801007387 */ /* 0x0003e40000100a00 */
[----:B-1----:R-:W-:-:S02]  /*97920*/  IADD3 R8, P6, PT, R2, R13, RZ ;  /* 0x0000000d02087210 */ /* 0x002fc40007fde0ff */
[----:B------:R-:W4:Y:S03]  /*97930*/  LDL.LU R2, [R1+0x4c14] ;  /* 0x004c140001027983 */ /* 0x000f260000300800 */
[----:B------:R-:W-:Y:S02]  /*97940*/  IMAD.X R9, R20, 0x1, R14, P6 ;  /* 0x0000000114097824 */ /* 0x000fe400030e060e */
[----:B------:R-:W3:Y:S01]  /*97950*/  LDL.LU R20, [R1+0x4c10] ;  /* 0x004c100001147983 */ /* 0x000ee20000300800 */
[----:B------:R-:W-:-:S03]  /*97960*/  F2FP.SATFINITE.E5M2.F32.PACK_AB_MERGE_C R10, R24, R27, RZ ;  /* 0x0000001b180a723e */ /* 0x000fc600048060ff */
[----:B------:R-:W4:Y:S04]  /*97970*/  LDL.LU R6, [R1+0x1da8] ;  /* 0x001da80001067983 */ /* 0x000f280000300800 */
[----:B------:R-:W4:Y:S04]  /*97980*/  LDL.LU R5, [R1+0x1dac] ;  /* 0x001dac0001057983 */ /* 0x000f280000300800 */
[----:B------:R1:W-:Y:S04]  /*97990*/  STL.64 [R1+0x1de0], R8 ;  /* 0x001de00801007387 */ /* 0x0003e80000100a00 */
[----:B-1----:R-:W4:Y:S04]  /*979a0*/  LDL.LU R8, [R1+0x1d90] ;  /* 0x001d900001087983 */ /* 0x002f280000300800 */
[----:B------:R-:W4:Y:S04]  /*979b0*/  LDL.LU R9, [R1+0x1d94] ;  /* 0x001d940001097983 */ /* 0x000f280000300800 */
[----:B------:R-:W4:Y:S01]  /*979c0*/  LDL.LU R27, [R1+0x1d80] ;  /* 0x001d8000011b7983 */ /* 0x000f220000300800 */
[----:B--2---:R-:W-:-:S05]  /*979d0*/  F2FP.SATFINITE.E5M2.F32.PACK_AB_MERGE_C R19, R22, R19, RZ ;  /* 0x000000131613723e */ /* 0x004fca00048060ff */
[----:B------:R-:W-:Y:S04]  /*979e0*/  STL [R1+0x46c], R19 ;  /* 0x00046c1301007387 */ /* 0x000fe80000100800 */
[----:B------:R-:W2:Y:S04]  /*979f0*/  LDL.LU R24, [R1+0x1d84] ;  /* 0x001d840001187983 */ /* 0x000ea80000300800 */
[----:B------:R1:W-:Y:S02]  /*97a00*/  STL [R1+0x470], R10 ;  /* 0x0004700a01007387 */ /* 0x0003e40000100800 */
[----:B-1----:R-:W-:-:S05]  /*97a10*/  F2FP.SATFINITE.E5M2.F32.PACK_AB_MERGE_C R10, R16, R23, RZ ;  /* 0x00000017100a723e */ /* 0x002fca00048060ff */
[----:B------:R-:W-:Y:S01]  /*97a20*/  STL [R1+0x41c], R10 ;  /* 0x00041c0a01007387 */ /* 0x000fe20000100800 */
[----:B---3--:R-:W-:Y:S02]  /*97a30*/  SHF.R.S32.HI R16, RZ, 0x1f, R20 ;  /* 0x0000001fff107819 */ /* 0x008fe40000011414 */
[----:B----4-:R-:W-:-:S05]  /*97a40*/  IADD3 R22, P6, PT, R20, R2, RZ ;  /* 0x0000000214167210 */ /* 0x010fca0007fde0ff */
[----:B------:R-:W-:-:S05]  /*97a50*/  IMAD.X R23, R16, 0x1, R28, P6 ;  /* 0x0000000110177824 */ /* 0x000fca00030e061c */
[----:B------:R1:W-:Y:S04]  /*97a60*/  STL.64 [R1+0x1dd0], R22 ;  /* 0x001dd01601007387 */ /* 0x0003e80000100a00 */
[----:B-1----:R-:W3:Y:S01]  /*97a70*/  LDL.LU.64 R22, [R1+0x4c08] ;  /* 0x004c080001167983 */ /* 0x002ee20000300a00 */
[----:B------:R-:W-:Y:S02]  /*97a80*/  F2FP.SATFINITE.E5M2.F32.PACK_AB_MERGE_C R10, R26, R15, RZ ;  /* 0x0000000f1a0a723e */ /* 0x000fe400048060ff */
[----:B---3--:R-:W-:Y:S02]  /*97a90*/  F2FP.SATFINITE.E5M2.F32.PACK_AB_MERGE_C R18, R22, R18, RZ ;  /* 0x000000121612723e */ /* 0x008fe400048060ff */
[----:B------:R-:W3:Y:S04]  /*97aa0*/  LDL.LU R22, [R1+0x1d8c] ;  /* 0x001d8c0001167983 */ /* 0x000ee80000300800 */
[----:B------:R1:W-:Y:S02]  /*97ab0*/  STL [R1+0x42c], R18 ;  /* 0x00042c1201007387 */ /* 0x0003e40000100800 */
[----:B-1----:R-:W-:-:S02]  /*97ac0*/  IADD3 R18, P6, PT, R20, R0, RZ ;  /* 0x0000000014127210 */ /* 0x002fc40007fde0ff */
[----:B------:R-:W-:Y:S03]  /*97ad0*/  STL [R1+0x3f0], R10 ;  /* 0x0003f00a01007387 */ /* 0x000fe60000100800 */
[----:B------:R-:W-:Y:S01]  /*97ae0*/  IMAD.X R19, R16, 0x1, R23, P6 ;  /* 0x0000000110137824 */ /* 0x000fe200030e0617 */
[----:B------:R-:W4:Y:S04]  /*97af0*/  LDL.LU R26, [R1+0x1d74] ;  /* 0x001d7400011a7983 */ /* 0x000f280000300800 */
[----:B------:R1:W-:Y:S04]  /*97b00*/  STL.64 [R1+0x1dc0], R18 ;  /* 0x001dc01201007387 */ /* 0x0003e80000100a00 */
[----:B-1----:R-:W2:Y:S01]  /*97b10*/  LDL.LU R19, [R1+0x4c00] ;  /* 0x004c000001137983 */ /* 0x002ea20000300800 */
[----:B------:R-:W-:-:S03]  /*97b20*/  F2FP.SATFINITE.E5M2.F32.PACK_AB_MERGE_C R10, R25, R29, RZ ;  /* 0x0000001d190a723e */ /* 0x000fc600048060ff */
[----:B------:R-:W3:Y:S04]  /*97b30*/  LDL.LU R18, [R1+0x1d78] ;  /* 0x001d780001127983 */ /* 0x000ee80000300800 */
[----:B------:R-:W3:Y:S04]  /*97b40*/  LDL.LU R25, [R1+0x1d7c] ;  /* 0x001d7c0001197983 */ /* 0x000ee80000300800 */
[----:B------:R1:W-:Y:S04]  /*97b50*/  STL [R1+0x53c], R10 ;  /* 0x00053c0a01007387 */ /* 0x0003e80000100800 */
[----:B------:R-:W3:Y:S04]  /*97b60*/  LDL.LU R15, [R1+0x1d60] ;  /* 0x001d6000010f7983 */ /* 0x000ee80000300800 */
[----:B------:R-:W3:Y:S01]  /*97b70*/  LDL.LU R29, [R1+0x1d64] ;  /* 0x001d6400011d7983 */ /* 0x000ee20000300800 */
[----:B-1----:R-:W-:-:S02]  /*97b80*/  IADD3 R10, P6, PT, R20, R3, RZ ;  /* 0x00000003140a7210 */ /* 0x002fc40007fde0ff */
[----:B------:R-:W-:Y:S02]  /*97b90*/  F2FP.SATFINITE.E5M2.F32.PACK_AB_MERGE_C R5, R5, R6, RZ ;  /* 0x000000060505723e */ /* 0x000fe400048060ff */
[----:B--2---:R-:W-:Y:S01]  /*97ba0*/  F2FP.SATFINITE.E5M2.F32.PACK_AB_MERGE_C R19, R19, R11, RZ ;  /* 0x0000000b1313723e */ /* 0x004fe200048060ff */
[----:B------:R-:W-:-:S04]  /*97bb0*/  IMAD.X R11, R16, 0x1, R4, P6 ;  /* 0x00000001100b7824 */ /* 0x000fc800030e0604 */
[----:B------:R1:W-:Y:S04]  /*97bc0*/  STL [R1+0x45fc], R19 ;  /* 0x0045fc1301007387 */ /* 0x0003e80000100800 */
[----:B-1----:R-:W4:Y:S04]  /*97bd0*/  LDL.LU R19, [R1+0x1d70] ;  /* 0x001d700001137983 */ /* 0x002f280000300800 */
[----:B------:R1:W-:Y:S04]  /*97be0*/  STL.64 [R1+0x4be0], R2 ;  /* 0x004be00201007387 */ /* 0x0003e80000100a00 */
[----:B-1----:R-:W2:Y:S04]  /*97bf0*/  LDL.LU R2, [R1+0x1d9c] ;  /* 0x001d9c0001027983 */ /* 0x002ea80000300800 */
[----:B------:R-:W2:Y:S04]  /*97c00*/  LDL.LU R3, [R1+0x1d88] ;  /* 0x001d880001037983 */ /* 0x000ea80000300800 */
[----:B------:R1:W-:Y:S04]  /*97c10*/  STL.64 [R1+0x1db0], R10 ;  /* 0x001db00a01007387 */ /* 0x0003e80000100a00 */
[----:B-1----:R-:W2:Y:S04]  /*97c20*/  LDL.LU.64 R10, [R1+0x4bf8] ;  /* 0x004bf800010a7983 */ /* 0x002ea80000300a00 */
[----:B------:R-:W2:Y:S04]  /*97c30*/  LDL.LU R6, [R1+0x4bf4] ;  /* 0x004bf40001067983 */ /* 0x000ea80000300800 */
[----:B------:R1:W-:Y:S04]  /*97c40*/  STL [R1+0x5ec], R5 ;  /* 0x0005ec0501007387 */ /* 0x0003e80000100800 */
[----:B-1----:R-:W2:Y:S01]  /*97c50*/  LDL.LU R5, [R1+0x4bf0] ;  /* 0x004bf00001057983 */ /* 0x002ea20000300800 */
[----:B------:R-:W-:-:S05]  /*97c60*/  F2FP.SATFINITE.E5M2.F32.PACK_AB_MERGE_C R9, R9, R8, RZ ;  /* 0x000000080909723e */ /* 0x000fca00048060ff */
[----:B------:R1:W-:Y:S01]  /*97c70*/  STL [R1+0x330], R9 ;  /* 0x0003300901007387 */ /* 0x0003e20000100800 */
[----:B--2---:R-:W-:-:S03]  /*97c80*/  IADD3 R8, P6, PT, R20, R5, RZ ;  /* 0x0000000514087210 */ /* 0x004fc60007fde0ff */
[----:B------:R2:W-:Y:S02]  /*97c90*/  STL.64 [R1+0x4bd8], R4 ;  /* 0x004bd80401007387 */ /* 0x0005e40000100a00 */
[----:B-1----:R-:W-:Y:S02]  /*97ca0*/  IMAD.X R9, R16, 0x1, R6, P6 ;  /* 0x0000000110097824 */ /* 0x002fe400030e0606 */
[----:B--2---:R-:W2:Y:S04]  /*97cb0*/  LDL.LU R5, [R1+0x1d98] ;  /* 0x001d980001057983 */ /* 0x004ea80000300800 */
[----:B------:R1:W-:Y:S04]  /*97cc0*/  STL.64 [R1+0x1da0], R8 ;  /* 0x001da00801007387 */ /* 0x0003e80000100a00 */
[----:B-1----:R-:W2:Y:S01]  /*97cd0*/  LDL.LU.64 R8, [R1+0x4be8] ;  /* 0x004be80001087983 */ /* 0x002ea20000300a00 */
[----:B------:R-:W-:-:S02]  /*97ce0*/  IADD3 R4, P6, PT, R20, R7, RZ ;  /* 0x0000000714047210 */ /* 0x000fc40007fde0ff */
[----:B----4-:R-:W-:Y:S02]  /*97cf0*/  F2FP.SATFINITE.E5M2.F32.PACK_AB_MERGE_C R26, R26, R19, RZ ;  /* 0x000000131a1a723e */ /* 0x010fe400048060ff */
[----:B---3--:R-:W-:Y:S02]  /*97d00*/  F2FP.SATFINITE.E5M2.F32.PACK_AB_MERGE_C R25, R25, R18, RZ ;  /* 0x000000121919723e */ /* 0x008fe400048060ff */
[----:B--2---:R-:W-:Y:S02]  /*97d10*/  F2FP.SATFINITE.E5M2.F32.PACK_AB_MERGE_C R5, R2, R5, RZ ;  /* 0x000000050205723e */ /* 0x004fe400048060ff */
[----:B------:R-:W-:-:S03]  /*97d20*/  F2FP.SATFINITE.E5M2.F32.PACK_AB_MERGE_C R2, R24, R27, RZ ;  /* 0x0000001b1802723e */ /* 0x000fc600048060ff */
[----:B------:R1:W-:Y:S04]  /*97d30*/  STL [R1+0x348], R5 ;  /* 0x0003480501007387 */ /* 0x0003e80000100800 */
[----:B------:R-:W-:Y:S04]  /*97d40*/  STL [R1+0x4bc8], R7 ;  /* 0x004bc80701007387 */ /* 0x000fe80000100800 */
[----:B------:R2:W-:Y:S01]  /*97d50*/  STL [R1+0x1d98], R2 ;  /* 0x001d980201007387 */ /* 0x0005e20000100800 */
[----:B-1----:R-:W-:-:S03]  /*97d60*/  IMAD.X R5, R16, 0x1, R9, P6 ;  /* 0x0000000110057824 */ /* 0x002fc600030e0609 */
[----:B------:R-:W3:Y:S04]  /*97d70*/  LDL.LU R27, [R1+0x1d68] ;  /* 0x001d6800011b7983 */ /* 0x000ee80000300800 */
[----:B------:R-:W3:Y:S01]  /*97d80*/  LDL.LU R24, [R1+0x1d6c] ;  /* 0x001d6c0001187983 */ /* 0x000ee20000300800 */
[----:B--2---:R-:W-:-:S03]  /*97d90*/  F2FP.SATFINITE.E5M2.F32.PACK_AB_MERGE_C R2, R22, R3, RZ ;  /* 0x000000031602723e */ /* 0x004fc600048060ff */
[----:B------:R1:W-:Y:S04]  /*97da0*/  STL [R1+0x4bcc], R9 ;  /* 0x004bcc0901007387 */ /* 0x0003e80000100800 */
[----:B------:R-:W-:Y:S04]  /*97db0*/  STL.64 [R1+0x1d90], R4 ;  /* 0x001d900401007387 */ /* 0x000fe80000100a00 */
[----:B-1----:R-:W2:Y:S04]  /*97dc0*/  LDL.LU R9, [R1+0x1d58] ;  /* 0x001d580001097983 */ /* 0x002ea80000300800 */
[----:B------:R-:W2:Y:S04]  /*97dd0*/  LDL.LU R7, [R1+0x1d5c] ;  /* 0x001d5c0001077983 */ /* 0x000ea80000300800 */
[----:B------:R1:W-:Y:S04]  /*97de0*/  STL [R1+0x1d88], R2 ;  /* 0x001d880201007387 */ /* 0x0003e80000100800 */
[----:B------:R-:W4:Y:S01]  /*97df0*/  LDL R22, [R1+0xb4] ;  /* 0x0000b40001167983 */ /* 0x000f220000100800 */
[----:B-1----:R-:W-:-:S03]  /*97e00*/  IADD3 R2, P6, PT, R20, R8, RZ ;  /* 0x0000000814027210 */ /* 0x002fc60007fde0ff */
[----:B------:R1:W-:Y:S02]  /*97e10*/  STL [R1+0x41e0], R26 ;  /* 0x0041e01a01007387 */ /* 0x0003e40000100800 */
[----:B------:R-:W-:Y:S02]  /*97e20*/  IMAD.X R3, R16, 0x1, R10, P6 ;  /* 0x0000000110037824 */ /* 0x000fe400030e060a */
[----:B-1----:R-:W4:Y:S04]  /*97e30*/  LDL.LU R26, [R1+0x1d54] ;  /* 0x001d5400011a7983 */ /* 0x002f280000300800 */
[----:B------:R-:W-:Y:S04]  /*97e40*/  STL [R1+0x41d8], R25 ;  /* 0x0041d81901007387 */ /* 0x000fe80000100800 */
[----:B------:R1:W-:Y:S04]  /*97e50*/  STL.64 [R1+0x1d80], R2 ;  /* 0x001d800201007387 */ /* 0x0003e80000100a00 */
[----:B------:R-:W4:Y:S04]  /*97e60*/  LDL.LU R4, [R1+0x1d40] ;  /* 0x001d400001047983 */ /* 0x000f280000300800 */
[----:B------:R-:W4:Y:S01]  /*97e70*/  LDL.LU R5, [R1+0x1d44] ;  /* 0x001d440001057983 */ /* 0x000f220000300800 */
[----:B-1----:R-:W-:-:S05]  /*97e80*/  F2FP.SATFINITE.E5M2.F32.PACK_AB_MERGE_C R2, R29, R15, RZ ;  /* 0x0000000f1d02723e */ /* 0x002fca00048060ff */
[----:B------:R1:W-:Y:S04]  /*97e90*/  STL [R1+0x1d78], R2 ;  /* 0x001d780201007387 */ /* 0x0003e80000100800 */
[----:B------:R-:W4:Y:S04]  /*97ea0*/  LDL.LU R15, [R1+0x1d48] ;  /* 0x001d4800010f7983 */ /* 0x000f280000300800 */
[----:B------:R-:W4:Y:S01]  /*97eb0*/  LDL.LU R29, [R1+0x1d4c] ;  /* 0x001d4c00011d7983 */ /* 0x000f220000300800 */
[----:B-1----:R-:W-:-:S03]  /*97ec0*/  IADD3 R2, P6, PT, R20, R11, RZ ;  /* 0x0000000b14027210 */ /* 0x002fc60007fde0ff */
[----:B------:R1:W-:Y:S02]  /*97ed0*/  STL.64 [R1+0x4bc0], R10 ;  /* 0x004bc00a01007387 */ /* 0x0003e40000100a00 */
[----:B------:R-:W-:Y:S02]  /*97ee0*/  IMAD.X R3, R16, 0x1, R12, P6 ;  /* 0x0000000110037824 */ /* 0x000fe400030e060c */
[----:B-1----:R-:W4:Y:S04]  /*97ef0*/  LDL.LU R11, [R1+0x1d50] ;  /* 0x001d5000010b7983 */ /* 0x002f280000300800 */
[----:B------:R1:W-:Y:S04]  /*97f00*/  STL.64 [R1+0x1d70], R2 ;  /* 0x001d700201007387 */ /* 0x0003e80000100a00 */
[----:B------:R-:W4:Y:S04]  /*97f10*/  LDL.LU R25, [R1+0x1d34] ;  /* 0x001d340001197983 */ /* 0x000f280000300800 */
[----:B------:R-:W4:Y:S01]  /*97f20*/  LDL.LU R19, [R1+0x1d38] ;  /* 0x001d380001137983 */ /* 0x000f220000300800 */
[----:B-1----:R-:W-:-:S03]  /*97f30*/  IADD3 R2, P6, PT, R20, R13, RZ ;  /* 0x0000000d14027210 */ /* 0x002fc60007fde0ff */
[----:B------:R-:W4:Y:S02]  /*97f40*/  LDL.LU R18, [R1+0x1d3c] ;  /* 0x001d3c0001127983 */ /* 0x000f240000300800 */
[----:B------:R-:W-:Y:S02]  /*97f50*/  IMAD.X R3, R16, 0x1, R14, P6 ;  /* 0x0000000110037824 */ /* 0x000fe400030e060e */
[----:B------:R1:W-:Y:S04]  /*97f60*/  STL.64 [R1+0x4bd0], R12 ;  /* 0x004bd00c01007387 */ /* 0x0003e80000100a00 */
[----:B-1----:R-:W4:Y:S04]  /*97f70*/  LDL.LU R13, [R1+0x1d30] ;  /* 0x001d3000010d7983 */ /* 0x002f280000300800 */
[----:B------:R1:W-:Y:S04]  /*97f80*/  STL.64 [R1+0x1d60], R2 ;  /* 0x001d600201007387 */ /* 0x0003e80000100a00 */
[----:B-1----:R-:W4:Y:S04]  /*97f90*/  LDL.LU.64 R2, [R1+0x4be0] ;  /* 0x004be00001027983 */ /* 0x002f280000300a00 */
[----:B------:R-:W4:Y:S04]  /*97fa0*/  LDL.LU R20, [R1+0x1d20] ;  /* 0x001d200001147983 */ /* 0x000f280000300800 */
[----:B------:R-:W4:Y:S01]  /*97fb0*/  LDL.LU R16, [R1+0x1d24] ;  /* 0x001d240001107983 */ /* 0x000f220000300800 */
[----:B---3--:R-:W-:-:S05]  /*97fc0*/  F2FP.SATFINITE.E5M2.F32.PACK_AB_MERGE_C R10, R24, R27, RZ ;  /* 0x0000001b180a723e */ /* 0x008fca00048060ff */
[----:B------:R1:W-:Y:S04]  /*97fd0*/  STL [R1+0x1d6c], R10 ;  /* 0x001d6c0a01007387 */ /* 0x0003e80000100800 */
[----:B------:R-:W3:Y:S04]  /*97fe0*/  LDL.LU R27, [R1+0x1d28] ;  /* 0x001d2800011b7983 */ /* 0x000ee80000300800 */
[----:B------:R-:W3:Y:S01]  /*97ff0*/  LDL.LU R24, [R1+0x1d2c] ;  /* 0x001d2c0001187983 */ /* 0x000ee20000300800 */
[----:B--2---:R-:W-:Y:S02]  /*98000*/  F2FP.SATFINITE.E5M2.F32.PACK_AB_MERGE_C R9, R7, R9, RZ ;  /* 0x000000090709723e */ /* 0x004fe400048060ff */
[----:B----4-:R-:W-:-:S02]  /*98010*/  SHF.R.S32.HI R7, RZ, 0x1f, R22 ;  /* 0x0000001fff077819 */ /* 0x010fc40000011416 */
[----:B-1----:R-:W-:-:S05]  /*98020*/  F2FP.SATFINITE.E5M2.F32.PACK_AB_MERGE_C R10, R26, R11, RZ ;  /* 0x0000000b1a0a723e */ /* 0x002fca00048060ff */
[----:B------:R1:W-:Y:S04]  /*98030*/  STL [R1+0x1d68], R10 ;  /* 0x001d680a01007387 */ /* 0x0003e80000100800 */
[----:B------:R-:W-:Y:S04]  /*98040*/  STL [R1+0x1d58], R9 ;  /* 0x001d580901007387 */ /* 0x000fe80000100800 */
[----:B------:R-:W-:Y:S01]  /*98050*/  STL [R1+0xa4], R7 ;  /* 0x0000a40701007387 */ /* 0x000fe20000100800 */
[----:B-1----:R-:W-:-:S03]  /*98060*/  IADD3 R10, P6, PT, R22, R2, RZ ;  /* 0x00000002160a7210 */ /* 0x002fc60007fde0ff */
[----:B------:R1:W-:Y:S04]  /*98070*/  STL [R1+0x4bb8], R2 ;  /* 0x004bb80201007387 */ /* 0x0003e80000100800 */
[----:B-1----:R-:W2:Y:S04]  /*98080*/  LDL.LU R2, [R1+0xa4] ;  /* 0x0000a40001027983 */ /* 0x002ea80000300800 */
[----:B------:R-:W4:Y:S04]  /*98090*/  LDL.LU R9, [R1+0x1d10] ;  /* 0x001d100001097983 */ /* 0x000f280000300800 */
[----:B------:R-:W4:Y:S01]  /*980a0*/  LDL.LU R7, [R1+0x1d14] ;  /* 0x001d140001077983 */ /* 0x000f220000300800 */
[----:B--2---:R-:W-:-:S05]  /*980b0*/  IMAD.X R11, R2, 0x1, R28, P6 ;  /* 0x00000001020b7824 */ /* 0x004fca00030e061c */
[----:B------:R1:W-:Y:S04]  /*980c0*/  STL.64 [R1+0x1d50], R10 ;  /* 0x001d500a01007387 */ /* 0x0003e80000100a00 */
[----:B-1----:R-:W2:Y:S04]  /*980d0*/  LDL.LU R10, [R1+0x1d18] ;  /* 0x001d1800010a7983 */ /* 0x002ea80000300800 */
[----:B------:R-:W2:Y:S04]  /*980e0*/  LDL.LU R11, [R1+0x1d1c] ;  /* 0x001d1c00010b7983 */ /* 0x000ea80000300800 */
[----:B------:R1:W-:Y:S04]  /*980f0*/  STL [R1+0x4bbc], R28 ;  /* 0x004bbc1c01007387 */ /* 0x0003e80000100800 */
[----:B-1----:R-:W2:Y:S01]  /*98100*/  LDL.LU R28, [R1+0xb4] ;  /* 0x0000b400011c7983 */ /* 0x002ea20000300800 */
[----:B------:R-:W-:Y:S01]  /*98110*/  F2FP.SATFINITE.E5M2.F32.PACK_AB_MERGE_C R4, R5, R4, RZ ;  /* 0x000000040504723e */ /* 0x000fe200048060ff */
[----:B------:R-:W-:Y:S01]  /*98120*/  IMAD.MOV.U32 R22, RZ, RZ, R21 ;  /* 0x000000ffff167224 */ /* 0x000fe200078e0015 */
[----:B------:R-:W-:Y:S01]  /*98130*/  F2FP.SATFINITE.E5M2.F32.PACK_AB_MERGE_C R12, R29, R15, RZ ;  /* 0x0000000f1d0c723e */ /* 0x000fe200048060ff */
[----:B------:R-:W3:Y:S04]  /*98140*/  LDL.LU R21, [R1+0xb0] ;  /* 0x0000b00001157983 */ /* 0x000ee80000300800 */
[----:B------:R-:W3:Y:S04]  /*98150*/  LDL.LU R15, [R1+0x1374] ;  /* 0x00137400010f7983 */ /* 0x000ee80000300800 */
[----:B------:R2:W-:Y:S04]  /*98160*/  STL [R1+0x2d0], R4 ;  /* 0x0002d00401007387 */ /* 0x0005e80000100800 */
[----:B------:R-:W-:Y:S01]  /*98170*/  STL [R1+0x1d48], R12 ;  /* 0x001d480c01007387 */ /* 0x000fe20000100800 */
[----:B--2---:R-:W-:-:S05]  /*98180*/  IADD3 R4, P6, PT, R28, R0, RZ ;  /* 0x000000001c047210 */ /* 0x004fca0007fde0ff */
[----:B------:R-:W-:-:S05]  /*98190*/  IMAD.X R5, R2, 0x1, R23, P6 ;  /* 0x0000000102057824 */ /* 0x000fca00030e0617 */
[----:B------:R1:W-:Y:S04]  /*981a0*/  STL.64 [R1+0x1d40], R4 ;  /* 0x001d400401007387 */ /* 0x0003e80000100a00 */
[----:B-1----:R-:W2:Y:S01]  /*981b0*/  LDL.LU.64 R4, [R1+0x4bd8] ;  /* 0x004bd80001047983 */ /* 0x002ea20000300a00 */
[----:B------:R-:W-:Y:S02]  /*981c0*/  F2FP.SATFINITE.E5M2.F32.PACK_AB_MERGE_C R13, R25, R13, RZ ;  /* 0x0000000d190d723e */ /* 0x000fe400048060ff */
[----:B------:R-:W-:Y:S01]  /*981d0*/  F2FP.SATFINITE.E5M2.F32.PACK_AB_MERGE_C R12, R18, R19, RZ ;  /* 0x00000013120c723e */ /* 0x000fe200048060ff */
[----:B------:R-:W2:Y:S04]  /*981e0*/  LDL.LU R26, [R1+0x1d00] ;  /* 0x001d0000011a7983 */ /* 0x000ea80000300800 */
[----:B------:R-:W2:Y:S04]  /*981f0*/  LDL.LU R29, [R1+0x1d04] ;  /* 0x001d0400011d7983 */ /* 0x000ea80000300800 */
[----:B------:R-:W2:Y:S04]  /*98200*/  LDL.LU R25, [R1+0x1d08] ;  /* 0x001d080001197983 */ /* 0x000ea80000300800 */
[----:B------:R-:W-:Y:S04]  /*98210*/  STL [R1+0x2bc], R13 ;  /* 0x0002bc0d01007387 */ /* 0x000fe80000100800 */
[----:B------:R-:W2:Y:S04]  /*98220*/  LDL.LU R18, [R1+0x1d0c] ;  /* 0x001d0c0001127983 */ /* 0x000ea80000300800 */
[----:B------:R1:W-:Y:S02]  /*98230*/  STL [R1+0x1d38], R12 ;  /* 0x001d380c01007387 */ /* 0x0003e40000100800 */
[----:B-1----:R-:W-:-:S02]  /*98240*/  IADD3 R12, P6, PT, R28, R3, RZ ;  /* 0x000000031c0c7210 */ /* 0x002fc40007fde0ff */
[----:B------:R-:W-:Y:S02]  /*98250*/  F2FP.SATFINITE.E5M2.F32.PACK_AB_MERGE_C R19, R16, R20, RZ ;  /* 0x000000141013723e */ /* 0x000fe400048060ff */
[----:B---3--:R-:W-:Y:S02]  /*98260*/  F2FP.SATFINITE.E5M2.F32.PACK_AB_MERGE_C R16, R24, R27, RZ ;  /* 0x0000001b1810723e */ /* 0x008fe400048060ff */
[----:B----4-:R-:W-:Y:S01]  /*98270*/  F2FP.SATFINITE.E5M2.F32.PACK_AB_MERGE_C R7, R7, R9, RZ ;  /* 0x000000090707723e */ /* 0x010fe200048060ff */
[----:B--2---:R-:W-:-:S05]  /*98280*/  IMAD.X R13, R2, 0x1, R4, P6 ;  /* 0x00000001020d7824 */ /* 0x004fca00030e0604 */
[----:B------:R1:W-:Y:S04]  /*98290*/  STL.64 [R1+0x1d30], R12 ;  /* 0x001d300c01007387 */ /* 0x0003e80000100a00 */
[----:B------:R-:W-:Y:S01]  /*982a0*/  STL [R1+0x2ac], R19 ;  /* 0x0002ac1301007387 */ /* 0x000fe20000100800 */
[----:B-1----:R-:W-:-:S03]  /*982b0*/  IADD3 R12, P6, PT, R28, R5, RZ ;  /* 0x000000051c0c7210 */ /* 0x002fc60007fde0ff */
[----:B------:R1:W-:Y:S02]  /*982c0*/  STL.64 [R1+0x4ba8], R4 ;  /* 0x004ba80401007387 */ /* 0x0003e40000100a00 */
[----:B------:R-:W-:Y:S02]  /*982d0*/  IMAD.X R13, R2, 0x1, R6, P6 ;  /* 0x00000001020d7824 */ /* 0x000fe400030e0606 */
[----:B------:R-:W-:Y:S04]  /*982e0*/  STL [R1+0x1d28], R16 ;  /* 0x001d281001007387 */ /* 0x000fe80000100800 */
[----:B-1----:R-:W2:Y:S04]  /*982f0*/  LDL.LU R4, [R1+0x1378] ;  /* 0x0013780001047983 */ /* 0x002ea80000300800 */
[----:B------:R-:W2:Y:S04]  /*98300*/  LDL.LU R5, [R1+0x137c] ;  /* 0x00137c0001057983 */ /* 0x000ea80000300800 */
[----:B------:R1:W-:Y:S04]  /*98310*/  STL.64 [R1+0x1d20], R12 ;  /* 0x001d200c01007387 */ /* 0x0003e80000100a00 */
[----:B-1----:R-:W3:Y:S04]  /*98320*/  LDL.LU.64 R12, [R1+0x4bd0] ;  /* 0x004bd000010c7983 */ /* 0x002ee80000300a00 */
[----:B------:R-:W4:Y:S04]  /*98330*/  LDL.LU R19, [R1+0x1cf4] ;  /* 0x001cf40001137983 */ /* 0x000f280000300800 */
[----:B------:R-:W2:Y:S04]  /*98340*/  LDL.LU R20, [R1+0x1cf8] ;  /* 0x001cf80001147983 */ /* 0x000ea80000300800 */
[----:B------:R-:W2:Y:S04]  /*98350*/  LDL.LU R16, [R1+0x1cfc] ;  /* 0x001cfc0001107983 */ /* 0x000ea80000300800 */
[----:B------:R-:W2:Y:S04]  /*98360*/  LDL.LU R27, [R1+0x1ce0] ;  /* 0x001ce000011b7983 */ /* 0x000ea80000300800 */
[----:B------:R-:W2:Y:S04]  /*98370*/  LDL.LU R24, [R1+0x1ce4] ;  /* 0x001ce40001187983 */ /* 0x000ea80000300800 */
        /* <DEDUP_REMOVED lines=9> */
[----:B------:R-:W4:Y:S04]  /*98410*/  LDL.LU R7, [R1+0x1cf0] ;  /* 0x001cf00001077983 */ /* 0x000f280000300800 */
[----:B------:R1:W-:Y:S04]  /*98420*/  STL.64 [R1+0x1d18], R10 ;  /* 0x001d180a01007387 */ /* 0x0003e80000100a00 */
[----:B-1----:R-:W3:Y:S01]  /*98430*/  LDL.LU.64 R10, [R1+0x4bc0] ;  /* 0x004bc000010a7983 */ /* 0x002ee20000300a00 */
[----:B--2---:R-:W-:-:S02]  /*98440*/  F2FP.SATFINITE.E5M2.F32.PACK_AB_MERGE_C R15, R15, R6, RZ ;  /* 0x000000060f0f723e */ /* 0x004fc400048060ff */
[----:B------:R-:W-:Y:S02]  /*98450*/  F2FP.SATFINITE.E5M2.F32.PACK_AB_MERGE_C R6, R5, R4, RZ ;  /* 0x000000040506723e */ /* 0x000fe400048060ff */
[----:B------:R-:W-:Y:S01]  /*98460*/  IADD3 R4, P6, PT, R28, R8, RZ ;  /* 0x000000081c047210 */ /* 0x000fe20007fde0ff */
[----:B------:R-:W-:Y:S04]  /*98470*/  STL [R1+0x46f0], R15 ;  /* 0x0046f00f01007387 */ /* 0x000fe80000100800 */
[----:B------:R1:W-:Y:S04]  /*98480*/  STL.64 [R1+0x4bb0], R8 ;  /* 0x004bb00801007387 */ /* 0x0003e80000100a00 */
[----:B------:R2:W-:Y:S01]  /*98490*/  STL [R1+0x28c], R6 ;  /* 0x00028c0601007387 */ /* 0x0005e20000100800 */
[----:B---3--:R-:W-:Y:S01]  /*984a0*/  IMAD.X R5, R2, 0x1, R10, P6 ;  /* 0x0000000102057824 */ /* 0x008fe200030e060a */
[----:B-1----:R-:W-:-:S04]  /*984b0*/  IADD3 R8, P6, PT, R28, R11, RZ ;  /* 0x0000000b1c087210 */ /* 0x002fc80007fde0ff */
[----:B------:R1:W-:Y:S01]  /*984c0*/  STL.64 [R1+0x1d10], R4 ;  /* 0x001d100401007387 */ /* 0x0003e20000100a00 */
[----:B--2---:R-:W-:Y:S01]  /*984d0*/  F2FP.SATFINITE.E5M2.F32.PACK_AB_MERGE_C R6, R18, R25, RZ ;  /* 0x000000191206723e */ /* 0x004fe200048060ff */
[----:B------:R-:W-:Y:S01]  /*984e0*/  IMAD.X R9, R2, 0x1, R12, P6 ;  /* 0x0000000102097824 */ /* 0x000fe200030e060c */
[----:B-1----:R-:W-:Y:S01]  /*984f0*/  F2FP.SATFINITE.E5M2.F32.PACK_AB_MERGE_C R5, R29, R26, RZ ;  /* 0x0000001a1d05723e */ /* 0x002fe200048060ff */
[----:B------:R-:W2:Y:S04]  /*98500*/  LDL.LU R4, [R1+0x1ce8] ;  /* 0x001ce80001047983 */ /* 0x000ea80000300800 */
[----:B------:R-:W2:Y:S04]  /*98510*/  LDL.LU R29, [R1+0x1cec] ;  /* 0x001cec00011d7983 */ /* 0x000ea80000300800 */
[----:B------:R1:W-:Y:S04]  /*98520*/  STL [R1+0x478], R5 ;  /* 0x0004780501007387 */ /* 0x0003e80000100800 */
[----:B-1----:R-:W3:Y:S04]  /*98530*/  LDL.LU R5, [R1+0x1cd0] ;  /* 0x001cd00001057983 */ /* 0x002ee80000300800 */
[----:B------:R-:W3:Y:S04]  /*98540*/  LDL.LU R26, [R1+0x1cd4] ;  /* 0x001cd400011a7983 */ /* 0x000ee80000300800 */
[----:B------:R-:W-:Y:S04]  /*98550*/  STL.64 [R1+0x4b98], R10 ;  /* 0x004b980a01007387 */ /* 0x000fe80000100a00 */
[----:B------:R-:W-:Y:S04]  /*98560*/  STL [R1+0x498], R6 ;  /* 0x0004980601007387 */ /* 0x000fe80000100800 */
[----:B------:R-:W2:Y:S04]  /*98570*/  LDL.LU R25, [R1+0x1cd8] ;  /* 0x001cd80001197983 */ /* 0x000ea80000300800 */
[----:B------:R-:W2:Y:S04]  /*98580*/  LDL.LU R18, [R1+0x1cdc] ;  /* 0x001cdc0001127983 */ /* 0x000ea80000300800 */
[----:B------:R1:W-:Y:S02]  /*98590*/  STL.64 [R1+0x1d08], R8 ;  /* 0x001d080801007387 */ /* 0x0003e40000100a00 */
[----:B-1----:R-:W-:-:S02]  /*985a0*/  IADD3 R8, P6, PT, R28, R13, RZ ;  /* 0x0000000d1c087210 */ /* 0x002fc40007fde0ff */
[----:B------:R-:W2:Y:S03]  /*985b0*/  LDL.LU R28, [R1+0x4bbc] ;  /* 0x004bbc00011c7983 */ /* 0x000ea60000300800 */
[----:B------:R-:W-:Y:S02]  /*985c0*/  IMAD.X R9, R2, 0x1, R14, P6 ;  /* 0x0000000102097824 */ /* 0x000fe400030e060e */
[----:B------:R-:W2:Y:S01]  /*985d0*/  LDL.LU R2, [R1+0x4bb8] ;  /* 0x004bb80001027983 */ /* 0x000ea20000300800 */
[----:B----4-:R-:W-:-:S03]  /*985e0*/  F2FP.SATFINITE.E5M2.F32.PACK_AB_MERGE_C R7, R19, R7, RZ ;  /* 0x000000071307723e */ /* 0x010fc600048060ff */
[----:B------:R1:W-:Y:S04]  /*985f0*/  STL.64 [R1+0x1d00], R8 ;  /* 0x001d000801007387 */ /* 0x0003e80000100a00 */
[----:B------:R-:W4:Y:S04]  /*98600*/  LDL.LU R6, [R1+0x1cc0] ;  /* 0x001cc00001067983 */ /* 0x000f280000300800 */
[----:B------:R0:W-:Y:S01]  /*98610*/  STL [R1+0x430], R7 ;  /* 0x0004300701007387 */ /* 0x0001e20000100800 */
[----:B-1----:R-:W-:Y:S02]  /*98620*/  F2FP.SATFINITE.E5M2.F32.PACK_AB_MERGE_C R9, R16, R20, RZ ;  /* 0x000000141009723e */ /* 0x002fe400048060ff */
[----:B------:R-:W-:Y:S01]  /*98630*/  F2FP.SATFINITE.E5M2.F32.PACK_AB_MERGE_C R8, R24, R27, RZ ;  /* 0x0000001b1808723e */ /* 0x000fe200048060ff */
[----:B0-----:R-:W4:Y:S04]  /*98640*/  LDL.LU R7, [R1+0x1cc4] ;  /* 0x001cc40001077983 */ /* 0x001f280000300800 */
[----:B------:R-:W4:Y:S04]  /*98650*/  LDL.LU R10, [R1+0x1cc8] ;  /* 0x001cc800010a7983 */ /* 0x000f280000300800 */
[----:B------:R-:W-:Y:S04]  /*98660*/  STL [R1+0x438], R9 ;  /* 0x0004380901007387 */ /* 0x000fe80000100800 */
[----:B------:R-:W4:Y:S04]  /*98670*/  LDL.LU R11, [R1+0x1ccc] ;  /* 0x001ccc00010b7983 */ /* 0x000f280000300800 */
[----:B------:R0:W-:Y:S04]  /*98680*/  STL [R1+0x3fc], R8 ;  /* 0x0003fc0801007387 */ /* 0x0001e80000100800 */
[----:B------:R-:W4:Y:S04]  /*98690*/  LDL.LU R15, [R1+0x1cb0] ;  /* 0x001cb000010f7983 */ /* 0x000f280000300800 */
[----:B------:R-:W4:Y:S01]  /*986a0*/  LDL.LU R19, [R1+0x1cb4] ;  /* 0x001cb40001137983 */ /* 0x000f220000300800 */
[----:B0-----:R-:W-:-:S03]  /*986b0*/  SHF.R.S32.HI R8, RZ, 0x1f, R21 ;  /* 0x0000001fff087819 */ /* 0x001fc60000011415 */
[----:B------:R-:W4:Y:S04]  /*986c0*/  LDL.LU R20, [R1+0x1cb8] ;  /* 0x001cb80001147983 */ /* 0x000f280000300800 */
[----:B------:R-:W4:Y:S04]  /*986d0*/  LDL.LU R16, [R1+0x1cbc] ;  /* 0x001cbc0001107983 */ /* 0x000f280000300800 */
[----:B------:R2:W-:Y:S04]  /*986e0*/  STL [R1+0xa4], R8 ;  /* 0x0000a40801007387 */ /* 0x0005e80000100800 */
[----:B------:R-:W4:Y:S04]  /*986f0*/  LDL.LU R27, [R1+0x1ca0] ;  /* 0x001ca000011b7983 */ /* 0x000f280000300800 */
[----:B------:R-:W4:Y:S01]  /*98700*/  LDL.LU R24, [R1+0x1ca4] ;  /* 0x001ca40001187983 */ /* 0x000f220000300800 */
[----:B--2---:R-:W-:-:S03]  /*98710*/  IADD3 R8, P6, PT, R21, R2, RZ ;  /* 0x0000000215087210 */ /* 0x004fc60007fde0ff */
[----:B------:R0:W-:Y:S04]  /*98720*/  STL [R1+0x4b90], R2 ;  /* 0x004b900201007387 */ /* 0x0001e80000100800 */
[----:B0-----:R-:W2:Y:S01]  /*98730*/  LDL.LU R2, [R1+0xa4] ;  /* 0x0000a40001027983 */ /* 0x001ea20000300800 */
[----:B------:R-:W-:Y:S02]  /*98740*/  F2FP.SATFINITE.E5M2.F32.PACK_AB_MERGE_C R4, R29, R4, RZ ;  /* 0x000000041d04723e */ /* 0x000fe400048060ff */
[----:B---3--:R-:W-:Y:S01]  /*98750*/  F2FP.SATFINITE.E5M2.F32.PACK_AB_MERGE_C R5, R26, R5, RZ ;  /* 0x000000051a05723e */ /* 0x008fe200048060ff */
[----:B--2---:R-:W-:-:S05]  /*98760*/  IMAD.X R9, R2, 0x1, R28, P6 ;  /* 0x0000000102097824 */ /* 0x004fca00030e061c */
[----:B------:R0:W-:Y:S04]  /*98770*/  STL.64 [R1+0x1cf0], R8 ;  /* 0x001cf00801007387 */ /* 0x0001e80000100a00 */
[----:B0-----:R-:W2:Y:S04]  /*98780*/  LDL.LU.64 R8, [R1+0x4bb0] ;  /* 0x004bb00001087983 */ /* 0x001ea80000300a00 */
[----:B------:R-:W3:Y:S04]  /*98790*/  LDL.LU R29, [R1+0xc] ;  /* 0x00000c00011d7983 */ /* 0x000ee80000300800 */
[----:B------:R0:W-:Y:S04]  /*987a0*/  STL [R1+0x40c], R4 ;  /* 0x00040c0401007387 */ /* 0x0001e80000100800 */
[----:B------:R-:W2:Y:S01]  /*987b0*/  LDL.LU R26, [R1+0x1c94] ;  /* 0x001c9400011a7983 */ /* 0x000ea20000300800 */
[----:B0-----:R-:W-:-:S03]  /*987c0*/  IADD3 R4, P6, PT, R21, R0, RZ ;  /* 0x0000000015047210 */ /* 0x001fc60007fde0ff */
[----:B------:R0:W-:Y:S04]  /*987d0*/  STL [R1+0x398], R5 ;  /* 0x0003980501007387 */ /* 0x0001e80000100800 */
[----:B------:R-:W-:Y:S01]  /*987e0*/  STL [R1+0x4b80], R0 ;  /* 0x004b800001007387 */ /* 0x000fe20000100800 */
[----:B0-----:R-:W-:-:S05]  /*987f0*/  IMAD.X R5, R2, 0x1, R23, P6 ;  /* 0x0000000102057824 */ /* 0x001fca00030e0617 */
[----:B------:R0:W-:Y:S04]  /*98800*/  STL.64 [R1+0x1ce0], R4 ;  /* 0x001ce00401007387 */ /* 0x0001e80000100a00 */
[----:B0-----:R-:W2:Y:S01]  /*98810*/  LDL.LU.64 R4, [R1+0x4ba8] ;  /* 0x004ba80001047983 */ /* 0x001ea20000300a00 */
[----:B------:R-:W-:Y:S02]  /*98820*/  F2FP.SATFINITE.E5M2.F32.PACK_AB_MERGE_C R0, R18, R25, RZ ;  /* 0x000000191200723e */ /* 0x000fe400048060ff */
[----:B----4-:R-:W-:Y:S01]  /*98830*/  F2FP.SATFINITE.E5M2.F32.PACK_AB_MERGE_C R7, R7, R6, RZ ;  /* 0x000000060707723e */ /* 0x010fe200048060ff */
[----:B------:R0:W-:Y:S01]  /*98840*/  STL [R1+0x4b84], R23 ;  /* 0x004b841701007387 */ /* 0x0001e20000100800 */
[----:B------:R-:W-:-:S03]  /*98850*/  IADD3 R6, P6, PT, R21, R3, RZ ;  /* 0x0000000315067210 */ /* 0x000fc60007fde0ff */
[----:B0-----:R-:W4:Y:S04]  /*98860*/  LDL.LU R23, [R1+0x1c98] ;  /* 0x001c980001177983 */ /* 0x001f280000300800 */
[----:B------:R-:W4:Y:S04]  /*98870*/  LDL.LU R25, [R1+0x1c9c] ;  /* 0x001c9c0001197983 */ /* 0x000f280000300800 */
[----:B------:R0:W-:Y:S04]  /*98880*/  STL [R1+0x3a8], R0 ;  /* 0x0003a80001007387 */ /* 0x0001e80000100800 */
[----:B0-----:R-:W3:Y:S04]  /*98890*/  LDL.LU R0, [R1+0x1c80] ;  /* 0x001c800001007983 */ /* 0x001ee80000300800 */
[----:B------:R-:W3:Y:S04]  /*988a0*/  LDL.LU R18, [R1+0x1c84] ;  /* 0x001c840001127983 */ /* 0x000ee80000300800 */
[----:B------:R-:W-:Y:S04]  /*988b0*/  STL [R1+0x338], R7 ;  /* 0x0003380701007387 */ /* 0x000fe80000100800 */
[----:B------:R0:W-:Y:S04]  /*988c0*/  STL [R1+0x4b70], R3 ;  /* 0x004b700301007387 */ /* 0x0001e80000100800 */
[----:B0-----:R-:W3:Y:S01]  /*988d0*/  LDL.LU R3, [R1+0x1c90] ;  /* 0x001c900001037983 */ /* 0x001ee20000300800 */
[----:B--2---:R-:W-:-:S05]  /*988e0*/  IMAD.X R7, R2, 0x1, R4, P6 ;  /* 0x0000000102077824 */ /* 0x004fca00030e0604 */
[----:B------:R0:W-:Y:S04]  /*988f0*/  STL.64 [R1+0x1cd0], R6 ;  /* 0x001cd00601007387 */ /* 0x0001e80000100a00 */
[----:B0-----:R-:W2:Y:S01]  /*98900*/  LDL.LU.64 R6, [R1+0x4ba0] ;  /* 0x004ba00001067983 */ /* 0x001ea20000300a00 */
[----:B------:R-:W-:Y:S02]  /*98910*/  F2FP.SATFINITE.E5M2.F32.PACK_AB_MERGE_C R11, R11, R10, RZ ;  /* 0x0000000a0b0b723e */ /* 0x000fe400048060ff */
[----:B------:R-:W-:Y:S02]  /*98920*/  IADD3 R10, P6, PT, R21, R5, RZ ;  /* 0x00000005150a7210 */ /* 0x000fe40007fde0ff */
[----:B------:R-:W-:Y:S01]  /*98930*/  F2FP.SATFINITE.E5M2.F32.PACK_AB_MERGE_C R15, R19, R15, RZ ;  /* 0x0000000f130f723e */ /* 0x000fe200048060ff */
[----:B------:R-:W-:Y:S04]  /*98940*/  STL [R1+0x35c], R11 ;  /* 0x00035c0b01007387 */ /* 0x000fe80000100800 */
[----:B------:R0:W-:Y:S04]  /*98950*/  STL.64 [R1+0x4b78], R4 ;  /* 0x004b780401007387 */ /* 0x0001e80000100a00 */
[----:B------:R1:W-:Y:S01]  /*98960*/  STL [R1+0x2b8], R15 ;  /* 0x0002b80f01007387 */ /* 0x0003e20000100800 */
[----:B------:R-:W-:-:S03]  /*98970*/  F2FP.SATFINITE.E5M2.F32.PACK_AB_MERGE_C R16, R16, R20, RZ ;  /* 0x000000141010723e */ /* 0x000fc600048060ff */
[----:B0-----:R-:W3:Y:S04]  /*98980*/  LDL.LU R4, [R1+0x1ca8] ;  /* 0x001ca80001047983 */ /* 0x001ee80000300800 */
[----:B------:R-:W3:Y:S01]  /*98990*/  LDL.LU R5, [R1+0x1cac] ;  /* 0x001cac0001057983 */ /* 0x000ee20000300800 */
[----:B-1----:R-:W-:Y:S01]  /*989a0*/  F2FP.SATFINITE.E5M2.F32.PACK_AB_MERGE_C R15, R24, R27, RZ ;  /* 0x0000001b180f723e */ /* 0x002fe200048060ff */
[----:B--2---:R-:W-:-:S05]  /*989b0*/  IMAD.X R11, R2, 0x1, R6, P6 ;  /* 0x00000001020b7824 */ /* 0x004fca00030e0606 */
[----:B------:R0:W-:Y:S04]  /*989c0*/  STL.64 [R1+0x1cc0], R10 ;  /* 0x001cc00a01007387 */ /* 0x0001e80000100a00 */
[----:B------:R-:W-:Y:S01]  /*989d0*/  STL [R1+0x2c0], R16 ;  /* 0x0002c01001007387 */ /* 0x000fe20000100800 */
[----:B0-----:R-:W-:-:S03]  /*989e0*/  IADD3 R10, P6, PT, R21, R7, RZ ;  /* 0x00000007150a7210 */ /* 0x001fc60007fde0ff */
[----:B------:R-:W-:Y:S02]  /*989f0*/  STL.64 [R1+0x4b68], R6 ;  /* 0x004b680601007387 */ /* 0x000fe40000100a00 */
[----:B------:R-:W-:Y:S02]  /*98a00*/  IMAD.X R11, R2, 0x1, R9, P6 ;  /* 0x00000001020b7824 */ /* 0x000fe400030e0609 */
[----:B------:R-:W-:Y:S04]  /*98a10*/  STL [R1+0x1cb8], R15 ;  /* 0x001cb80f01007387 */ /* 0x000fe80000100800 */
[----:B------:R0:W-:Y:S04]  /*98a20*/  STL.64 [R1+0x1cb0], R10 ;  /* 0x001cb00a01007387 */ /* 0x0001e80000100a00 */
[----:B0-----:R-:W2:Y:S01]  /*98a30*/  LDL.LU.64 R10, [R1+0x4b98] ;  /* 0x004b9800010a7983 */ /* 0x001ea20000300a00 */
[----:B---3--:R-:W-:-:S03]  /*98a40*/  F2FP.SATFINITE.E5M2.F32.PACK_AB_MERGE_C R26, R26, R3, RZ ;  /* 0x000000031a1a723e */ /* 0x008fc600048060ff */
[----:B------:R-:W3:Y:S01]  /*98a50*/  LDL.LU R15, [R1+0x1c88] ;  /* 0x001c8800010f7983 */ /* 0x000ee20000300800 */
[----:B------:R-:W-:-:S03]  /*98a60*/  F2FP.SATFINITE.E5M2.F32.PACK_AB_MERGE_C R4, R5, R4, RZ ;  /* 0x000000040504723e */ /* 0x000fc600048060ff */
[----:B------:R-:W3:Y:S04]  /*98a70*/  LDL.LU R19, [R1+0x1c8c] ;  /* 0x001c8c0001137983 */ /* 0x000ee80000300800 */
[----:B------:R-:W3:Y:S04]  /*98a80*/  LDL.LU R20, [R1+0x1c70] ;  /* 0x001c700001147983 */ /* 0x000ee80000300800 */
[----:B------:R-:W3:Y:S04]  /*98a90*/  LDL.LU R16, [R1+0x1c74] ;  /* 0x001c740001107983 */ /* 0x000ee80000300800 */
[----:B------:R-:W3:Y:S04]  /*98aa0*/  LDL.LU R27, [R1+0x1c78] ;  /* 0x001c7800011b7983 */ /* 0x000ee80000300800 */
[----:B------:R-:W3:Y:S04]  /*98ab0*/  LDL.LU R24, [R1+0x1c7c] ;  /* 0x001c7c0001187983 */ /* 0x000ee80000300800 */
[----:B------:R-:W-:Y:S04]  /*98ac0*/  STL [R1+0x41e4], R26 ;  /* 0x0041e41a01007387 */ /* 0x000fe80000100800 */
[----:B------:R0:W-:Y:S01]  /*98ad0*/  STL [R1+0x1ca8], R4 ;  /* 0x001ca80401007387 */ /* 0x0001e20000100800 */
[----:B----4-:R-:W-:-:S02]  /*98ae0*/  F2FP.SATFINITE.E5M2.F32.PACK_AB_MERGE_C R25, R25, R23, RZ ;  /* 0x000000171919723e */ /* 0x010fc400048060ff */
[----:B0-----:R-:W-:Y:S01]  /*98af0*/  IADD3 R4, P6, PT, R21, R8, RZ ;  /* 0x0000000815047210 */ /* 0x001fe20007fde0ff */
[----:B------:R-:W-:Y:S01]  /*98b00*/  STL.64 [R1+0x4b88], R8 ;  /* 0x004b880801007387 */ /* 0x000fe20000100a00 */
[----:B------:R-:W-:-:S03]  /*98b10*/  F2FP.SATFINITE.E5M2.F32.PACK_AB_MERGE_C R0, R18, R0, RZ ;  /* 0x000000001200723e */ /* 0x000fc600048060ff */
[----:B------:R-:W-:Y:S01]  /*98b20*/  STL [R1+0x41dc], R25 ;  /* 0x0041dc1901007387 */ /* 0x000fe20000100800 */
[----:B--2---:R-:W-:-:S05]  /*98b30*/  IMAD.X R5, R2, 0x1, R10, P6 ;  /* 0x0000000102057824 */ /* 0x004fca00030e060a */
[----:B------:R0:W-:Y:S04]  /*98b40*/  STL.64 [R1+0x1ca0], R4 ;  /* 0x001ca00401007387 */ /* 0x0001e80000100a00 */
[----:B------:R1:W-:Y:S01]  /*98b50*/  STL [R1+0x1c98], R0 ;  /* 0x001c980001007387 */ /* 0x0003e20000100800 */
[----:B0-----:R-:W-:-:S03]  /*98b60*/  IADD3 R4, P6, PT, R21, R11, RZ ;  /* 0x0000000b15047210 */ /* 0x001fc60007fde0ff */
[----:B------:R-:W-:Y:S02]  /*98b70*/  STL.64 [R1+0x4b60], R10 ;  /* 0x004b600a01007387 */ /* 0x000fe40000100a00 */
[----:B------:R-:W-:Y:S02]  /*98b80*/  IMAD.X R5, R2, 0x1, R12, P6 ;  /* 0x0000000102057824 */ /* 0x000fe400030e060c */
[----:B------:R-:W2:Y:S04]  /*98b90*/  LDL.LU R23, [R1+0x1c60] ;  /* 0x001c600001177983 */ /* 0x000ea80000300800 */
[----:B-1----:R-:W2:Y:S04]  /*98ba0*/  LDL.LU R0, [R1+0x1c64] ;  /* 0x001c640001007983 */ /* 0x002ea80000300800 */
[----:B------:R0:W-:Y:S01]  /*98bb0*/  STL.64 [R1+0x1c90], R4 ;  /* 0x001c900401007387 */ /* 0x0001e20000100a00 */
[----:B------:R-:W-:-:S03]  /*98bc0*/  IADD3 R8, P6, PT, R21, R13, RZ ;  /* 0x0000000d15087210 */ /* 0x000fc60007fde0ff */
[----:B0-----:R-:W4:Y:S04]  /*98bd0*/  LDL.LU R4, [R1+0x1c68] ;  /* 0x001c680001047983 */ /* 0x001f280000300800 */
[----:B------:R-:W4:Y:S04]  /*98be0*/  LDL.LU R5, [R1+0x1c6c] ;  /* 0x001c6c0001057983 */ /* 0x000f280000300800 */
[----:B------:R-:W4:Y:S04]  /*98bf0*/  LDL.LU R3, [R1+0x1c50] ;  /* 0x001c500001037983 */ /* 0x000f280000300800 */
[----:B------:R-:W4:Y:S04]  /*98c00*/  LDL.LU R6, [R1+0x1c58] ;  /* 0x001c580001067983 */ /* 0x000f280000300800 */
[----:B------:R-:W4:Y:S04]  /*98c10*/  LDL.LU R7, [R1+0x1c5c] ;  /* 0x001c5c0001077983 */ /* 0x000f280000300800 */
[----:B------:R-:W4:Y:S01]  /*98c20*/  LDL.LU R10, [R1+0x1c40] ;  /* 0x001c4000010a7983 */ /* 0x000f220000300800 */
[----:B------:R-:W-:-:S03]  /*98c30*/  IMAD.X R9, R2, 0x1, R14, P6 ;  /* 0x0000000102097824 */ /* 0x000fc600030e060e */
[----:B------:R-:W4:Y:S04]  /*98c40*/  LDL.LU R11, [R1+0x1c44] ;  /* 0x001c4400010b7983 */ /* 0x000f280000300800 */
[----:B------:R-:W4:Y:S04]  /*98c50*/  LDL.LU R18, [R1+0x1c48] ;  /* 0x001c480001127983 */ /* 0x000f280000300800 */
[----:B------:R-:W4:Y:S04]  /*98c60*/  LDL.LU R21, [R1+0x1c4c] ;  /* 0x001c4c0001157983 */ /* 0x000f280000300800 */
[----:B------:R3:W-:Y:S04]  /*98c70*/  STL.64 [R1+0x4b58], R12 ;  /* 0x004b580c01007387 */ /* 0x0007e80000100a00 */
[----:B------:R-:W4:Y:S04]  /*98c80*/  LDL.LU R2, [R1+0x4b90] ;  /* 0x004b900001027983 */ /* 0x000f280000300800 */
[----:B------:R0:W-:Y:S01]  /*98c90*/  STL.64 [R1+0x1c80], R8 ;  /* 0x001c800801007387 */ /* 0x0001e20000100a00 */
[----:B---3--:R-:W-:-:S05]  /*98ca0*/  F2FP.SATFINITE.E5M2.F32.PACK_AB_MERGE_C R12, R19, R15, RZ ;  /* 0x0000000f130c723e */ /* 0x008fca00048060ff */
[----:B------:R1:W-:Y:S01]  /*98cb0*/  STL [R1+0x1c8c], R12 ;  /* 0x001c8c0c01007387 */ /* 0x0003e20000100800 */
[----:B0-----:R-:W-:Y:S02]  /*98cc0*/  F2FP.SATFINITE.E5M2.F32.PACK_AB_MERGE_C R9, R16, R20, RZ ;  /* 0x000000141009723e */ /* 0x001fe400048060ff */
[----:B------:R-:W-:Y:S01]  /*98cd0*/  F2FP.SATFINITE.E5M2.F32.PACK_AB_MERGE_C R8, R24, R27, RZ ;  /* 0x0000001b1808723e */ /* 0x000fe200048060ff */
[----:B-1----:R-:W3:Y:S01]  /*98ce0*/  LDL.LU R12, [R1+0x1c30] ;  /* 0x001c3000010c7983 */ /* 0x002ee20000300800 */
[----:B------:R-:W-:-:S03]  /*98cf0*/  SHF.R.S32.HI R27, RZ, 0x1f, R29 ;  /* 0x0000001fff1b7819 */ /* 0x000fc6000001141d */
[----:B------:R-:W-:Y:S04]  /*98d00*/  STL [R1+0x1c88], R9 ;  /* 0x001c880901007387 */ /* 0x000fe80000100800 */
[----:B------:R-:W3:Y:S04]  /*98d10*/  LDL.LU R16, [R1+0x1c34] ;  /* 0x001c340001107983 */ /* 0x000ee80000300800 */
[----:B------:R4:W-:Y:S04]  /*98d20*/  STL [R1+0x1c78], R8 ;  /* 0x001c780801007387 */ /* 0x0009e80000100800 */
[----:B------:R-:W3:Y:S04]  /*98d30*/  LDL.LU R13, [R1+0x1c38] ;  /* 0x001c3800010d7983 */ /* 0x000ee80000300800 */
[----:B------:R-:W3:Y:S01]  /*98d40*/  LDL.LU R25, [R1+0x1c3c] ;  /* 0x001c3c0001197983 */ /* 0x000ee20000300800 */
[----:B--2---:R-:W-:-:S02]  /*98d50*/  F2FP.SATFINITE.E5M2.F32.PACK_AB_MERGE_C R0, R0, R23, RZ ;  /* 0x000000170000723e */ /* 0x004fc400048060ff */
[----:B----4-:R-:W-:-:S05]  /*98d60*/  IADD3 R8, P6, PT, R29, R2, RZ ;  /* 0x000000021d087210 */ /* 0x010fca0007fde0ff */
[----:B------:R-:W-:-:S05]  /*98d70*/  IMAD.X R9, R27, 0x1, R28, P6 ;  /* 0x000000011b097824 */ /* 0x000fca00030e061c */
[----:B------:R0:W-:Y:S04]  /*98d80*/  STL.64 [R1+0x1c70], R8 ;  /* 0x001c700801007387 */ /* 0x0001e80000100a00 */
[----:B0-----:R-:W2:Y:S04]  /*98d90*/  LDL.LU.64 R8, [R1+0x4b88] ;  /* 0x004b880001087983 */ /* 0x001ea80000300a00 */
[----:B------:R-:W4:Y:S04]  /*98da0*/  LDL.LU R26, [R1+0x1360] ;  /* 0x00136000011a7983 */ /* 0x000f280000300800 */
[----:B------:R-:W4:Y:S04]  /*98db0*/  LDL.LU R15, [R1+0x1364] ;  /* 0x00136400010f7983 */ /* 0x000f280000300800 */
[----:B------:R-:W2:Y:S04]  /*98dc0*/  LDL.LU R19, [R1+0x1368] ;  /* 0x0013680001137983 */ /* 0x000ea80000300800 */
[----:B------:R-:W2:Y:S04]  /*98dd0*/  LDL.LU R20, [R1+0x136c] ;  /* 0x00136c0001147983 */ /* 0x000ea80000300800 */
[----:B------:R0:W-:Y:S04]  /*98de0*/  STL [R1+0x4b48], R28 ;  /* 0x004b481c01007387 */ /* 0x0001e80000100800 */
[----:B0-----:R-:W2:Y:S04]  /*98df0*/  LDL.LU R28, [R1+0x1c54] ;  /* 0x001c5400011c7983 */ /* 0x001ea80000300800 */
[----:B------:R-:W3:Y:S04]  /*98e00*/  LDL.LU R24, [R1+0x8] ;  /* 0x0000080001187983 */ /* 0x000ee80000300800 */
[----:B------:R-:W3:Y:S04]  /*98e10*/  LDL.LU R23, [R1+0x4b84] ;  /* 0x004b840001177983 */ /* 0x000ee80000300800 */
[----:B------:R0:W-:Y:S04]  /*98e20*/  STL [R1+0x2a0], R0 ;  /* 0x0002a00001007387 */ /* 0x0001e80000100800 */
[----:B0-----:R-:W3:Y:S01]  /*98e30*/  LDL.LU R0, [R1+0x4b80] ;  /* 0x004b800001007983 */ /* 0x001ee20000300800 */
[----:B------:R-:W-:-:S05]  /*98e40*/  F2FP.SATFINITE.E5M2.F32.PACK_AB_MERGE_C R5, R5, R4, RZ ;  /* 0x000000040505723e */ /* 0x000fca00048060ff */
[----:B------:R0:W-:Y:S01]  /*98e50*/  STL [R1+0x2a8], R5 ;  /* 0x0002a80501007387 */ /* 0x0001e20000100800 */
[----:B--2---:R-:W-:Y:S02]  /*98e60*/  F2FP.SATFINITE.E5M2.F32.PACK_AB_MERGE_C R28, R28, R3, RZ ;  /* 0x000000031c1c723e */ /* 0x004fe400048060ff */
[----:B---3--:R-:W-:-:S05]  /*98e70*/  IADD3 R4, P6, PT, R29, R0, RZ ;  /* 0x000000001d047210 */ /* 0x008fca0007fde0ff */
[----:B0-----:R-:W-:-:S05]  /*98e80*/  IMAD.X R5, R27, 0x1, R23, P6 ;  /* 0x000000011b057824 */ /* 0x001fca00030e0617 */
[----:B------:R0:W-:Y:S04]  /*98e90*/  STL.64 [R1+0x1c60], R4 ;  /* 0x001c600401007387 */ /* 0x0001e80000100a00 */
[----:B0-----:R-:W2:Y:S04]  /*98ea0*/  LDL.LU.64 R4, [R1+0x4b78] ;  /* 0x004b780001047983 */ /* 0x001ea80000300a00 */
[----:B------:R-:W3:Y:S04]  /*98eb0*/  LDL.LU R3, [R1+0x4b70] ;  /* 0x004b700001037983 */ /* 0x000ee80000300800 */
[----:B------:R0:W-:Y:S02]  /*98ec0*/  STL [R1+0x288], R28 ;  /* 0x0002881c01007387 */ /* 0x0001e40000100800 */
[----:B0-----:R-:W-:-:S02]  /*98ed0*/  F2FP.SATFINITE.E5M2.F32.PACK_AB_MERGE_C R28, R7, R6, RZ ;  /* 0x00000006071c723e */ /* 0x001fc400048060ff */
[----:B---3--:R-:W-:Y:S01]  /*98ee0*/  IADD3 R6, P6, PT, R29, R3, RZ ;  /* 0x000000031d067210 */ /* 0x008fe20007fde0ff */
[----:B------:R-:W-:Y:S04]  /*98ef0*/  STL.64 [R1+0x4b50], R2 ;  /* 0x004b500201007387 */ /* 0x000fe80000100a00 */
[----:B--2---:R-:W-:Y:S01]  /*98f00*/  IMAD.X R7, R27, 0x1, R4, P6 ;  /* 0x000000011b077824 */ /* 0x004fe200030e0604 */
[----:B------:R-:W-:Y:S04]  /*98f10*/  STL [R1+0x290], R28 ;  /* 0x0002901c01007387 */ /* 0x000fe80000100800 */
[----:B------:R0:W-:Y:S04]  /*98f20*/  STL.64 [R1+0x1c50], R6 ;  /* 0x001c500601007387 */ /* 0x0001e80000100a00 */
[----:B0-----:R-:W2:Y:S01]  /*98f30*/  LDL.LU.64 R6, [R1+0x4b68] ;  /* 0x004b680001067983 */ /* 0x001ea20000300a00 */
[----:B------:R-:W-:-:S02]  /*98f40*/  F2FP.SATFINITE.E5M2.F32.PACK_AB_MERGE_C R3, R11, R10, RZ ;  /* 0x0000000a0b03723e */ /* 0x000fc400048060ff */
[----:B------:R-:W-:Y:S02]  /*98f50*/  IADD3 R10, P6, PT, R29, R5, RZ ;  /* 0x000000051d0a7210 */ /* 0x000fe40007fde0ff */
[----:B------:R-:W-:Y:S02]  /*98f60*/  F2FP.SATFINITE.E5M2.F32.PACK_AB_MERGE_C R2, R21, R18, RZ ;  /* 0x000000121502723e */ /* 0x000fe400048060ff */
[----:B------:R-:W3:Y:S04]  /*98f70*/  LDL.LU R18, [R1+0x1c20] ;  /* 0x001c200001127983 */ /* 0x000ee80000300800 */
[----:B------:R0:W-:Y:S04]  /*98f80*/  STL [R1+0x27c], R3 ;  /* 0x00027c0301007387 */ /* 0x0001e80000100800 */
[----:B------:R-:W3:Y:S04]  /*98f90*/  LDL.LU R21, [R1+0x1c24] ;  /* 0x001c240001157983 */ /* 0x000ee80000300800 */
[----:B------:R-:W-:Y:S04]  /*98fa0*/  STL [R1+0x280], R2 ;  /* 0x0002800201007387 */ /* 0x000fe80000100800 */
[----:B0-----:R-:W3:Y:S04]  /*98fb0*/  LDL.LU R3, [R1+0x1c28] ;  /* 0x001c280001037983 */ /* 0x001ee80000300800 */
[----:B------:R-:W3:Y:S04]  /*98fc0*/  LDL.LU R28, [R1+0x1c2c] ;  /* 0x001c2c00011c7983 */ /* 0x000ee80000300800 */
[----:B------:R-:W-:Y:S01]  /*98fd0*/  STL.64 [R1+0x4b38], R4 ;  /* 0x004b380401007387 */ /* 0x000fe20000100a00 */
[----:B--2---:R-:W-:-:S05]  /*98fe0*/  IMAD.X R11, R27, 0x1, R6, P6 ;  /* 0x000000011b0b7824 */ /* 0x004fca00030e0606 */
[----:B------:R0:W-:Y:S04]  /*98ff0*/  STL.64 [R1+0x1c40], R10 ;  /* 0x001c400a01007387 */ /* 0x0001e80000100a00 */
[----:B0-----:R-:W2:Y:S01]  /*99000*/  LDL.LU.64 R10, [R1+0x4b60] ;  /* 0x004b6000010a7983 */ /* 0x001ea20000300a00 */
[----:B------:R-:W-:-:S03]  /*99010*/  F2FP.SATFINITE.E5M2.F32.PACK_AB_MERGE_C R4, R16, R12, RZ ;  /* 0x0000000c1004723e */ /* 0x000fc600048060ff */
[----:B------:R-:W3:Y:S01]  /*99020*/  LDL.LU R16, [R1+0x1c04] ;  /* 0x001c040001107983 */ /* 0x000ee20000300800 */
[----:B------:R-:W-:-:S03]  /*99030*/  F2FP.SATFINITE.E5M2.F32.PACK_AB_MERGE_C R2, R25, R13, RZ ;  /* 0x0000000d1902723e */ /* 0x000fc600048060ff */
[----:B------:R0:W-:Y:S04]  /*99040*/  STL [R1+0x270], R4 ;  /* 0x0002700401007387 */ /* 0x0001e80000100800 */
[----:B------:R1:W-:Y:S01]  /*99050*/  STL.64 [R1+0x4b40], R6 ;  /* 0x004b400601007387 */ /* 0x0003e20000100a00 */
[----:B0-----:R-:W-:-:S03]  /*99060*/  IADD3 R4, P6, PT, R29, R7, RZ ;  /* 0x000000071d047210 */ /* 0x001fc60007fde0ff */
[----:B------:R4:W-:Y:S02]  /*99070*/  STL [R1+0x274], R2 ;  /* 0x0002740201007387 */ /* 0x0009e40000100800 */
[----:B------:R-:W-:Y:S02]  /*99080*/  IMAD.X R5, R27, 0x1, R9, P6 ;  /* 0x000000011b057824 */ /* 0x000fe400030e0609 */
[----:B-1----:R-:W3:Y:S01]  /*99090*/  LDL.LU R6, [R1+0x1c1c] ;  /* 0x001c1c0001067983 */ /* 0x002ee20000300800 */
[----:B----4-:R-:W-:-:S03]  /*990a0*/  F2FP.SATFINITE.E5M2.F32.PACK_AB_MERGE_C R2, R15, R26, RZ ;  /* 0x0000001a0f02723e */ /* 0x010fc600048060ff */
[----:B------:R-:W4:Y:S01]  /*990b0*/  LDL.LU R7, [R1+0x1c00] ;  /* 0x001c000001077983 */ /* 0x000f220000300800 */
[----:B------:R-:W-:Y:S02]  /*990c0*/  F2FP.SATFINITE.E5M2.F32.PACK_AB_MERGE_C R15, R20, R19, RZ ;  /* 0x00000013140f723e */ /* 0x000fe400048060ff */
[----:B------:R-:W-:Y:S01]  /*990d0*/  IADD3 R12, P6, PT, R29, R8, RZ ;  /* 0x000000081d0c7210 */ /* 0x000fe20007fde0ff */
[----:B------:R0:W-:Y:S04]  /*990e0*/  STL.64 [R1+0x1c38], R4 ;  /* 0x001c380401007387 */ /* 0x0001e80000100a00 */
[----:B------:R-:W-:Y:S04]  /*990f0*/  STL [R1+0x264], R2 ;  /* 0x0002640201007387 */ /* 0x000fe80000100800 */
[----:B0-----:R-:W4:Y:S04]  /*99100*/  LDL.LU R4, [R1+0x1c08] ;  /* 0x001c080001047983 */ /* 0x001f280000300800 */
[----:B------:R-:W4:Y:S04]  /*99110*/  LDL.LU R20, [R1+0x1c0c] ;  /* 0x001c0c0001147983 */ /* 0x000f280000300800 */
[----:B------:R-:W4:Y:S04]  /*99120*/  LDL.LU R5, [R1+0x1bf0] ;  /* 0x001bf00001057983 */ /* 0x000f280000300800 */
[----:B------:R-:W4:Y:S04]  /*99130*/  LDL.LU R25, [R1+0x1bf4] ;  /* 0x001bf40001197983 */ /* 0x000f280000300800 */
[----:B------:R0:W-:Y:S04]  /*99140*/  STL [R1+0x4700], R15 ;  /* 0x0047000f01007387 */ /* 0x0001e80000100800 */
[----:B0-----:R-:W4:Y:S04]  /*99150*/  LDL.LU R15, [R1+0x1c18] ;  /* 0x001c1800010f7983 */ /* 0x001f280000300800 */
[----:B------:R0:W-:Y:S04]  /*99160*/  STL.64 [R1+0x4b30], R8 ;  /* 0x004b300801007387 */ /* 0x0001e80000100a00 */
[----:B0-----:R-:W4:Y:S04]  /*99170*/  LDL.LU R8, [R1+0x1c10] ;  /* 0x001c100001087983 */ /* 0x001f280000300800 */
[----:B------:R-:W4:Y:S01]  /*99180*/  LDL.LU R9, [R1+0x1c14] ;  /* 0x001c140001097983 */ /* 0x000f220000300800 */
[----:B--2---:R-:W-:-:S05]  /*99190*/  IMAD.X R13, R27, 0x1, R10, P6 ;  /* 0x000000011b0d7824 */ /* 0x004fca00030e060a */
[----:B------:R0:W-:Y:S04]  /*991a0*/  STL.64 [R1+0x1c30], R12 ;  /* 0x001c300c01007387 */ /* 0x0001e80000100a00 */
[----:B0-----:R-:W2:Y:S01]  /*991b0*/  LDL.LU.64 R12, [R1+0x4b58] ;  /* 0x004b5800010c7983 */ /* 0x001ea20000300a00 */
[----:B---3--:R-:W-:-:S03]  /*991c0*/  F2FP.SATFINITE.E5M2.F32.PACK_AB_MERGE_C R2, R21, R18, RZ ;  /* 0x000000121502723e */ /* 0x008fc600048060ff */
[----:B------:R-:W3:Y:S04]  /*991d0*/  LDL.LU R26, [R1+0x1bf8] ;  /* 0x001bf800011a7983 */ /* 0x000ee80000300800 */
[----:B------:R-:W3:Y:S01]  /*991e0*/  LDL.LU R19, [R1+0x1bfc] ;  /* 0x001bfc0001137983 */ /* 0x000ee20000300800 */
[----:B------:R-:W-:-:S03]  /*991f0*/  F2FP.SATFINITE.E5M2.F32.PACK_AB_MERGE_C R28, R28, R3, RZ ;  /* 0x000000031c1c723e */ /* 0x000fc600048060ff */
[----:B------:R-:W3:Y:S04]  /*99200*/  LDL.LU R18, [R1+0x1be0] ;  /* 0x001be00001127983 */ /* 0x000ee80000300800 */
[----:B------:R-:W3:Y:S04]  /*99210*/  LDL.LU R21, [R1+0x1be4] ;  /* 0x001be40001157983 */ /* 0x000ee80000300800 */
[----:B------:R0:W-:Y:S04]  /*99220*/  STL [R1+0x454], R2 ;  /* 0x0004540201007387 */ /* 0x0001e80000100800 */
[----:B------:R1:W-:Y:S01]  /*99230*/  STL [R1+0x474], R28 ;  /* 0x0004741c01007387 */ /* 0x0003e20000100800 */
[----:B0-----:R-:W-:-:S05]  /*99240*/  IADD3 R2, P6, PT, R29, R11, RZ ;  /* 0x0000000b1d027210 */ /* 0x001fca0007fde0ff */
[----:B--2---:R-:W-:Y:S01]  /*99250*/  IMAD.X R3, R27, 0x1, R12, P6 ;  /* 0x000000011b037824 */ /* 0x004fe200030e060c */
[----:B-1----:R-:W-:-:S04]  /*99260*/  IADD3 R28, P6, PT, R29, R13, RZ ;  /* 0x0000000d1d1c7210 */ /* 0x002fc80007fde0ff */
[----:B------:R0:W-:Y:S01]  /*99270*/  STL.64 [R1+0x1c28], R2 ;  /* 0x001c280201007387 */ /* 0x0001e20000100a00 */
[----:B------:R-:W-:-:S03]  /*99280*/  IMAD.X R29, R27, 0x1, R14, P6 ;  /* 0x000000011b1d7824 */ /* 0x000fc600030e060e */
[----:B0-----:R-:W2:Y:S04]  /*99290*/  LDL.LU.64 R2, [R1+0x4b50] ;  /* 0x004b500001027983 */ /* 0x001ea80000300a00 */
[----:B------:R0:W-:Y:S04]  /*992a0*/  STL.64 [R1+0x1c20], R28 ;  /* 0x001c201c01007387 */ /* 0x0001e80000100a00 */
[----:B0-----:R-:W3:Y:S01]  /*992b0*/  LDL.LU R28, [R1+0x4b48] ;  /* 0x004b4800011c7983 */ /* 0x001ee20000300800 */
[----:B----4-:R-:W-:Y:S02]  /*992c0*/  F2FP.SATFINITE.E5M2.F32.PACK_AB_MERGE_C R8, R9, R8, RZ ;  /* 0x000000080908723e */ /* 0x010fe400048060ff */
[----:B------:R-:W-:Y:S01]  /*992d0*/  F2FP.SATFINITE.E5M2.F32.PACK_AB_MERGE_C R9, R6, R15, RZ ;  /* 0x0000000f0609723e */ /* 0x000fe200048060ff */
[----:B------:R-:W4:Y:S01]  /*992e0*/  LDL.LU R29, [R1+0x1be8] ;  /* 0x001be800011d7983 */ /* 0x000f220000300800 */
[----:B------:R-:W-:-:S03]  /*992f0*/  F2FP.SATFINITE.E5M2.F32.PACK_AB_MERGE_C R6, R16, R7, RZ ;  /* 0x000000071006723e */ /* 0x000fc600048060ff */
[----:B------:R-:W4:Y:S04]  /*99300*/  LDL.LU R27, [R1+0x1bec] ;  /* 0x001bec00011b7983 */ /* 0x000f280000300800 */
[----:B------:R0:W-:Y:S01]  /*99310*/  STL [R1+0x420], R8 ;  /* 0x0004200801007387 */ /* 0x0001e20000100800 */
[----:B------:R-:W-:-:S03]  /*99320*/  SHF.R.S32.HI R16, RZ, 0x1f, R24 ;  /* 0x0000001fff107819 */ /* 0x000fc60000011418 */
[----:B0-----:R-:W4:Y:S04]  /*99330*/  LDL.LU R8, [R1+0x1bd0] ;  /* 0x001bd00001087983 */ /* 0x001f280000300800 */
[----:B------:R0:W-:Y:S04]  /*99340*/  STL [R1+0x424], R9 ;  /* 0x0004240901007387 */ /* 0x0001e80000100800 */
[----:B0-----:R-:W4:Y:S04]  /*99350*/  LDL.LU R9, [R1+0x1bd4] ;  /* 0x001bd40001097983 */ /* 0x001f280000300800 */
[----:B------:R2:W-:Y:S01]  /*99360*/  STL [R1+0x3ec], R6 ;  /* 0x0003ec0601007387 */ /* 0x0005e20000100800 */
[----:B------:R-:W-:-:S02]  /*99370*/  F2FP.SATFINITE.E5M2.F32.PACK_AB_MERGE_C R4, R20, R4, RZ ;  /* 0x000000041404723e */ /* 0x000fc400048060ff */
[----:B------:R-:W-:Y:S02]  /*99380*/  F2FP.SATFINITE.E5M2.F32.PACK_AB_MERGE_C R25, R25, R5, RZ ;  /* 0x000000051919723e */ /* 0x000fe400048060ff */
[----:B--2---:R-:W-:Y:S01]  /*99390*/  IADD3 R6, P6, PT, R24, R2, RZ ;  /* 0x0000000218067210 */ /* 0x004fe20007fde0ff */
[----:B------:R-:W-:Y:S04]  /*993a0*/  STL [R1+0x4b20], R2 ;  /* 0x004b200201007387 */ /* 0x000fe80000100800 */
[----:B---3--:R-:W-:-:S05]  /*993b0*/  IMAD.X R7, R16, 0x1, R28, P6 ;  /* 0x0000000110077824 */ /* 0x008fca00030e061c */
[----:B------:R0:W-:Y:S04]  /*993c0*/  STL.64 [R1+0x1c00], R6 ;  /* 0x001c000601007387 */ /* 0x0001e80000100a00 */
[----:B0-----:R-:W2:Y:S04]  /*993d0*/  LDL.LU.64 R6, [R1+0x4b40] ;  /* 0x004b400001067983 */ /* 0x001ea80000300a00 */
[----:B------:R-:W3:Y:S04]  /*993e0*/  LDL.LU R2, [R1+0x1bc8] ;  /* 0x001bc80001027983 */ /* 0x000ee80000300800 */
[----:B------:R-:W3:Y:S04]  /*993f0*/  LDL.LU R15, [R1+0x1bcc] ;  /* 0x001bcc00010f7983 */ /* 0x000ee80000300800 */
[----:B------:R0:W-:Y:S04]  /*99400*/  STL [R1+0x4b24], R28 ;  /* 0x004b241c01007387 */ /* 0x0001e80000100800 */
[----:B0-----:R-:W2:Y:S04]  /*99410*/  LDL.LU R28, [R1+0x1bc4] ;  /* 0x001bc400011c7983 */ /* 0x001ea80000300800 */
[----:B------:R-:W2:Y:S04]  /*99420*/  LDL.LU R20, [R1+0x10] ;  /* 0x0000100001147983 */ /* 0x000ea80000300800 */
[----:B------:R0:W-:Y:S02]  /*99430*/  STL [R1+0x3f8], R4 ;  /* 0x0003f80401007387 */ /* 0x0001e40000100800 */
[----:B0-----:R-:W-:-:S02]  /*99440*/  IADD3 R4, P6, PT, R24, R0, RZ ;  /* 0x0000000018047210 */ /* 0x001fc40007fde0ff */
[----:B------:R-:W-:Y:S03]  /*99450*/  STL [R1+0x37c], R25 ;  /* 0x00037c1901007387 */ /* 0x000fe60000100800 */
[----:B------:R-:W-:-:S05]  /*99460*/  IMAD.X R5, R16, 0x1, R23, P6 ;  /* 0x0000000110057824 */ /* 0x000fca00030e0617 */
[----:B------:R0:W-:Y:S04]  /*99470*/  STL.64 [R1+0x1bf0], R4 ;  /* 0x001bf00401007387 */ /* 0x0001e80000100a00 */
[----:B0-----:R-:W2:Y:S01]  /*99480*/  LDL.LU.64 R4, [R1+0x4b38] ;  /* 0x004b380001047983 */ /* 0x001ea20000300a00 */
[----:B------:R-:W-:Y:S02]  /*99490*/  F2FP.SATFINITE.E5M2.F32.PACK_AB_MERGE_C R19, R19, R26, RZ ;  /* 0x0000001a1313723e */ /* 0x000fe400048060ff */
[----:B------:R-:W-:Y:S01]  /*994a0*/  F2FP.SATFINITE.E5M2.F32.PACK_AB_MERGE_C R21, R21, R18, RZ ;  /* 0x000000121515723e */ /* 0x000fe200048060ff */
[----:B------:R-:W3:Y:S01]  /*994b0*/  LDL.LU R25, [R1+0x1bb0] ;  /* 0x001bb00001197983 */ /* 0x000ee20000300800 */
[----:B------:R-:W-:-:S03]  /*994c0*/  IADD3 R18, P6, PT, R24, R3, RZ ;  /* 0x0000000318127210 */ /* 0x000fc60007fde0ff */
[----:B------:R-:W3:Y:S04]  /*994d0*/  LDL.LU R26, [R1+0x1bb4] ;  /* 0x001bb400011a7983 */ /* 0x000ee80000300800 */
[----:B------:R-:W-:Y:S01]  /*994e0*/  STL [R1+0x538], R19 ;  /* 0x0005381301007387 */ /* 0x000fe20000100800 */
[----:B----4-:R-:W-:-:S03]  /*994f0*/  F2FP.SATFINITE.E5M2.F32.PACK_AB_MERGE_C R27, R27, R29, RZ ;  /* 0x0000001d1b1b723e */ /* 0x010fc600048060ff */
[----:B------:R0:W-:Y:S01]  /*99500*/  STL [R1+0x4600], R21 ;  /* 0x0046001501007387 */ /* 0x0001e20000100800 */
[----:B------:R-:W-:-:S03]  /*99510*/  F2FP.SATFINITE.E5M2.F32.PACK_AB_MERGE_C R9, R9, R8, RZ ;  /* 0x000000080909723e */ /* 0x000fc600048060ff */
[----:B0-----:R-:W4:Y:S04]  /*99520*/  LDL.LU R21, [R1+0x1bc0] ;  /* 0x001bc00001157983 */ /* 0x001f280000300800 */
[----:B------:R0:W-:Y:S04]  /*99530*/  STL [R1+0x4b08], R3 ;  /* 0x004b080301007387 */ /* 0x0001e80000100800 */
[----:B0-----:R-:W3:Y:S01]  /*99540*/  LDL.LU R3, [R1+0x1bdc] ;  /* 0x001bdc0001037983 */ /* 0x001ee20000300800 */
[----:B--2---:R-:W-:Y:S01]  /*99550*/  IMAD.X R19, R16, 0x1, R4, P6 ;  /* 0x0000000110137824 */ /* 0x004fe200030e0604 */
[----:B------:R-:W-:-:S04]  /*99560*/  IADD3 R8, P6, PT, R24, R5, RZ ;  /* 0x0000000518087210 */ /* 0x000fc80007fde0ff */
[----:B------:R0:W-:Y:S04]  /*99570*/  STL.64 [R1+0x1be0], R18 ;  /* 0x001be01201007387 */ /* 0x0001e80000100a00 */
[----:B0-----:R-:W2:Y:S04]  /*99580*/  LDL.LU R19, [R1+0x1bb8] ;  /* 0x001bb80001137983 */ /* 0x001ea80000300800 */
[----:B------:R-:W2:Y:S04]  /*99590*/  LDL.LU R18, [R1+0x1bbc] ;  /* 0x001bbc0001127983 */ /* 0x000ea80000300800 */
[----:B------:R0:W-:Y:S04]  /*995a0*/  STL [R1+0x5e8], R27 ;  /* 0x0005e81b01007387 */ /* 0x0001e80000100800 */
[----:B------:R-:W2:Y:S04]  /*995b0*/  LDL.LU R29, [R1+0x1ba0] ;  /* 0x001ba000011d7983 */ /* 0x000ea80000300800 */
[----:B0-----:R-:W2:Y:S04]  /*995c0*/  LDL.LU R27, [R1+0x1ba4] ;  /* 0x001ba400011b7983 */ /* 0x001ea80000300800 */
[----:B------:R0:W-:Y:S04]  /*995d0*/  STL [R1+0x294], R9 ;  /* 0x0002940901007387 */ /* 0x0001e80000100800 */
[----:B------:R1:W-:Y:S01]  /*995e0*/  STL.64 [R1+0x4b10], R4 ;  /* 0x004b100401007387 */ /* 0x0003e20000100a00 */
[----:B0-----:R-:W-:-:S03]  /*995f0*/  IMAD.X R9, R16, 0x1, R6, P6 ;  /* 0x0000000110097824 */ /* 0x001fc600030e0606 */
[----:B-1----:R-:W2:Y:S04]  /*99600*/  LDL.LU R5, [R1+0x1bd8] ;  /* 0x001bd80001057983 */ /* 0x002ea80000300800 */
[----:B------:R0:W-:Y:S04]  /*99610*/  STL.64 [R1+0x1bd0], R8 ;  /* 0x001bd00801007387 */ /* 0x0001e80000100a00 */
[----:B0-----:R-:W4:Y:S01]  /*99620*/  LDL.LU.64 R8, [R1+0x4b30] ;  /* 0x004b300001087983 */ /* 0x001f220000300a00 */
[----:B------:R-:W-:Y:S02]  /*99630*/  IADD3 R4, P6, PT, R24, R7, RZ ;  /* 0x0000000718047210 */ /* 0x000fe40007fde0ff */
[----:B---3--:R-:W-:-:S02]  /*99640*/  F2FP.SATFINITE.E5M2.F32.PACK_AB_MERGE_C R2, R15, R2, RZ ;  /* 0x000000020f02723e */ /* 0x008fc400048060ff */
[----:B--2---:R-:W-:Y:S02]  /*99650*/  F2FP.SATFINITE.E5M2.F32.PACK_AB_MERGE_C R5, R3, R5, RZ ;  /* 0x000000050305723e */ /* 0x004fe400048060ff */
[----:B----4-:R-:W-:-:S03]  /*99660*/  F2FP.SATFINITE.E5M2.F32.PACK_AB_MERGE_C R3, R28, R21, RZ ;  /* 0x000000151c03723e */ /* 0x010fc600048060ff */
[----:B------:R0:W-:Y:S04]  /*99670*/  STL [R1+0x29c], R5 ;  /* 0x00029c0501007387 */ /* 0x0001e80000100800 */
[----:B------:R-:W-:Y:S04]  /*99680*/  STL.64 [R1+0x4b00], R6 ;  /* 0x004b000601007387 */ /* 0x000fe80000100a00 */
[----:B------:R-:W-:Y:S01]  /*99690*/  STL [R1+0x1bd8], R3 ;  /* 0x001bd80301007387 */ /* 0x000fe20000100800 */
[----:B0-----:R-:W-:-:S03]  /*996a0*/  IMAD.X R5, R16, 0x1, R9, P6 ;  /* 0x0000000110057824 */ /* 0x001fc600030e0609 */
[----:B------:R-:W-:Y:S04]  /*996b0*/  STL.64 [R1+0x4b18], R22 ;  /* 0x004b181601007387 */ /* 0x000fe80000100a00 */
[----:B------:R-:W-:Y:S04]  /*996c0*/  STL.64 [R1+0x1bc0], R4 ;  /* 0x001bc00401007387 */ /* 0x000fe80000100a00 */
[----:B------:R0:W-:Y:S04]  /*996d0*/  STL [R1+0x1bc8], R2 ;  /* 0x001bc80201007387 */ /* 0x0001e80000100800 */
[----:B------:R-:W2:Y:S04]  /*996e0*/  LDL.LU R28, [R1+0x1ba8] ;  /* 0x001ba800011c7983 */ /* 0x000ea80000300800 */
[----:B0-----:R-:W2:Y:S04]  /*996f0*/  LDL.LU R2, [R1+0x1bac] ;  /* 0x001bac0001027983 */ /* 0x001ea80000300800 */
[----:B------:R-:W3:Y:S04]  /*99700*/  LDL.LU R22, [R1+0x1b94] ;  /* 0x001b940001167983 */ /* 0x000ee80000300800 */
[----:B------:R-:W3:Y:S01]  /*99710*/  LDL.LU R23, [R1+0x1b98] ;  /* 0x001b980001177983 */ /* 0x000ee20000300800 */
[----:B------:R-:W-:-:S02]  /*99720*/  IADD3 R6, P6, PT, R24, R8, RZ ;  /* 0x0000000818067210 */ /* 0x000fc40007fde0ff */
[----:B------:R-:W-:-:S03]  /*99730*/  F2FP.SATFINITE.E5M2.F32.PACK_AB_MERGE_C R25, R26, R25, RZ ;  /* 0x000000191a19723e */ /* 0x000fc600048060ff */
[----:B------:R-:W-:Y:S01]  /*99740*/  IMAD.X R7, R16, 0x1, R10, P6 ;  /* 0x0000000110077824 */ /* 0x000fe200030e060a */
[----:B---3--:R0:W-:Y:S04]  /*99750*/  STL.64 [R1+0x4b28], R22 ;  /* 0x004b281601007387 */ /* 0x0081e80000100a00 */
[----:B------:R-:W3:Y:S04]  /*99760*/  LDL.LU R15, [R1+0x1b9c] ;  /* 0x001b9c00010f7983 */ /* 0x000ee80000300800 */
[----:B------:R-:W4:Y:S04]  /*99770*/  LDL.LU R4, [R1+0x1b84] ;  /* 0x001b840001047983 */ /* 0x000f280000300800 */
[----:B------:R-:W3:Y:S04]  /*99780*/  LDL.LU R5, [R1+0x1b88] ;  /* 0x001b880001057983 */ /* 0x000ee80000300800 */
[----:B------:R-:W3:Y:S04]  /*99790*/  LDL.LU R21, [R1+0x1b8c] ;  /* 0x001b8c0001157983 */ /* 0x000ee80000300800 */
[----:B------:R1:W-:Y:S01]  /*997a0*/  STL [R1+0x41e8], R25 ;  /* 0x0041e81901007387 */ /* 0x0003e20000100800 */
[----:B0-----:R-:W-:-:S03]  /*997b0*/  IADD3 R22, P6, PT, R24, R11, RZ ;  /* 0x0000000b18167210 */ /* 0x001fc60007fde0ff */
[----:B-1----:R-:W4:Y:S04]  /*997c0*/  LDL.LU R25, [R1+0x1b80] ;  /* 0x001b800001197983 */ /* 0x002f280000300800 */
[----:B------:R0:W-:Y:S04]  /*997d0*/  STL [R1+0x4af0], R8 ;  /* 0x004af00801007387 */ /* 0x0001e80000100800 */
[----:B0-----:R-:W3:Y:S04]  /*997e0*/  LDL.LU R8, [R1+0x1b90] ;  /* 0x001b900001087983 */ /* 0x001ee80000300800 */
[----:B------:R0:W-:Y:S04]  /*997f0*/  STL.64 [R1+0x1bb0], R6 ;  /* 0x001bb00601007387 */ /* 0x0001e80000100a00 */
[----:B------:R-:W3:Y:S01]  /*99800*/  LDL.LU R3, [R1+0x1b70] ;  /* 0x001b700001037983 */ /* 0x000ee20000300800 */
[----:B0-----:R-:W-:-:S02]  /*99810*/  F2FP.SATFINITE.E5M2.F32.PACK_AB_MERGE_C R6, R18, R19, RZ ;  /* 0x000000131206723e */ /* 0x001fc400048060ff */
[----:B------:R-:W-:-:S03]  /*99820*/  F2FP.SATFINITE.E5M2.F32.PACK_AB_MERGE_C R7, R27, R29, RZ ;  /* 0x0000001d1b07723e */ /* 0x000fc600048060ff */
[----:B------:R0:W-:Y:S01]  /*99830*/  STL [R1+0x1be8], R6 ;  /* 0x001be80601007387 */ /* 0x0001e20000100800 */
[----:B------:R-:W-:-:S03]  /*99840*/  IMAD.X R23, R16, 0x1, R12, P6 ;  /* 0x0000000110177824 */ /* 0x000fc600030e060c */
[----:B0-----:R-:W3:Y:S04]  /*99850*/  LDL.LU R6, [R1+0x1b78] ;  /* 0x001b780001067983 */ /* 0x001ee80000300800 */
[----:B------:R0:W-:Y:S04]  /*99860*/  STL [R1+0x1bcc], R7 ;  /* 0x001bcc0701007387 */ /* 0x0001e80000100800 */
[----:B0-----:R-:W3:Y:S04]  /*99870*/  LDL.LU R7, [R1+0x1b7c] ;  /* 0x001b7c0001077983 */ /* 0x001ee80000300800 */
[----:B------:R-:W3:Y:S04]  /*99880*/  LDL.LU R26, [R1+0x1b64] ;  /* 0x001b6400011a7983 */ /* 0x000ee80000300800 */
[----:B------:R-:W3:Y:S04]  /*99890*/  LDL.LU R19, [R1+0x1b68] ;  /* 0x001b680001137983 */ /* 0x000ee80000300800 */
[----:B------:R-:W3:Y:S04]  /*998a0*/  LDL.LU R18, [R1+0x1b6c] ;  /* 0x001b6c0001127983 */ /* 0x000ee80000300800 */
[----:B------:R0:W-:Y:S04]  /*998b0*/  STL.64 [R1+0x4af8], R10 ;  /* 0x004af80a01007387 */ /* 0x0001e80000100a00 */
[----:B0-----:R-:W3:Y:S04]  /*998c0*/  LDL.LU R10, [R1+0x1b74] ;  /* 0x001b7400010a7983 */ /* 0x001ee80000300800 */
[----:B------:R-:W3:Y:S04]  /*998d0*/  LDL.LU R11, [R1+0x1b60] ;  /* 0x001b6000010b7983 */ /* 0x000ee80000300800 */
[----:B------:R0:W-:Y:S01]  /*998e0*/  STL.64 [R1+0x1bb8], R22 ;  /* 0x001bb81601007387 */ /* 0x0001e20000100a00 */
[----:B--2---:R-:W-:-:S02]  /*998f0*/  F2FP.SATFINITE.E5M2.F32.PACK_AB_MERGE_C R2, R2, R28, RZ ;  /* 0x0000001c0202723e */ /* 0x004fc400048060ff */
[----:B0-----:R-:W-:Y:S01]  /*99900*/  IADD3 R22, P6, PT, R24, R13, RZ ;  /* 0x0000000d18167210 */ /* 0x001fe20007fde0ff */
[----:B------:R-:W-:Y:S02]  /*99910*/  IMAD.MOV.U32 R23, RZ, RZ, R16 ;  /* 0x000000ffff177224 */ /* 0x000fe400078e0010 */
[----:B------:R-:W2:Y:S02]  /*99920*/  LDL.LU R16, [R1+0x1b50] ;  /* 0x001b500001107983 */ /* 0x000ea40000300800 */
[----:B------:R-:W-:Y:S02]  /*99930*/  IMAD.X R23, R23, 0x1, R14, P6 ;  /* 0x0000000117177824 */ /* 0x000fe400030e060e */
[----:B------:R-:W2:Y:S04]  /*99940*/  LDL.LU R29, [R1+0x1b54] ;  /* 0x001b5400011d7983 */ /* 0x000ea80000300800 */
[----:B------:R-:W2:Y:S04]  /*99950*/  LDL.LU R27, [R1+0x1b58] ;  /* 0x001b5800011b7983 */ /* 0x000ea80000300800 */
[----:B------:R-:W2:Y:S04]  /*99960*/  LDL.LU R24, [R1+0x1b5c] ;  /* 0x001b5c0001187983 */ /* 0x000ea80000300800 */
[----:B------:R0:W-:Y:S04]  /*99970*/  STL.64 [R1+0x1ba0], R22 ;  /* 0x001ba01601007387 */ /* 0x0001e80000100a00 */
[----:B0-----:R-:W3:Y:S04]  /*99980*/  LDL.LU.64 R22, [R1+0x4b28] ;  /* 0x004b280001167983 */ /* 0x001ee80000300a00 */
[----:B------:R-:W2:Y:S04]  /*99990*/  LDL.LU R28, [R1+0x4b24] ;  /* 0x004b2400011c7983 */ /* 0x000ea80000300800 */
[----:B------:R0:W-:Y:S04]  /*999a0*/  STL [R1+0x1bac], R2 ;  /* 0x001bac0201007387 */ /* 0x0001e80000100800 */
[----:B0-----:R-:W2:Y:S01]  /*999b0*/  LDL.LU R2, [R1+0x4b20] ;  /* 0x004b200001027983 */ /* 0x001ea20000300800 */
[----:B---3--:R-:W-:-:S02]  /*999c0*/  F2FP.SATFINITE.E5M2.F32.PACK_AB_MERGE_C R22, R22, R8, RZ ;  /* 0x000000081616723e */ /* 0x008fc400048060ff */
[----:B------:R-:W-:Y:S02]  /*999d0*/  F2FP.SATFINITE.E5M2.F32.PACK_AB_MERGE_C R8, R15, R23, RZ ;  /* 0x000000170f08723e */ /* 0x000fe400048060ff */
[----:B------:R-:W-:Y:S01]  /*999e0*/  SHF.R.S32.HI R15, RZ, 0x1f, R20 ;  /* 0x0000001fff0f7819 */ /* 0x000fe20000011414 */
[----:B------:R2:W-:Y:S04]  /*999f0*/  STL [R1+0x1ba8], R22 ;  /* 0x001ba81601007387 */ /* 0x0005e80000100800 */
[----:B------:R-:W-:Y:S01]  /*99a00*/  STL [R1+0x1b98], R8 ;  /* 0x001b980801007387 */ /* 0x000fe20000100800 */
[----:B--2---:R-:W-:-:S05]  /*99a10*/  IADD3 R22, P6, PT, R20, R2, RZ ;  /* 0x0000000214167210 */ /* 0x004fca0007fde0ff */
[----:B------:R-:W-:-:S05]  /*99a20*/  IMAD.X R23, R15, 0x1, R28, P6 ;  /* 0x000000010f177824 */ /* 0x000fca00030e061c */
[----:B------:R0:W-:Y:S04]  /*99a30*/  STL.64 [R1+0x1b90], R22 ;  /* 0x001b901601007387 */ /* 0x0001e80000100a00 */
[----:B0-----:R-:W2:Y:S01]  /*99a40*/  LDL.LU.64 R22, [R1+0x4b18] ;  /* 0x004b180001167983 */ /* 0x001ea20000300a00 */
[----:B----4-:R-:W-:Y:S02]  /*99a50*/  F2FP.SATFINITE.E5M2.F32.PACK_AB_MERGE_C R8, R4, R25, RZ ;  /* 0x000000190408723e */ /* 0x010fe400048060ff */
[----:B------:R-:W-:-:S03]  /*99a60*/  F2FP.SATFINITE.E5M2.F32.PACK_AB_MERGE_C R4, R21, R5, RZ ;  /* 0x000000051504723e */ /* 0x000fc600048060ff */
[----:B------:R0:W-:Y:S04]  /*99a70*/  STL [R1+0x278], R8 ;  /* 0x0002780801007387 */ /* 0x0001e80000100800 */
[----:B------:R1:W-:Y:S04]  /*99a80*/  STL [R1+0x1b88], R4 ;  /* 0x001b880401007387 */ /* 0x0003e80000100800 */
[----:B0-----:R-:W3:Y:S01]  /*99a90*/  LDL.LU R8, [R1+0x1350] ;  /* 0x0013500001087983 */ /* 0x001ee20000300800 */
[----:B-1----:R-:W-:-:S03]  /*99aa0*/  IADD3 R4, P6, PT, R20, R0, RZ ;  /* 0x0000000014047210 */ /* 0x002fc60007fde0ff */
[----:B------:R-:W4:Y:S04]  /*99ab0*/  LDL.LU R25, [R1+0x1b48] ;  /* 0x001b480001197983 */ /* 0x000f280000300800 */
[----:B------:R-:W4:Y:S01]  /*99ac0*/  LDL.LU R21, [R1+0x1b4c] ;  /* 0x001b4c0001157983 */ /* 0x000f220000300800 */
[----:B------:R-:W-:-:S03]  /*99ad0*/  F2FP.SATFINITE.E5M2.F32.PACK_AB_MERGE_C R10, R10, R3, RZ ;  /* 0x000000030a0a723e */ /* 0x000fc600048060ff */
[----:B------:R0:W-:Y:S04]  /*99ae0*/  STL [R1+0x4ae0], R0 ;  /* 0x004ae00001007387 */ /* 0x0001e80000100800 */
[----:B0-----:R-:W3:Y:S01]  /*99af0*/  LDL.LU R0, [R1+0x1b44] ;  /* 0x001b440001007983 */ /* 0x001ee20000300800 */
[----:B--2---:R-:W-:-:S05]  /*99b00*/  IMAD.X R5, R15, 0x1, R23, P6 ;  /* 0x000000010f057824 */ /* 0x004fca00030e0617 */
[----:B------:R0:W-:Y:S04]  /*99b10*/  STL.64 [R1+0x1b80], R4 ;  /* 0x001b800401007387 */ /* 0x0001e80000100a00 */
[----:B0-----:R-:W2:Y:S04]  /*99b20*/  LDL.LU.64 R4, [R1+0x4b10] ;  /* 0x004b100001047983 */ /* 0x001ea80000300a00 */
[----:B------:R-:W2:Y:S04]  /*99b30*/  LDL.LU R3, [R1+0x4b08] ;  /* 0x004b080001037983 */ /* 0x000ea80000300800 */
[----:B------:R0:W-:Y:S02]  /*99b40*/  STL [R1+0x26c], R10 ;  /* 0x00026c0a01007387 */ /* 0x0001e40000100800 */
[----:B0-----:R-:W-:-:S05]  /*99b50*/  F2FP.SATFINITE.E5M2.F32.PACK_AB_MERGE_C R10, R7, R6, RZ ;  /* 0x00000006070a723e */ /* 0x001fca00048060ff */
[----:B------:R-:W-:Y:S01]  /*99b60*/  STL [R1+0x1b78], R10 ;  /* 0x001b780a01007387 */ /* 0x000fe20000100800 */
[----:B--2---:R-:W-:-:S05]  /*99b70*/  IADD3 R6, P6, PT, R20, R3, RZ ;  /* 0x0000000314067210 */ /* 0x004fca0007fde0ff */
[----:B------:R-:W-:-:S05]  /*99b80*/  IMAD.X R7, R15, 0x1, R4, P6 ;  /* 0x000000010f077824 */ /* 0x000fca00030e0604 */
[----:B------:R0:W-:Y:S04]  /*99b90*/  STL.64 [R1+0x1b70], R6 ;  /* 0x001b700601007387 */ /* 0x0001e80000100a00 */
[----:B0-----:R-:W2:Y:S01]  /*99ba0*/  LDL.LU.64 R6, [R1+0x4b00] ;  /* 0x004b000001067983 */ /* 0x001ea20000300a00 */
[----:B------:R-:W-:Y:S02]  /*99bb0*/  F2FP.SATFINITE.E5M2.F32.PACK_AB_MERGE_C R26, R26, R11, RZ ;  /* 0x0000000b1a1a723e */ /* 0x000fe400048060ff */
[----:B------:R-:W-:Y:S02]  /*99bc0*/  IADD3 R10, P6, PT, R20, R5, RZ ;  /* 0x00000005140a7210 */ /* 0x000fe40007fde0ff */
[----:B------:R-:W-:Y:S01]  /*99bd0*/  F2FP.SATFINITE.E5M2.F32.PACK_AB_MERGE_C R18, R18, R19, RZ ;  /* 0x000000131212723e */ /* 0x000fe200048060ff */
[----:B------:R-:W-:Y:S04]  /*99be0*/  STL [R1+0x260], R26 ;  /* 0x0002601a01007387 */ /* 0x000fe80000100800 */
[----:B------:R0:W-:Y:S04]  /*99bf0*/  STL.64 [R1+0x4ad8], R4 ;  /* 0x004ad80401007387 */ /* 0x0001e80000100a00 */
[----:B------:R-:W-:Y:S04]  /*99c00*/  STL [R1+0x1b7c], R18 ;  /* 0x001b7c1201007387 */ /* 0x000fe80000100800 */
[----:B0-----:R-:W3:Y:S04]  /*99c10*/  LDL.LU R4, [R1+0x135c] ;  /* 0x00135c0001047983 */ /* 0x001ee80000300800 */
[----:B------:R-:W3:Y:S01]  /*99c20*/  LDL.LU R5, [R1+0x1b40] ;  /* 0x001b400001057983 */ /* 0x000ee20000300800 */
[----:B--2---:R-:W-:-:S05]  /*99c30*/  IMAD.X R11, R15, 0x1, R6, P6 ;  /* 0x000000010f0b7824 */ /* 0x004fca00030e0606 */
[----:B------:R0:W-:Y:S02]  /*99c40*/  STL.64 [R1+0x1b60], R10 ;  /* 0x001b600a01007387 */ /* 0x0001e40000100a00 */
[----:B0-----:R-:W-:Y:S02]  /*99c50*/  F2FP.SATFINITE.E5M2.F32.PACK_AB_MERGE_C R11, R29, R16, RZ ;  /* 0x000000101d0b723e */ /* 0x001fe400048060ff */
[----:B------:R-:W-:Y:S01]  /*99c60*/  F2FP.SATFINITE.E5M2.F32.PACK_AB_MERGE_C R10, R24, R27, RZ ;  /* 0x0000001b180a723e */ /* 0x000fe200048060ff */
[----:B------:R-:W2:Y:S04]  /*99c70*/  LDL.LU R16, [R1+0x1b30] ;  /* 0x001b300001107983 */ /* 0x000ea80000300800 */
[----:B------:R-:W-:Y:S04]  /*99c80*/  STL [R1+0x254], R11 ;  /* 0x0002540b01007387 */ /* 0x000fe80000100800 */
[----:B------:R-:W2:Y:S04]  /*99c90*/  LDL.LU R27, [R1+0x1b34] ;  /* 0x001b3400011b7983 */ /* 0x000ea80000300800 */
[----:B------:R-:W-:Y:S04]  /*99ca0*/  STL [R1+0x1b6c], R10 ;  /* 0x001b6c0a01007387 */ /* 0x000fe80000100800 */
[----:B------:R-:W2:Y:S04]  /*99cb0*/  LDL.LU R26, [R1+0x1b38] ;  /* 0x001b3800011a7983 */ /* 0x000ea80000300800 */
[----:B------:R-:W2:Y:S04]  /*99cc0*/  LDL.LU R19, [R1+0x1b3c] ;  /* 0x001b3c0001137983 */ /* 0x000ea80000300800 */
[----:B------:R-:W2:Y:S04]  /*99cd0*/  LDL.LU R18, [R1+0x1b20] ;  /* 0x001b200001127983 */ /* 0x000ea80000300800 */
[----:B------:R-:W2:Y:S04]  /*99ce0*/  LDL.LU R29, [R1+0x1b24] ;  /* 0x001b2400011d7983 */ /* 0x000ea80000300800 */
[----:B------:R-:W2:Y:S04]  /*99cf0*/  LDL R24, [R1+0x14] ;  /* 0x0000140001187983 */ /* 0x000ea80000100800 */
[----:B------:R0:W-:Y:S04]  /*99d00*/  STL.64 [R1+0x4ad0], R6 ;  /* 0x004ad00601007387 */ /* 0x0001e80000100a00 */
[----:B0-----:R-:W3:Y:S01]  /*99d10*/  LDL.LU R6, [R1+0x1354] ;  /* 0x0013540001067983 */ /* 0x001ee20000300800 */
[----:B------:R-:W-:-:S03]  /*99d20*/  IADD3 R10, P6, PT, R20, R7, RZ ;  /* 0x00000007140a7210 */ /* 0x000fc60007fde0ff */
[----:B------:R-:W2:Y:S02]  /*99d30*/  LDL.LU R7, [R1+0x1358] ;  /* 0x0013580001077983 */ /* 0x000ea40000300800 */
[----:B------:R-:W-:-:S05]  /*99d40*/  IMAD.X R11, R15, 0x1, R9, P6 ;  /* 0x000000010f0b7824 */ /* 0x000fca00030e0609 */
[----:B------:R0:W-:Y:S04]  /*99d50*/  STL.64 [R1+0x1b58], R10 ;  /* 0x001b580a01007387 */ /* 0x0001e80000100a00 */
[----:B0-----:R-:W4:Y:S01]  /*99d60*/  LDL.LU.64 R10, [R1+0x4af8] ;  /* 0x004af800010a7983 */ /* 0x001f220000300a00 */
[----:B---3--:R-:W-:-:S03]  /*99d70*/  F2FP.SATFINITE.E5M2.F32.PACK_AB_MERGE_C R6, R6, R8, RZ ;  /* 0x000000080606723e */ /* 0x008fc600048060ff */
[----:B------:R-:W3:Y:S04]  /*99d80*/  LDL.LU R8, [R1+0x4af0] ;  /* 0x004af00001087983 */ /* 0x000ee80000300800 */
[----:B------:R3:W-:Y:S01]  /*99d90*/  STL [R1+0x250], R6 ;  /* 0x0002500601007387 */ /* 0x0007e20000100800 */
[----:B--2---:R-:W-:-:S05]  /*99da0*/  F2FP.SATFINITE.E5M2.F32.PACK_AB_MERGE_C R4, R4, R7, RZ ;  /* 0x000000070404723e */ /* 0x004fca00048060ff */
[----:B------:R0:W-:Y:S01]  /*99db0*/  STL [R1+0x1b68], R4 ;  /* 0x001b680401007387 */ /* 0x0001e20000100800 */
[----:B---3--:R-:W-:-:S03]  /*99dc0*/  IADD3 R6, P6, PT, R20, R8, RZ ;  /* 0x0000000814067210 */ /* 0x008fc60007fde0ff */
[----:B------:R-:W-:Y:S02]  /*99dd0*/  STL.64 [R1+0x4ac8], R8 ;  /* 0x004ac80801007387 */ /* 0x000fe40000100a00 */
[----:B----4-:R-:W-:Y:S01]  /*99de0*/  IMAD.X R7, R15, 0x1, R10, P6 ;  /* 0x000000010f077824 */ /* 0x010fe200030e060a */
[----:B0-----:R-:W-:-:S04]  /*99df0*/  IADD3 R4, P6, PT, R20, R11, RZ ;  /* 0x0000000b14047210 */ /* 0x001fc80007fde0ff */
[----:B------:R0:W-:Y:S02]  /*99e00*/  STL.64 [R1+0x1b50], R6 ;  /* 0x001b500601007387 */ /* 0x0001e40000100a00 */
[----:B0-----:R-:W-:Y:S01]  /*99e10*/  F2FP.SATFINITE.E5M2.F32.PACK_AB_MERGE_C R6, R0, R5, RZ ;  /* 0x000000050006723e */ /* 0x001fe200048060ff */
[----:B------:R-:W-:Y:S01]  /*99e20*/  IMAD.X R5, R15, 0x1, R12, P6 ;  /* 0x000000010f057824 */ /* 0x000fe200030e060c */
[----:B------:R-:W-:-:S03]  /*99e30*/  F2FP.SATFINITE.E5M2.F32.PACK_AB_MERGE_C R0, R21, R25, RZ ;  /* 0x000000191500723e */ /* 0x000fc600048060ff */
[----:B------:R-:W-:Y:S04]  /*99e40*/  STL [R1+0x1094], R6 ;  /* 0x0010940601007387 */ /* 0x000fe80000100800 */
[----:B------:R-:W-:Y:S04]  /*99e50*/  STL.64 [R1+0x4ac0], R10 ;  /* 0x004ac00a01007387 */ /* 0x000fe80000100a00 */
[----:B------:R0:W-:Y:S04]  /*99e60*/  STL [R1+0x1090], R0 ;  /* 0x0010900001007387 */ /* 0x0001e80000100800 */
[----:B------:R1:W-:Y:S04]  /*99e70*/  STL.64 [R1+0x1b48], R4 ;  /* 0x001b480401007387 */ /* 0x0003e80000100a00 */
[----:B------:R-:W-:Y:S04]  /*99e80*/  STL.64 [R1+0x4ae8], R12 ;  /* 0x004ae80c01007387 */ /* 0x000fe80000100a00 */
[----:B0-----:R-:W2:Y:S01]  /*99e90*/  LDL.LU R0, [R1+0x1b28] ;  /* 0x001b280001007983 */ /* 0x001ea20000300800 */
[----:B-1----:R-:W-:-:S05]  /*99ea0*/  IADD3 R4, P6, PT, R20, R13, RZ ;  /* 0x0000000d14047210 */ /* 0x002fca0007fde0ff */
[----:B------:R-:W-:Y:S01]  /*99eb0*/  IMAD.X R5, R15, 0x1, R14, P6 ;  /* 0x000000010f057824 */ /* 0x000fe200030e060e */
[----:B------:R-:W-:-:S04]  /*99ec0*/  F2FP.SATFINITE.E5M2.F32.PACK_AB_MERGE_C R8, R27, R16, RZ ;  /* 0x000000101b08723e */ /* 0x000fc800048060ff */
[----:B------:R0:W-:Y:S01]  /*99ed0*/  STL.64 [R1+0x1b40], R4 ;  /* 0x001b400401007387 */ /* 0x0001e20000100a00 */
[----:B------:R-:W-:Y:S02]  /*99ee0*/  F2FP.SATFINITE.E5M2.F32.PACK_AB_MERGE_C R9, R19, R26, RZ ;  /* 0x0000001a1309723e */ /* 0x000fe400048060ff */
[----:B------:R-:W-:Y:S01]  /*99ef0*/  F2FP.SATFINITE.E5M2.F32.PACK_AB_MERGE_C R10, R29, R18, RZ ;  /* 0x000000121d0a723e */ /* 0x000fe200048060ff */
[----:B0-----:R-:W3:Y:S04]  /*99f00*/  LDL.LU R4, [R1+0x1b10] ;  /* 0x001b100001047983 */ /* 0x001ee80000300800 */
[----:B------:R-:W3:Y:S04]  /*99f10*/  LDL.LU R5, [R1+0x1b14] ;  /* 0x001b140001057983 */ /* 0x000ee80000300800 */
[----:B------:R-:W4:Y:S04]  /*99f20*/  LDL.LU R6, [R1+0x1b18] ;  /* 0x001b180001067983 */ /* 0x000f280000300800 */
[----:B------:R-:W4:Y:S04]  /*99f30*/  LDL.LU R7, [R1+0x1b1c] ;  /* 0x001b1c0001077983 */ /* 0x000f280000300800 */
[----:B------:R-:W2:Y:S04]  /*99f40*/  LDL.LU R15, [R1+0x1b00] ;  /* 0x001b0000010f7983 */ /* 0x000ea80000300800 */
[----:B------:R-:W2:Y:S04]  /*99f50*/  LDL.LU R20, [R1+0x1b04] ;  /* 0x001b040001147983 */ /* 0x000ea80000300800 */
[----:B------:R-:W2:Y:S01]  /*99f60*/  LDL.LU R16, [R1+0x1b08] ;  /* 0x001b080001107983 */ /* 0x000ea20000300800 */
[----:B------:R-:W-:-:S03]  /*99f70*/  SHF.R.S32.HI R11, RZ, 0x1f, R24 ;  /* 0x0000001fff0b7819 */ /* 0x000fc60000011418 */
[----:B------:R-:W2:Y:S04]  /*99f80*/  LDL.LU R27, [R1+0x1b0c] ;  /* 0x001b0c00011b7983 */ /* 0x000ea80000300800 */
[----:B------:R0:W-:Y:S04]  /*99f90*/  STL [R1+0x1010], R8 ;  /* 0x0010100801007387 */ /* 0x0001e80000100800 */
[----:B0-----:R-:W2:Y:S04]  /*99fa0*/  LDL.LU R8, [R1+0x1af0] ;  /* 0x001af00001087983 */ /* 0x001ea80000300800 */
[----:B------:R0:W-:Y:S01]  /*99fb0*/  STL [R1+0x100c], R9 ;  /* 0x00100c0901007387 */ /* 0x0001e20000100800 */
[----:B------:R-:W-:-:S03]  /*99fc0*/  IADD3 R12, P6, PT, R24, R2, RZ ;  /* 0x00000002180c7210 */ /* 0x000fc60007fde0ff */
[----:B0-----:R-:W2:Y:S04]  /*99fd0*/  LDL.LU R9, [R1+0x1af4] ;  /* 0x001af40001097983 */ /* 0x001ea80000300800 */
[----:B------:R0:W-:Y:S04]  /*99fe0*/  STL [R1+0xf84], R10 ;  /* 0x000f840a01007387 */ /* 0x0001e80000100800 */
[----:B------:R-:W2:Y:S04]  /*99ff0*/  LDL.LU R29, [R1+0x18] ;  /* 0x00001800011d7983 */ /* 0x000ea80000300800 */
[----:B0-----:R-:W2:Y:S04]  /*9a000*/  LDL.LU R10, [R1+0x1af8] ;  /* 0x001af800010a7983 */ /* 0x001ea80000300800 */
[----:B------:R0:W-:Y:S04]  /*9a010*/  STL [R1+0x8], R11 ;  /* 0x0000080b01007387 */ /* 0x0001e80000100800 */
[----:B0-----:R-:W2:Y:S04]  /*9a020*/  LDL.LU R11, [R1+0x1afc] ;  /* 0x001afc00010b7983 */ /* 0x001ea80000300800 */
[----:B------:R-:W2:Y:S04]  /*9a030*/  LDL.LU R25, [R1+0x1ae0] ;  /* 0x001ae00001197983 */ /* 0x000ea80000300800 */
[----:B------:R-:W2:Y:S04]  /*9a040*/  LDL.LU R18, [R1+0x1ae4] ;  /* 0x001ae40001127983 */ /* 0x000ea80000300800 */
[----:B------:R0:W-:Y:S04]  /*9a050*/  STL [R1+0x4ab8], R2 ;  /* 0x004ab80201007387 */ /* 0x0001e80000100800 */
[----:B0-----:R-:W2:Y:S02]  /*9a060*/  LDL.LU R2, [R1+0x8] ;  /* 0x0000080001027983 */ /* 0x001ea40000300800 */
[----:B--2---:R-:W-:-:S05]  /*9a070*/  IMAD.X R13, R2, 0x1, R28, P6 ;  /* 0x00000001020d7824 */ /* 0x004fca00030e061c */
[----:B------:R0:W-:Y:S04]  /*9a080*/  STL.64 [R1+0x1b20], R12 ;  /* 0x001b200c01007387 */ /* 0x0001e80000100a00 */
[----:B0-----:R-:W2:Y:S04]  /*9a090*/  LDL.LU.64 R12, [R1+0x4ae8] ;  /* 0x004ae800010c7983 */ /* 0x001ea80000300a00 */
[----:B------:R-:W2:Y:S04]  /*9a0a0*/  LDL.LU R21, [R1+0x1ae8] ;  /* 0x001ae80001157983 */ /* 0x000ea80000300800 */
[----:B------:R-:W2:Y:S04]  /*9a0b0*/  LDL.LU R26, [R1+0x1aec] ;  /* 0x001aec00011a7983 */ /* 0x000ea80000300800 */
[----:B------:R-:W2:Y:S04]  /*9a0c0*/  LDL.LU R19, [R1+0x1ad0] ;  /* 0x001ad00001137983 */ /* 0x000ea80000300800 */
[----:B------:R-:W2:Y:S04]  /*9a0d0*/  LDL.LU R24, [R1+0x1ad4] ;  /* 0x001ad40001187983 */ /* 0x000ea80000300800 */
[----:B------:R0:W-:Y:S04]  /*9a0e0*/  STL.64 [R1+0x4ab0], R28 ;  /* 0x004ab01c01007387 */ /* 0x0001e80000100a00 */
[----:B0-----:R-:W2:Y:S04]  /*9a0f0*/  LDL.LU R28, [R1+0x1b2c] ;  /* 0x001b2c00011c7983 */ /* 0x001ea80000300800 */
[----:B------:R-:W3:Y:S01]  /*9a100*/  LDL.LU R29, [R1+0x14] ;  /* 0x00001400011d7983 */ /* 0x000ee20000300800 */
[----:B--2---:R-:W-:-:S03]  /*9a110*/  F2FP.SATFINITE.E5M2.F32.PACK_AB_MERGE_C R28, R28, R0, RZ ;  /* 0x000000001c1c723e */ /* 0x004fc600048060ff */
[----:B------:R-:W2:Y:S04]  /*9a120*/  LDL.LU R0, [R1+0x4ae0] ;  /* 0x004ae00001007983 */ /* 0x000ea80000300800 */
[----:B------:R3:W-:Y:S02]  /*9a130*/  STL [R1+0xf88], R28 ;  /* 0x000f881c01007387 */ /* 0x0007e40000100800 */
[----:B---3--:R-:W-:-:S05]  /*9a140*/  F2FP.SATFINITE.E5M2.F32.PACK_AB_MERGE_C R28, R5, R4, RZ ;  /* 0x00000004051c723e */ /* 0x008fca00048060ff */
[----:B------:R-:W-:Y:S01]  /*9a150*/  STL [R1+0xeac], R28 ;  /* 0x000eac1c01007387 */ /* 0x000fe20000100800 */
[----:B--2---:R-:W-:-:S05]  /*9a160*/  IADD3 R4, P6, PT, R29, R0, RZ ;  /* 0x000000001d047210 */ /* 0x004fca0007fde0ff */
[----:B------:R-:W-:-:S05]  /*9a170*/  IMAD.X R5, R2, 0x1, R23, P6 ;  /* 0x0000000102057824 */ /* 0x000fca00030e0617 */
[----:B------:R0:W-:Y:S04]  /*9a180*/  STL.64 [R1+0x1b10], R4 ;  /* 0x001b100401007387 */ /* 0x0001e80000100a00 */
[----:B0-----:R-:W2:Y:S01]  /*9a190*/  LDL.LU.64 R4, [R1+0x4ad8] ;  /* 0x004ad80001047983 */ /* 0x001ea20000300a00 */
[----:B----4-:R-:W-:Y:S02]  /*9a1a0*/  F2FP.SATFINITE.E5M2.F32.PACK_AB_MERGE_C R28, R7, R6, RZ ;  /* 0x00000006071c723e */ /* 0x010fe400048060ff */
[----:B------:R-:W-:Y:S02]  /*9a1b0*/  IADD3 R6, P6, PT, R29, R3, RZ ;  /* 0x000000031d067210 */ /* 0x000fe40007fde0ff */
[----:B------:R-:W-:Y:S01]  /*9a1c0*/  F2FP.SATFINITE.E5M2.F32.PACK_AB_MERGE_C R15, R20, R15, RZ ;  /* 0x0000000f140f723e */ /* 0x000fe200048060ff */
[----:B------:R-:W-:Y:S04]  /*9a1d0*/  STL [R1+0xf18], R28 ;  /* 0x000f181c01007387 */ /* 0x000fe80000100800 */
[----:B------:R-:W-:Y:S01]  /*9a1e0*/  STL [R1+0xe1c], R15 ;  /* 0x000e1c0f01007387 */ /* 0x000fe20000100800 */
[----:B--2---:R-:W-:-:S05]  /*9a1f0*/  IMAD.X R7, R2, 0x1, R4, P6 ;  /* 0x0000000102077824 */ /* 0x004fca00030e0604 */
[----:B------:R0:W-:Y:S04]  /*9a200*/  STL.64 [R1+0x1b00], R6 ;  /* 0x001b000601007387 */ /* 0x0001e80000100a00 */
[----:B0-----:R-:W2:Y:S01]  /*9a210*/  LDL.LU.64 R6, [R1+0x4ad0] ;  /* 0x004ad00001067983 */ /* 0x001ea20000300a00 */
[----:B------:R-:W-:Y:S02]  /*9a220*/  F2FP.SATFINITE.E5M2.F32.PACK_AB_MERGE_C R28, R9, R8, RZ ;  /* 0x00000008091c723e */ /* 0x000fe400048060ff */
[----:B------:R-:W-:Y:S01]  /*9a230*/  F2FP.SATFINITE.E5M2.F32.PACK_AB_MERGE_C R16, R27, R16, RZ ;  /* 0x000000101b10723e */ /* 0x000fe200048060ff */
[----:B------:R-:W3:Y:S01]  /*9a240*/  LDL.LU R15, [R1+0x1ad8] ;  /* 0x001ad800010f7983 */ /* 0x000ee20000300800 */
[----:B------:R-:W-:-:S03]  /*9a250*/  IADD3 R8, P6, PT, R29, R5, RZ ;  /* 0x000000051d087210 */ /* 0x000fc60007fde0ff */
[----:B------:R-:W3:Y:S04]  /*9a260*/  LDL.LU R20, [R1+0x1adc] ;  /* 0x001adc0001147983 */ /* 0x000ee80000300800 */
[----:B------:R0:W-:Y:S04]  /*9a270*/  STL [R1+0xe20], R16 ;  /* 0x000e201001007387 */ /* 0x0001e80000100800 */
[----:B0-----:R-:W4:Y:S04]  /*9a280*/  LDL.LU R16, [R1+0x1ac0] ;  /* 0x001ac00001107983 */ /* 0x001f280000300800 */
[----:B------:R-:W4:Y:S04]  /*9a290*/  LDL.LU R27, [R1+0x1ac4] ;  /* 0x001ac400011b7983 */ /* 0x000f280000300800 */
[----:B------:R-:W-:Y:S04]  /*9a2a0*/  STL.64 [R1+0x4aa0], R4 ;  /* 0x004aa00401007387 */ /* 0x000fe80000100a00 */
[----:B------:R-:W-:Y:S01]  /*9a2b0*/  STL [R1+0xda8], R28 ;  /* 0x000da81c01007387 */ /* 0x000fe20000100800 */
[----:B--2---:R-:W-:-:S05]  /*9a2c0*/  IMAD.X R9, R2, 0x1, R6, P6 ;  /* 0x0000000102097824 */ /* 0x004fca00030e0606 */
[----:B------:R0:W-:Y:S04]  /*9a2d0*/  STL.64 [R1+0x1af0], R8 ;  /* 0x001af00801007387 */ /* 0x0001e80000100a00 */
[----:B0-----:R-:W2:Y:S01]  /*9a2e0*/  LDL.LU.64 R8, [R1+0x4ac8] ;  /* 0x004ac80001087983 */ /* 0x001ea20000300a00 */
[----:B------:R-:W-:Y:S02]  /*9a2f0*/  F2FP.SATFINITE.E5M2.F32.PACK_AB_MERGE_C R4, R11, R10, RZ ;  /* 0x0000000a0b04723e */ /* 0x000fe400048060ff */
[----:B------:R-:W-:Y:S02]  /*9a300*/  IADD3 R10, P6, PT, R29, R7, RZ ;  /* 0x000000071d0a7210 */ /* 0x000fe40007fde0ff */
[----:B------:R-:W-:Y:S01]  /*9a310*/  F2FP.SATFINITE.E5M2.F32.PACK_AB_MERGE_C R5, R18, R25, RZ ;  /* 0x000000191205723e */ /* 0x000fe200048060ff */
[----:B------:R0:W-:Y:S01]  /*9a320*/  STL [R1+0xda4], R4 ;  /* 0x000da40401007387 */ /* 0x0001e20000100800 */
[----:B------:R-:W-:-:S03]  /*9a330*/  F2FP.SATFINITE.E5M2.F32.PACK_AB_MERGE_C R21, R26, R21, RZ ;  /* 0x000000151a15723e */ /* 0x000fc600048060ff */
[----:B0-----:R-:W3:Y:S04]  /*9a340*/  LDL.LU R4, [R1+0x1ab8] ;  /* 0x001ab80001047983 */ /* 0x001ee80000300800 */
[----:B------:R0:W-:Y:S04]  /*9a350*/  STL [R1+0x1b08], R5 ;  /* 0x001b080501007387 */ /* 0x0001e80000100800 */
[----:B------:R-:W3:Y:S04]  /*9a360*/  LDL.LU R18, [R1+0x1abc] ;  /* 0x001abc0001127983 */ /* 0x000ee80000300800 */
[----:B------:R1:W-:Y:S01]  /*9a370*/  STL [R1+0x4a90], R7 ;  /* 0x004a900701007387 */ /* 0x0003e20000100800 */
[----:B0-----:R-:W-:-:S03]  /*9a380*/  F2FP.SATFINITE.E5M2.F32.PACK_AB_MERGE_C R5, R24, R19, RZ ;  /* 0x000000131805723e */ /* 0x001fc600048060ff */
[----:B-1----:R-:W3:Y:S01]  /*9a390*/  LDL.LU R7, [R1+0x1ab4] ;  /* 0x001ab40001077983 */ /* 0x002ee20000300800 */
[----:B--2---:R-:W-:-:S05]  /*9a3a0*/  IMAD.X R11, R2, 0x1, R9, P6 ;  /* 0x00000001020b7824 */ /* 0x004fca00030e0609 */
[----:B------:R0:W-:Y:S01]  /*9a3b0*/  STL.64 [R1+0x1af8], R10 ;  /* 0x001af80a01007387 */ /* 0x0001e20000100a00 */
[----:B------:R-:W-:-:S03]  /*9a3c0*/  IADD3 R24, P6, PT, R29, R8, RZ ;  /* 0x000000081d187210 */ /* 0x000fc60007fde0ff */
[----:B0-----:R-:W2:Y:S04]  /*9a3d0*/  LDL.LU.64 R10, [R1+0x4ac0] ;  /* 0x004ac000010a7983 */ /* 0x001ea80000300a00 */
[----:B------:R0:W-:Y:S04]  /*9a3e0*/  STL [R1+0x4a94], R9 ;  /* 0x004a940901007387 */ /* 0x0001e80000100800 */
[----:B0-----:R-:W2:Y:S04]  /*9a3f0*/  LDL.LU R9, [R1+0x1ab0] ;  /* 0x001ab00001097983 */ /* 0x001ea80000300800 */
[----:B------:R-:W-:Y:S04]  /*9a400*/  STL [R1+0x1ae8], R21 ;  /* 0x001ae81501007387 */ /* 0x000fe80000100800 */
[----:B------:R0:W-:Y:S04]  /*9a410*/  STL [R1+0x4a80], R8 ;  /* 0x004a800801007387 */ /* 0x0001e80000100800 */
[----:B------:R1:W-:Y:S04]  /*9a420*/  STL [R1+0x1aec], R5 ;  /* 0x001aec0501007387 */ /* 0x0003e80000100800 */
[----:B0-----:R-:W2:Y:S04]  /*9a430*/  LDL.LU R8, [R1+0x1acc] ;  /* 0x001acc0001087983 */ /* 0x001ea80000300800 */
[----:B-1----:R-:W2:Y:S01]  /*9a440*/  LDL.LU R5, [R1+0x1aa0] ;  /* 0x001aa00001057983 */ /* 0x002ea20000300800 */
[----:B---3--:R-:W-:-:S03]  /*9a450*/  F2FP.SATFINITE.E5M2.F32.PACK_AB_MERGE_C R15, R20, R15, RZ ;  /* 0x0000000f140f723e */ /* 0x008fc600048060ff */
[----:B--2---:R0:W-:Y:S04]  /*9a460*/  STL [R1+0x4aa8], R5 ;  /* 0x004aa80501007387 */ /* 0x0041e80000100800 */
[----:B0-----:R-:W2:Y:S01]  /*9a470*/  LDL.LU R5, [R1+0x1ac8] ;  /* 0x001ac80001057983 */ /* 0x001ea20000300800 */
[----:B------:R-:W-:Y:S01]  /*9a480*/  IMAD.X R25, R2, 0x1, R10, P6 ;  /* 0x0000000102197824 */ /* 0x000fe200030e060a */
[----:B------:R-:W-:-:S04]  /*9a490*/  IADD3 R20, P6, PT, R29, R11, RZ ;  /* 0x0000000b1d147210 */ /* 0x000fc80007fde0ff */
[----:B------:R0:W-:Y:S04]  /*9a4a0*/  STL.64 [R1+0x1ae0], R24 ;  /* 0x001ae01801007387 */ /* 0x0001e80000100a00 */
[----:B------:R-:W3:Y:S04]  /*9a4b0*/  LDL.LU R26, [R1+0x1aa4] ;  /* 0x001aa400011a7983 */ /* 0x000ee80000300800 */
[----:B------:R-:W3:Y:S04]  /*9a4c0*/  LDL.LU R19, [R1+0x1aa8] ;  /* 0x001aa80001137983 */ /* 0x000ee80000300800 */
[----:B0-----:R-:W3:Y:S01]  /*9a4d0*/  LDL.LU R24, [R1+0x1aac] ;  /* 0x001aac0001187983 */ /* 0x001ee20000300800 */
[----:B------:R-:W-:-:S03]  /*9a4e0*/  IMAD.X R21, R2, 0x1, R12, P6 ;  /* 0x0000000102157824 */ /* 0x000fc600030e060c */
[----:B------:R4:W-:Y:S01]  /*9a4f0*/  STL [R1+0x4a84], R10 ;  /* 0x004a840a01007387 */ /* 0x0009e20000100800 */
[----:B------:R-:W-:-:S03]  /*9a500*/  IADD3 R28, P6, PT, R29, R13, RZ ;  /* 0x0000000d1d1c7210 */ /* 0x000fc60007fde0ff */
[----:B------:R-:W-:Y:S01]  /*9a510*/  STL [R1+0x1ad8], R15 ;  /* 0x001ad80f01007387 */ /* 0x000fe20000100800 */
[----:B----4-:R-:W-:-:S05]  /*9a520*/  F2FP.SATFINITE.E5M2.F32.PACK_AB_MERGE_C R10, R27, R16, RZ ;  /* 0x000000101b0a723e */ /* 0x010fca00048060ff */
[----:B------:R-:W-:Y:S04]  /*9a530*/  STL [R1+0x1adc], R10 ;  /* 0x001adc0a01007387 */ /* 0x000fe80000100800 */
[----:B------:R-:W4:Y:S01]  /*9a540*/  LDL.LU R25, [R1+0x1a98] ;  /* 0x001a980001197983 */ /* 0x000f220000300800 */
[----:B------:R-:W-:-:S03]  /*9a550*/  IMAD.X R29, R2, 0x1, R14, P6 ;  /* 0x00000001021d7824 */ /* 0x000fc600030e060e */
[----:B------:R0:W-:Y:S01]  /*9a560*/  STL.64 [R1+0x1ad0], R20 ;  /* 0x001ad01401007387 */ /* 0x0001e20000100a00 */
[----:B------:R-:W-:-:S03]  /*9a570*/  F2FP.SATFINITE.E5M2.F32.PACK_AB_MERGE_C R4, R18, R4, RZ ;  /* 0x000000041204723e */ /* 0x000fc600048060ff */
[----:B0-----:R-:W4:Y:S04]  /*9a580*/  LDL.LU R21, [R1+0x1a9c] ;  /* 0x001a9c0001157983 */ /* 0x001f280000300800 */
[----:B------:R-:W3:Y:S04]  /*9a590*/  LDL.LU R15, [R1+0x1a80] ;  /* 0x001a8000010f7983 */ /* 0x000ee80000300800 */
[----:B------:R-:W3:Y:S04]  /*9a5a0*/  LDL.LU R20, [R1+0x1a84] ;  /* 0x001a840001147983 */ /* 0x000ee80000300800 */
[----:B------:R-:W3:Y:S04]  /*9a5b0*/  LDL.LU R16, [R1+0x1a88] ;  /* 0x001a880001107983 */ /* 0x000ee80000300800 */
[----:B------:R-:W3:Y:S04]  /*9a5c0*/  LDL.LU R27, [R1+0x1a8c] ;  /* 0x001a8c00011b7983 */ /* 0x000ee80000300800 */
[----:B------:R-:W-:Y:S04]  /*9a5d0*/  STL.64 [R1+0x4a88], R12 ;  /* 0x004a880c01007387 */ /* 0x000fe80000100a00 */
[----:B------:R-:W3:Y:S04]  /*9a5e0*/  LDL.LU R2, [R1+0x4ab8] ;  /* 0x004ab80001027983 */ /* 0x000ee80000300800 */
[----:B------:R0:W-:Y:S04]  /*9a5f0*/  STL.64 [R1+0x1ac0], R28 ;  /* 0x001ac01c01007387 */ /* 0x0001e80000100a00 */
[----:B0-----:R-:W3:Y:S01]  /*9a600*/  LDL.LU.64 R28, [R1+0x4ab0] ;  /* 0x004ab000011c7983 */ /* 0x001ee20000300a00 */
[----:B--2---:R-:W-:-:S02]  /*9a610*/  F2FP.SATFINITE.E5M2.F32.PACK_AB_MERGE_C R8, R8, R5, RZ ;  /* 0x000000050808723e */ /* 0x004fc400048060ff */
[----:B------:R-:W-:-:S03]  /*9a620*/  F2FP.SATFINITE.E5M2.F32.PACK_AB_MERGE_C R5, R7, R9, RZ ;  /* 0x000000090705723e */ /* 0x000fc600048060ff */
[----:B------:R-:W-:Y:S04]  /*9a630*/  STL [R1+0x1ac8], R8 ;  /* 0x001ac80801007387 */ /* 0x000fe80000100800 */
[----:B------:R-:W2:Y:S04]  /*9a640*/  LDL.LU R9, [R1+0x1a70] ;  /* 0x001a700001097983 */ /* 0x000ea80000300800 */
[----:B------:R-:W-:Y:S04]  /*9a650*/  STL [R1+0x1acc], R5 ;  /* 0x001acc0501007387 */ /* 0x000fe80000100800 */
[----:B------:R-:W2:Y:S04]  /*9a660*/  LDL.LU R7, [R1+0x1a74] ;  /* 0x001a740001077983 */ /* 0x000ea80000300800 */
[----:B------:R0:W-:Y:S04]  /*9a670*/  STL [R1+0x1ab8], R4 ;  /* 0x001ab80401007387 */ /* 0x0001e80000100800 */
[----:B------:R-:W2:Y:S04]  /*9a680*/  LDL.LU R12, [R1+0x1a78] ;  /* 0x001a7800010c7983 */ /* 0x000ea80000300800 */
[----:B------:R-:W2:Y:S01]  /*9a690*/  LDL.LU R13, [R1+0x1a7c] ;  /* 0x001a7c00010d7983 */ /* 0x000ea20000300800 */
[----:B---3--:R-:W-:-:S02]  /*9a6a0*/  SHF.R.S32.HI R18, RZ, 0x1f, R29 ;  /* 0x0000001fff127819 */ /* 0x008fc4000001141d */
[----:B0-----:R-:W-:-:S05]  /*9a6b0*/  IADD3 R4, P6, PT, R29, R2, RZ ;  /* 0x000000021d047210 */ /* 0x001fca0007fde0ff */
[----:B------:R-:W-:Y:S01]  /*9a6c0*/  IMAD.X R5, R18, 0x1, R28, P6 ;  /* 0x0000000112057824 */ /* 0x000fe200030e061c */
[----:B--2---:R0:W-:Y:S04]  /*9a6d0*/  STL.64 [R1+0x4a98], R12 ;  /* 0x004a980c01007387 */ /* 0x0041e80000100a00 */
[----:B0-----:R-:W2:Y:S04]  /*9a6e0*/  LDL.LU R12, [R1+0x1a90] ;  /* 0x001a9000010c7983 */ /* 0x001ea80000300800 */
[----:B------:R-:W2:Y:S04]  /*9a6f0*/  LDL.LU R13, [R1+0x1a94] ;  /* 0x001a9400010d7983 */ /* 0x000ea80000300800 */
[----:B------:R0:W-:Y:S04]  /*9a700*/  STL.64 [R1+0x1ab0], R4 ;  /* 0x001ab00401007387 */ /* 0x0001e80000100a00 */
[----:B0-----:R-:W3:Y:S01]  /*9a710*/  LDL.LU R5, [R1+0x4aa8] ;  /* 0x004aa80001057983 */ /* 0x001ee20000300800 */
[----:B------:R-:W-:-:S03]  /*9a720*/  F2FP.SATFINITE.E5M2.F32.PACK_AB_MERGE_C R4, R24, R19, RZ ;  /* 0x000000131804723e */ /* 0x000fc600048060ff */
[----:B------:R-:W2:Y:S01]  /*9a730*/  LDL.LU R10, [R1+0x1340] ;  /* 0x00134000010a7983 */ /* 0x000ea20000300800 */
[----:B---3--:R-:W-:-:S05]  /*9a740*/  F2FP.SATFINITE.E5M2.F32.PACK_AB_MERGE_C R5, R26, R5, RZ ;  /* 0x000000051a05723e */ /* 0x008fca00048060ff */
[----:B------:R-:W-:Y:S04]  /*9a750*/  STL [R1+0x1abc], R5 ;  /* 0x001abc0501007387 */ /* 0x000fe80000100800 */
[----:B------:R-:W3:Y:S04]  /*9a760*/  LDL.LU R8, [R1+0x1344] ;  /* 0x0013440001087983 */ /* 0x000ee80000300800 */
[----:B------:R0:W-:Y:S04]  /*9a770*/  STL [R1+0x1aa8], R4 ;  /* 0x001aa80401007387 */ /* 0x0001e80000100800 */
[----:B------:R-:W3:Y:S04]  /*9a780*/  LDL.LU R26, [R1+0x1a64] ;  /* 0x001a6400011a7983 */ /* 0x000ee80000300800 */
[----:B------:R-:W3:Y:S01]  /*9a790*/  LDL.LU R19, [R1+0x1a68] ;  /* 0x001a680001137983 */ /* 0x000ee20000300800 */
[----:B0-----:R-:W-:-:S03]  /*9a7a0*/  IADD3 R4, P6, PT, R29, R0, RZ ;  /* 0x000000001d047210 */ /* 0x001fc60007fde0ff */
[----:B------:R-:W3:Y:S02]  /*9a7b0*/  LDL.LU R24, [R1+0x1a6c] ;  /* 0x001a6c0001187983 */ /* 0x000ee40000300800 */
[----:B------:R-:W-:-:S05]  /*9a7c0*/  IMAD.X R5, R18, 0x1, R23, P6 ;  /* 0x0000000112057824 */ /* 0x000fca00030e0617 */
[----:B------:R0:W-:Y:S04]  /*9a7d0*/  STL.64 [R1+0x1aa0], R4 ;  /* 0x001aa00401007387 */ /* 0x0001e80000100a00 */
[----:B0-----:R-:W3:Y:S01]  /*9a7e0*/  LDL.LU.64 R4, [R1+0x4aa0] ;  /* 0x004aa00001047983 */ /* 0x001ee20000300a00 */
[----:B--2---:R-:W-:-:S05]  /*9a7f0*/  F2FP.SATFINITE.E5M2.F32.PACK_AB_MERGE_C R12, R13, R12, RZ ;  /* 0x0000000c0d0c723e */ /* 0x004fca00048060ff */
[----:B------:R0:W-:Y:S01]  /*9a800*/  STL [R1+0x1aac], R12 ;  /* 0x001aac0c01007387 */ /* 0x0001e20000100800 */
[----:B----4-:R-:W-:Y:S02]  /*9a810*/  F2FP.SATFINITE.E5M2.F32.PACK_AB_MERGE_C R21, R21, R25, RZ ;  /* 0x000000191515723e */ /* 0x010fe400048060ff */
[----:B0-----:R-:W-:-:S03]  /*9a820*/  IADD3 R12, P6, PT, R29, R3, RZ ;  /* 0x000000031d0c7210 */ /* 0x001fc60007fde0ff */
[----:B------:R-:W-:Y:S01]  /*9a830*/  STL [R1+0x1a98], R21 ;  /* 0x001a981501007387 */ /* 0x000fe20000100800 */
[----:B------:R-:W-:Y:S01]  /*9a840*/  F2FP.SATFINITE.E5M2.F32.PACK_AB_MERGE_C R7, R7, R9, RZ ;  /* 0x000000090707723e */ /* 0x000fe200048060ff */
[----:B---3--:R-:W-:-:S05]  /*9a850*/  IMAD.X R13, R18, 0x1, R4, P6 ;  /* 0x00000001120d7824 */ /* 0x008fca00030e0604 */
[----:B------:R0:W-:Y:S02]  /*9a860*/  STL.64 [R1+0x1a90], R12 ;  /* 0x001a900c01007387 */ /* 0x0001e40000100a00 */
[----:B0-----:R-:W-:Y:S02]  /*9a870*/  F2FP.SATFINITE.E5M2.F32.PACK_AB_MERGE_C R13, R20, R15, RZ ;  /* 0x0000000f140d723e */ /* 0x001fe400048060ff */
[----:B------:R-:W-:-:S03]  /*9a880*/  F2FP.SATFINITE.E5M2.F32.PACK_AB_MERGE_C R12, R27, R16, RZ ;  /* 0x000000101b0c723e */ /* 0x000fc600048060ff */
[----:B------:R-:W-:Y:S04]  /*9a890*/  STL [R1+0x1a9c], R13 ;  /* 0x001a9c0d01007387 */ /* 0x000fe80000100800 */
[----:B------:R-:W2:Y:S04]  /*9a8a0*/  LDL.LU R25, [R1+0x1a54] ;  /* 0x001a540001197983 */ /* 0x000ea80000300800 */
[----:B------:R0:W-:Y:S04]  /*9a8b0*/  STL [R1+0x1a88], R12 ;  /* 0x001a880c01007387 */ /* 0x0001e80000100800 */
[----:B------:R-:W3:Y:S04]  /*9a8c0*/  LDL.LU R21, [R1+0x1a58] ;  /* 0x001a580001157983 */ /* 0x000ee80000300800 */
[----:B------:R-:W3:Y:S01]  /*9a8d0*/  LDL.LU R15, [R1+0x1a5c] ;  /* 0x001a5c00010f7983 */ /* 0x000ee20000300800 */
[----:B0-----:R-:W-:-:S03]  /*9a8e0*/  IADD3 R12, P6, PT, R29, R5, RZ ;  /* 0x000000051d0c7210 */ /* 0x001fc60007fde0ff */
[----:B------:R-:W4:Y:S02]  /*9a8f0*/  LDL.LU R20, [R1+0x1a40] ;  /* 0x001a400001147983 */ /* 0x000f240000300800 */
[----:B------:R-:W-:Y:S02]  /*9a900*/  IMAD.X R13, R18, 0x1, R6, P6 ;  /* 0x00000001120d7824 */ /* 0x000fe400030e0606 */
[----:B------:R-:W4:Y:S04]  /*9a910*/  LDL.LU R16, [R1+0x1a44] ;  /* 0x001a440001107983 */ /* 0x000f280000300800 */
[----:B------:R-:W2:Y:S04]  /*9a920*/  LDL R27, [R1+0x1c] ;  /* 0x00001c00011b7983 */ /* 0x000ea80000100800 */
[----:B------:R0:W-:Y:S04]  /*9a930*/  STL.64 [R1+0x4a78], R4 ;  /* 0x004a780401007387 */ /* 0x0001e80000100a00 */
[----:B0-----:R-:W2:Y:S04]  /*9a940*/  LDL.LU R5, [R1+0x1a60] ;  /* 0x001a600001057983 */ /* 0x001ea80000300800 */
[----:B------:R-:W2:Y:S04]  /*9a950*/  LDL.LU R4, [R1+0x1a50] ;  /* 0x001a500001047983 */ /* 0x000ea80000300800 */
[----:B------:R0:W-:Y:S04]  /*9a960*/  STL.64 [R1+0x1a80], R12 ;  /* 0x001a800c01007387 */ /* 0x0001e80000100a00 */
[----:B0-----:R-:W2:Y:S04]  /*9a970*/  LDL.LU.64 R12, [R1+0x4a98] ;  /* 0x004a9800010c7983 */ /* 0x001ea80000300a00 */
[----:B------:R-:W3:Y:S04]  /*9a980*/  LDL.LU R9, [R1+0x4a94] ;  /* 0x004a940001097983 */ /* 0x000ee80000300800 */
[----:B------:R0:W-:Y:S04]  /*9a990*/  STL [R1+0x1b0c], R7 ;  /* 0x001b0c0701007387 */ /* 0x0001e80000100800 */
[----:B0-----:R-:W3:Y:S01]  /*9a9a0*/  LDL.LU R7, [R1+0x4a90] ;  /* 0x004a900001077983 */ /* 0x001ee20000300800 */
[----:B------:R-:W-:-:S02]  /*9a9b0*/  F2FP.SATFINITE.E5M2.F32.PACK_AB_MERGE_C R8, R8, R10, RZ ;  /* 0x0000000a0808723e */ /* 0x000fc400048060ff */
[----:B--2---:R-:W-:-:S05]  /*9a9c0*/  F2FP.SATFINITE.E5M2.F32.PACK_AB_MERGE_C R13, R13, R12, RZ ;  /* 0x0000000c0d0d723e */ /* 0x004fca00048060ff */
[----:B------:R0:W-:Y:S01]  /*9a9d0*/  STL [R1+0x1a8c], R13 ;  /* 0x001a8c0d01007387 */ /* 0x0001e20000100800 */
[----:B---3--:R-:W-:-:S03]  /*9a9e0*/  IADD3 R12, P6, PT, R29, R7, RZ ;  /* 0x000000071d0c7210 */ /* 0x008fc60007fde0ff */
[----:B------:R1:W-:Y:S02]  /*9a9f0*/  STL.64 [R1+0x4a70], R6 ;  /* 0x004a700601007387 */ /* 0x0003e40000100a00 */
[----:B0-----:R-:W-:Y:S02]  /*9aa00*/  IMAD.X R13, R18, 0x1, R9, P6 ;  /* 0x00000001120d7824 */ /* 0x001fe400030e0609 */
[----:B-1----:R-:W2:Y:S04]  /*9aa10*/  LDL.LU R6, [R1+0x1348] ;  /* 0x0013480001067983 */ /* 0x002ea80000300800 */
[----:B------:R-:W2:Y:S04]  /*9aa20*/  LDL.LU R7, [R1+0x134c] ;  /* 0x00134c0001077983 */ /* 0x000ea80000300800 */
[----:B------:R0:W-:Y:S04]  /*9aa30*/  STL.64 [R1+0x1a78], R12 ;  /* 0x001a780c01007387 */ /* 0x0001e80000100a00 */
[----:B0-----:R-:W3:Y:S04]  /*9aa40*/  LDL.LU.64 R12, [R1+0x4a88] ;  /* 0x004a8800010c7983 */ /* 0x001ee80000300a00 */
[----:B------:R-:W3:Y:S04]  /*9aa50*/  LDL.LU R10, [R1+0x4a84] ;  /* 0x004a8400010a7983 */ /* 0x000ee80000300800 */
[----:B------:R0:W-:Y:S04]  /*9aa60*/  STL [R1+0x1b1c], R8 ;  /* 0x001b1c0801007387 */ /* 0x0001e80000100800 */
[----:B0-----:R-:W3:Y:S01]  /*9aa70*/  LDL.LU R8, [R1+0x4a80] ;  /* 0x004a800001087983 */ /* 0x001ee20000300800 */
[----:B------:R-:W-:-:S02]  /*9aa80*/  F2FP.SATFINITE.E5M2.F32.PACK_AB_MERGE_C R4, R25, R4, RZ ;  /* 0x000000041904723e */ /* 0x000fc400048060ff */
[----:B--2---:R-:W-:-:S05]  /*9aa90*/  F2FP.SATFINITE.E5M2.F32.PACK_AB_MERGE_C R7, R7, R6, RZ ;  /* 0x000000060707723e */ /* 0x004fca00048060ff */
[----:B------:R0:W-:Y:S01]  /*9aaa0*/  STL [R1+0x1b18], R7 ;  /* 0x001b180701007387 */ /* 0x0001e20000100800 */
[----:B---3--:R-:W-:-:S05]  /*9aab0*/  IADD3 R6, P6, PT, R29, R8, RZ ;  /* 0x000000081d067210 */ /* 0x008fca0007fde0ff */
[----:B0-----:R-:W-:-:S05]  /*9aac0*/  IMAD.X R7, R18, 0x1, R10, P6 ;  /* 0x0000000112077824 */ /* 0x001fca00030e060a */
[----:B------:R0:W-:Y:S02]  /*9aad0*/  STL.64 [R1+0x1a70], R6 ;  /* 0x001a700601007387 */ /* 0x0001e40000100a00 */
[----:B0-----:R-:W-:Y:S02]  /*9aae0*/  F2FP.SATFINITE.E5M2.F32.PACK_AB_MERGE_C R7, R26, R5, RZ ;  /* 0x000000051a07723e */ /* 0x001fe400048060ff */
[----:B------:R-:W-:Y:S01]  /*9aaf0*/  F2FP.SATFINITE.E5M2.F32.PACK_AB_MERGE_C R6, R24, R19, RZ ;  /* 0x000000131806723e */ /* 0x000fe200048060ff */
[----:B------:R-:W2:Y:S04]  /*9ab00*/  LDL.LU R5, [R1+0x1a48] ;  /* 0x001a480001057983 */ /* 0x000ea80000300800 */
[----:B------:R-:W-:Y:S04]  /*9ab10*/  STL [R1+0x103c], R7 ;  /* 0x00103c0701007387 */ /* 0x000fe80000100800 */
[----:B------:R-:W2:Y:S04]  /*9ab20*/  LDL.LU R26, [R1+0x1a4c] ;  /* 0x001a4c00011a7983 */ /* 0x000ea80000300800 */
[----:B------:R0:W-:Y:S04]  /*9ab30*/  STL [R1+0x1070], R6 ;  /* 0x0010700601007387 */ /* 0x0001e80000100800 */
[----:B------:R-:W3:Y:S04]  /*9ab40*/  LDL.LU R19, [R1+0x1a30] ;  /* 0x001a300001137983 */ /* 0x000ee80000300800 */
[----:B------:R-:W3:Y:S01]  /*9ab50*/  LDL.LU R24, [R1+0x1a34] ;  /* 0x001a340001187983 */ /* 0x000ee20000300800 */
[----:B0-----:R-:W-:-:S03]  /*9ab60*/  IADD3 R6, P6, PT, R29, R11, RZ ;  /* 0x0000000b1d067210 */ /* 0x001fc60007fde0ff */
[----:B------:R0:W-:Y:S02]  /*9ab70*/  STL.64 [R1+0x4a68], R10 ;  /* 0x004a680a01007387 */ /* 0x0001e40000100a00 */
[----:B0-----:R-:W-:-:S04]  /*9ab80*/  IMAD.MOV.U32 R11, RZ, RZ, R18 ;  /* 0x000000ffff0b7224 */ /* 0x001fc800078e0012 */
[----:B------:R-:W-:-:S05]  /*9ab90*/  IMAD.X R7, R11, 0x1, R12, P6 ;  /* 0x000000010b077824 */ /* 0x000fca00030e060c */
[----:B------:R0:W-:Y:S04]  /*9aba0*/  STL.64 [R1+0x1a60], R6 ;  /* 0x001a600601007387 */ /* 0x0001e80000100a00 */
[----:B------:R-:W2:Y:S01]  /*9abb0*/  LDL.LU R18, [R1+0x1a38] ;  /* 0x001a380001127983 */ /* 0x000ea20000300800 */
[----:B0-----:R-:W-:-:S03]  /*9abc0*/  IADD3 R6, P6, PT, R29, R13, RZ ;  /* 0x0000000d1d067210 */ /* 0x001fc60007fde0ff */
[----:B------:R-:W2:Y:S02]  /*9abd0*/  LDL.LU R29, [R1+0x1a3c] ;  /* 0x001a3c00011d7983 */ /* 0x000ea40000300800 */
[----:B------:R-:W-:Y:S01]  /*9abe0*/  IMAD.X R7, R11, 0x1, R14, P6 ;  /* 0x000000010b077824 */ /* 0x000fe200030e060e */
[----:B------:R-:W-:Y:S02]  /*9abf0*/  F2FP.SATFINITE.E5M2.F32.PACK_AB_MERGE_C R11, R15, R21, RZ ;  /* 0x000000150f0b723e */ /* 0x000fe400048060ff */
[----:B----4-:R-:W-:Y:S02]  /*9ac00*/  F2FP.SATFINITE.E5M2.F32.PACK_AB_MERGE_C R10, R16, R20, RZ ;  /* 0x00000014100a723e */ /* 0x010fe400048060ff */
[----:B------:R0:W-:Y:S04]  /*9ac10*/  STL.64 [R1+0x1a68], R6 ;  /* 0x001a680601007387 */ /* 0x0001e80000100a00 */
[----:B0-----:R-:W4:Y:S04]  /*9ac20*/  LDL.LU R6, [R1+0x1a20] ;  /* 0x001a200001067983 */ /* 0x001f280000300800 */
[----:B------:R-:W4:Y:S04]  /*9ac30*/  LDL.LU R7, [R1+0x1a24] ;  /* 0x001a240001077983 */ /* 0x000f280000300800 */
[----:B------:R0:W-:Y:S04]  /*9ac40*/  STL [R1+0x1008], R4 ;  /* 0x0010080401007387 */ /* 0x0001e80000100800 */
[----:B------:R-:W-:Y:S01]  /*9ac50*/  STL [R1+0x1074], R11 ;  /* 0x0010740b01007387 */ /* 0x000fe20000100800 */
[----:B0-----:R-:W-:-:S03]  /*9ac60*/  SHF.R.S32.HI R4, RZ, 0x1f, R27 ;  /* 0x0000001fff047819 */ /* 0x001fc6000001141b */
[----:B------:R0:W-:Y:S04]  /*9ac70*/  STL [R1+0xf80], R10 ;  /* 0x000f800a01007387 */ /* 0x0001e80000100800 */
[----:B------:R-:W2:Y:S04]  /*9ac80*/  LDL.LU R25, [R1+0x1a28] ;  /* 0x001a280001197983 */ /* 0x000ea80000300800 */
[----:B------:R-:W-:Y:S04]  /*9ac90*/  STL [R1+0x8], R4 ;  /* 0x0000080401007387 */ /* 0x000fe80000100800 */
[----:B------:R-:W2:Y:S01]  /*9aca0*/  LDL.LU R21, [R1+0x1a2c] ;  /* 0x001a2c0001157983 */ /* 0x000ea20000300800 */
[----:B0-----:R-:W-:-:S03]  /*9acb0*/  IADD3 R10, P6, PT, R27, R2, RZ ;  /* 0x000000021b0a7210 */ /* 0x001fc60007fde0ff */
[----:B------:R-:W2:Y:S04]  /*9acc0*/  LDL.LU R15, [R1+0x1a10] ;  /* 0x001a1000010f7983 */ /* 0x000ea80000300800 */
[----:B------:R-:W2:Y:S04]  /*9acd0*/  LDL.LU R20, [R1+0x1a14] ;  /* 0x001a140001147983 */ /* 0x000ea80000300800 */
[----:B------:R-:W2:Y:S04]  /*9ace0*/  LDL.LU R16, [R1+0x1a18] ;  /* 0x001a180001107983 */ /* 0x000ea80000300800 */
[----:B------:R-:W2:Y:S04]  /*9acf0*/  LDL.LU R27, [R1+0x1a1c] ;  /* 0x001a1c00011b7983 */ /* 0x000ea80000300800 */
[----:B------:R0:W-:Y:S04]  /*9ad00*/  STL [R1+0x4a60], R2 ;  /* 0x004a600201007387 */ /* 0x0001e80000100800 */
[----:B0-----:R-:W2:Y:S02]  /*9ad10*/  LDL.LU R2, [R1+0x8] ;  /* 0x0000080001027983 */ /* 0x001ea40000300800 */
[----:B--2---:R-:W-:-:S05]  /*9ad20*/  IMAD.X R11, R2, 0x1, R28, P6 ;  /* 0x00000001020b7824 */ /* 0x004fca00030e061c */
[----:B------:R0:W-:Y:S04]  /*9ad30*/  STL.64 [R1+0x1a40], R10 ;  /* 0x001a400a01007387 */ /* 0x0001e80000100a00 */
[----:B0-----:R-:W2:Y:S04]  /*9ad40*/  LDL.LU R10, [R1+0x1a00] ;  /* 0x001a0000010a7983 */ /* 0x001ea80000300800 */
[----:B------:R-:W2:Y:S04]  /*9ad50*/  LDL.LU R11, [R1+0x1a04] ;  /* 0x001a0400010b7983 */ /* 0x000ea80000300800 */
[----:B------:R0:W-:Y:S04]  /*9ad60*/  STL [R1+0x4a64], R28 ;  /* 0x004a641c01007387 */ /* 0x0001e80000100800 */
[----:B0-----:R-:W2:Y:S01]  /*9ad70*/  LDL.LU R28, [R1+0x1c] ;  /* 0x00001c00011c7983 */ /* 0x001ea20000300800 */
[----:B------:R-:W-:-:S02]  /*9ad80*/  F2FP.SATFINITE.E5M2.F32.PACK_AB_MERGE_C R5, R26, R5, RZ ;  /* 0x000000051a05723e */ /* 0x000fc400048060ff */
[----:B---3--:R-:W-:Y:S01]  /*9ad90*/  F2FP.SATFINITE.E5M2.F32.PACK_AB_MERGE_C R4, R24, R19, RZ ;  /* 0x000000131804723e */ /* 0x008fe200048060ff */
[----:B------:R-:W-:Y:S02]  /*9ada0*/  IMAD.MOV.U32 R24, RZ, RZ, R22 ;  /* 0x000000ffff187224 */ /* 0x000fe400078e0016 */
[----:B------:R-:W-:Y:S04]  /*9adb0*/  STL [R1+0x1a48], R5 ;  /* 0x001a480501007387 */ /* 0x000fe80000100800 */
[----:B------:R-:W3:Y:S04]  /*9adc0*/  LDL.LU R22, [R1+0x1a0c] ;  /* 0x001a0c0001167983 */ /* 0x000ee80000300800 */
[----:B------:R2:W-:Y:S04]  /*9add0*/  STL [R1+0xea8], R4 ;  /* 0x000ea80401007387 */ /* 0x0005e80000100800 */
[----:B------:R-:W3:Y:S04]  /*9ade0*/  LDL.LU R26, [R1+0x19f0] ;  /* 0x0019f000011a7983 */ /* 0x000ee80000300800 */
[----:B------:R-:W3:Y:S01]  /*9adf0*/  LDL.LU R19, [R1+0x19f4] ;  /* 0x0019f40001137983 */ /* 0x000ee20000300800 */
[----:B--2---:R-:W-:-:S05]  /*9ae00*/  IADD3 R4, P6, PT, R28, R0, RZ ;  /* 0x000000001c047210 */ /* 0x004fca0007fde0ff */
[----:B------:R-:W-:-:S05]  /*9ae10*/  IMAD.X R5, R2, 0x1, R23, P6 ;  /* 0x0000000102057824 */ /* 0x000fca00030e0617 */
[----:B------:R0:W-:Y:S04]  /*9ae20*/  STL.64 [R1+0x1a30], R4 ;  /* 0x001a300401007387 */ /* 0x0001e80000100a00 */
[----:B0-----:R-:W2:Y:S01]  /*9ae30*/  LDL.LU.64 R4, [R1+0x4a78] ;  /* 0x004a780001047983 */ /* 0x001ea20000300a00 */
[----:B------:R-:W-:Y:S02]  /*9ae40*/  F2FP.SATFINITE.E5M2.F32.PACK_AB_MERGE_C R29, R29, R18, RZ ;  /* 0x000000121d1d723e */ /* 0x000fe400048060ff */
[----:B----4-:R-:W-:Y:S01]  /*9ae50*/  F2FP.SATFINITE.E5M2.F32.PACK_AB_MERGE_C R7, R7, R6, RZ ;  /* 0x000000060707723e */ /* 0x010fe200048060ff */
[----:B------:R-:W4:Y:S01]  /*9ae60*/  LDL.LU R18, [R1+0x19f8] ;  /* 0x0019f80001127983 */ /* 0x000f220000300800 */
[----:B------:R-:W-:-:S03]  /*9ae70*/  IADD3 R6, P6, PT, R28, R3, RZ ;  /* 0x000000031c067210 */ /* 0x000fc60007fde0ff */
[----:B------:R0:W-:Y:S04]  /*9ae80*/  STL [R1+0x1a38], R29 ;  /* 0x001a381d01007387 */ /* 0x0001e80000100800 */
[----:B0-----:R-:W4:Y:S04]  /*9ae90*/  LDL.LU R29, [R1+0x19fc] ;  /* 0x0019fc00011d7983 */ /* 0x001f280000300800 */
[----:B------:R2:W-:Y:S04]  /*9aea0*/  STL [R1+0xe18], R7 ;  /* 0x000e180701007387 */ /* 0x0005e80000100800 */
        /* <DEDUP_REMOVED lines=8> */
[----:B------:R0:W-:Y:S01]  /*9af30*/  STL [R1+0x4a54], R4 ;  /* 0x004a540401007387 */ /* 0x0001e20000100800 */
[----:B------:R-:W-:-:S03]  /*9af40*/  F2FP.SATFINITE.E5M2.F32.PACK_AB_MERGE_C R11, R11, R10, RZ ;  /* 0x0000000a0b0b723e */ /* 0x000fc600048060ff */
[----:B0-----:R-:W3:Y:S04]  /*9af50*/  LDL.LU R4, [R1+0x19e0] ;  /* 0x0019e00001047983 */ /* 0x001ee80000300800 */
[----:B------:R0:W-:Y:S04]  /*9af60*/  STL [R1+0x1a3c], R25 ;  /* 0x001a3c1901007387 */ /* 0x0001e80000100800 */
[----:B------:R1:W-:Y:S04]  /*9af70*/  STL [R1+0xda0], R15 ;  /* 0x000da00f01007387 */ /* 0x0003e80000100800 */
[----:B0-----:R-:W3:Y:S01]  /*9af80*/  LDL.LU R25, [R1+0x19e8] ;  /* 0x0019e80001197983 */ /* 0x001ee20000300800 */
[----:B-1----:R-:W-:Y:S01]  /*9af90*/  F2FP.SATFINITE.E5M2.F32.PACK_AB_MERGE_C R15, R27, R16, RZ ;  /* 0x000000101b0f723e */ /* 0x002fe200048060ff */
[----:B--2---:R-:W-:Y:S01]  /*9afa0*/  IMAD.X R21, R2, 0x1, R6, P6 ;  /* 0x0000000102157824 */ /* 0x004fe200030e0606 */
[----:B------:R-:W-:-:S04]  /*9afb0*/  IADD3 R10, P6, PT, R28, R7, RZ ;  /* 0x000000071c0a7210 */ /* 0x000fc80007fde0ff */
[----:B------:R0:W-:Y:S04]  /*9afc0*/  STL.64 [R1+0x1a28], R20 ;  /* 0x001a281401007387 */ /* 0x0001e80000100a00 */
[----:B0-----:R-:W2:Y:S04]  /*9afd0*/  LDL.LU R21, [R1+0x19ec] ;  /* 0x0019ec0001157983 */ /* 0x001ea80000300800 */
[----:B------:R0:W-:Y:S04]  /*9afe0*/  STL [R1+0x1a18], R15 ;  /* 0x001a180f01007387 */ /* 0x0001e80000100800 */
[----:B0-----:R-:W2:Y:S04]  /*9aff0*/  LDL.LU R15, [R1+0x19d0] ;  /* 0x0019d000010f7983 */ /* 0x001ea80000300800 */
[----:B------:R-:W2:Y:S04]  /*9b000*/  LDL.LU R20, [R1+0x19d4] ;  /* 0x0019d40001147983 */ /* 0x000ea80000300800 */
[----:B------:R-:W2:Y:S04]  /*9b010*/  LDL.LU R16, [R1+0x19d8] ;  /* 0x0019d80001107983 */ /* 0x000ea80000300800 */
[----:B------:R-:W2:Y:S04]  /*9b020*/  LDL.LU R27, [R1+0x19dc] ;  /* 0x0019dc00011b7983 */ /* 0x000ea80000300800 */
        /* <DEDUP_REMOVED lines=8> */
[----:B--2---:R-:W-:-:S05]  /*9b0b0*/  F2FP.SATFINITE.E5M2.F32.PACK_AB_MERGE_C R22, R22, R7, RZ ;  /* 0x000000071616723e */ /* 0x004fca00048060ff */
[----:B------:R-:W-:Y:S04]  /*9b0c0*/  STL [R1+0x4280], R22 ;  /* 0x0042801601007387 */ /* 0x000fe80000100800 */
[----:B------:R-:W-:Y:S01]  /*9b0d0*/  STL [R1+0x4a3c], R8 ;  /* 0x004a3c0801007387 */ /* 0x000fe20000100800 */
[----:B----4-:R-:W-:-:S03]  /*9b0e0*/  IMAD.X R7, R2, 0x1, R10, P6 ;  /* 0x0000000102077824 */ /* 0x010fc600030e060a */
[----:B------:R0:W-:Y:S04]  /*9b0f0*/  STL [R1+0x1a0c], R19 ;  /* 0x001a0c1301007387 */ /* 0x0001e80000100800 */
[----:B------:R1:W-:Y:S04]  /*9b100*/  STL.64 [R1+0x1a00], R6 ;  /* 0x001a000601007387 */ /* 0x0003e80000100a00 */
[----:B------:R-:W2:Y:S04]  /*9b110*/  LDL.LU R26, [R1+0x19c0] ;  /* 0x0019c000011a7983 */ /* 0x000ea80000300800 */
[----:B0-----:R-:W3:Y:S01]  /*9b120*/  LDL.LU R19, [R1+0x19c4] ;  /* 0x0019c40001137983 */ /* 0x001ee20000300800 */
[----:B-1----:R-:W-:-:S05]  /*9b130*/  F2FP.SATFINITE.E5M2.F32.PACK_AB_MERGE_C R6, R29, R18, RZ ;  /* 0x000000121d06723e */ /* 0x002fca00048060ff */
[----:B------:R0:W-:Y:S04]  /*9b140*/  STL [R1+0x19f8], R6 ;  /* 0x0019f80601007387 */ /* 0x0001e80000100800 */
[----:B------:R-:W3:Y:S01]  /*9b150*/  LDL.LU R18, [R1+0x19c8] ;  /* 0x0019c80001127983 */ /* 0x000ee20000300800 */
[----:B------:R-:W-:Y:S02]  /*9b160*/  F2FP.SATFINITE.E5M2.F32.PACK_AB_MERGE_C R3, R3, R4, RZ ;  /* 0x000000040303723e */ /* 0x000fe400048060ff */
[----:B0-----:R-:W-:-:S05]  /*9b170*/  IADD3 R6, P6, PT, R28, R11, RZ ;  /* 0x0000000b1c067210 */ /* 0x001fca0007fde0ff */
[----:B------:R-:W-:Y:S01]  /*9b180*/  IMAD.X R7, R2, 0x1, R12, P6 ;  /* 0x0000000102077824 */ /* 0x000fe200030e060c */
[----:B------:R-:W-:Y:S01]  /*9b190*/  F2FP.SATFINITE.E5M2.F32.PACK_AB_MERGE_C R8, R27, R16, RZ ;  /* 0x000000101b08723e */ /* 0x000fe200048060ff */
[----:B---3--:R-:W-:Y:S04]  /*9b1a0*/  STL.64 [R1+0x4a58], R18 ;  /* 0x004a581201007387 */ /* 0x008fe80000100a00 */
[----:B------:R-:W3:Y:S04]  /*9b1b0*/  LDL.LU R29, [R1+0x19cc] ;  /* 0x0019cc00011d7983 */ /* 0x000ee80000300800 */
[----:B------:R-:W-:Y:S04]  /*9b1c0*/  STL [R1+0x19fc], R3 ;  /* 0x0019fc0301007387 */ /* 0x000fe80000100800 */
[----:B------:R0:W-:Y:S02]  /*9b1d0*/  STL.64 [R1+0x4a40], R10 ;  /* 0x004a400a01007387 */ /* 0x0001e40000100a00 */
[----:B0-----:R-:W-:-:S02]  /*9b1e0*/  IADD3 R10, P6, PT, R28, R13, RZ ;  /* 0x0000000d1c0a7210 */ /* 0x001fc40007fde0ff */
[----:B------:R-:W4:Y:S03]  /*9b1f0*/  LDL.LU R28, [R1+0x4a64] ;  /* 0x004a6400011c7983 */ /* 0x000f260000300800 */
[----:B------:R-:W-:Y:S01]  /*9b200*/  IMAD.X R11, R2, 0x1, R14, P6 ;  /* 0x00000001020b7824 */ /* 0x000fe200030e060e */
[----:B------:R-:W2:Y:S04]  /*9b210*/  LDL.LU R4, [R1+0x19b0] ;  /* 0x0019b00001047983 */ /* 0x000ea80000300800 */
[----:B------:R0:W-:Y:S04]  /*9b220*/  STL.64 [R1+0x19e0], R6 ;  /* 0x0019e00601007387 */ /* 0x0001e80000100a00 */
[----:B------:R-:W2:Y:S04]  /*9b230*/  LDL.LU R3, [R1+0x19b4] ;  /* 0x0019b40001037983 */ /* 0x000ea80000300800 */
[----:B0-----:R-:W2:Y:S04]  /*9b240*/  LDL.LU R6, [R1+0x19b8] ;  /* 0x0019b80001067983 */ /* 0x001ea80000300800 */
[----:B------:R-:W2:Y:S04]  /*9b250*/  LDL.LU R7, [R1+0x19bc] ;  /* 0x0019bc0001077983 */ /* 0x000ea80000300800 */
[----:B------:R-:W2:Y:S04]  /*9b260*/  LDL.LU R2, [R1+0x4a60] ;  /* 0x004a600001027983 */ /* 0x000ea80000300800 */
[----:B------:R0:W-:Y:S02]  /*9b270*/  STL.64 [R1+0x19f0], R10 ;  /* 0x0019f00a01007387 */ /* 0x0001e40000100a00 */
[----:B0-----:R-:W-:-:S02]  /*9b280*/  F2FP.SATFINITE.E5M2.F32.PACK_AB_MERGE_C R10, R21, R25, RZ ;  /* 0x00000019150a723e */ /* 0x001fc400048060ff */
[----:B------:R-:W-:-:S03]  /*9b290*/  F2FP.SATFINITE.E5M2.F32.PACK_AB_MERGE_C R11, R20, R15, RZ ;  /* 0x0000000f140b723e */ /* 0x000fc600048060ff */
[----:B------:R0:W-:Y:S04]  /*9b2a0*/  STL [R1+0x19e8], R10 ;  /* 0x0019e80a01007387 */ /* 0x0001e80000100800 */
[----:B0-----:R-:W2:Y:S04]  /*9b2b0*/  LDL.LU R10, [R1+0x19a0] ;  /* 0x0019a000010a7983 */ /* 0x001ea80000300800 */
[----:B------:R0:W-:Y:S04]  /*9b2c0*/  STL [R1+0x19ec], R11 ;  /* 0x0019ec0b01007387 */ /* 0x0001e80000100800 */
[----:B0-----:R-:W2:Y:S04]  /*9b2d0*/  LDL.LU R11, [R1+0x19a4] ;  /* 0x0019a400010b7983 */ /* 0x001ea80000300800 */
[----:B------:R-:W-:Y:S04]  /*9b2e0*/  STL [R1+0x19d8], R8 ;  /* 0x0019d80801007387 */ /* 0x000fe80000100800 */
[----:B------:R-:W2:Y:S04]  /*9b2f0*/  LDL.LU R22, [R1+0x19a8] ;  /* 0x0019a80001167983 */ /* 0x000ea80000300800 */
[----:B------:R-:W2:Y:S04]  /*9b300*/  LDL.LU R25, [R1+0x19ac] ;  /* 0x0019ac0001197983 */ /* 0x000ea80000300800 */
[----:B------:R-:W2:Y:S04]  /*9b310*/  LDL.LU R21, [R1+0x1990] ;  /* 0x0019900001157983 */ /* 0x000ea80000300800 */
[----:B------:R-:W2:Y:S04]  /*9b320*/  LDL.LU R20, [R1+0x1994] ;  /* 0x0019940001147983 */ /* 0x000ea80000300800 */
[----:B------:R-:W2:Y:S04]  /*9b330*/  LDL.LU R16, [R1+0x1998] ;  /* 0x0019980001107983 */ /* 0x000ea80000300800 */
[----:B------:R-:W2:Y:S04]  /*9b340*/  LDL.LU R27, [R1+0x199c] ;  /* 0x00199c00011b7983 */ /* 0x000ea80000300800 */
[----:B------:R-:W2:Y:S04]  /*9b350*/  LDL.LU R15, [R1+0x24] ;  /* 0x00002400010f7983 */ /* 0x000ea80000300800 */
[----:B--2---:R0:W-:Y:S04]  /*9b360*/  STL [R1+0x4a38], R15 ;  /* 0x004a380f01007387 */ /* 0x0041e80000100800 */
[----:B0-----:R-:W2:Y:S02]  /*9b370*/  LDL.LU R15, [R1+0x20] ;  /* 0x00002000010f7983 */ /* 0x001ea40000300800 */
[----:B--2---:R-:W-:-:S02]  /*9b380*/  SHF.R.S32.HI R8, RZ, 0x1f, R15 ;  /* 0x0000001fff087819 */ /* 0x004fc4000001140f */
[----:B------:R-:W-:-:S05]  /*9b390*/  IADD3 R18, P6, PT, R15, R2, RZ ;  /* 0x000000020f127210 */ /* 0x000fca0007fde0ff */
[----:B----4-:R-:W-:-:S05]  /*9b3a0*/  IMAD.X R19, R8, 0x1, R28, P6 ;  /* 0x0000000108137824 */ /* 0x010fca00030e061c */
[----:B------:R0:W-:Y:S04]  /*9b3b0*/  STL.64 [R1+0x19d0], R18 ;  /* 0x0019d01201007387 */ /* 0x0001e80000100a00 */
[----:B0-----:R-:W2:Y:S01]  /*9b3c0*/  LDL.LU.64 R18, [R1+0x4a58] ;  /* 0x004a580001127983 */ /* 0x001ea20000300a00 */
[----:B------:R-:W-:Y:S02]  /*9b3d0*/  F2FP.SATFINITE.E5M2.F32.PACK_AB_MERGE_C R3, R3, R4, RZ ;  /* 0x000000040303723e */ /* 0x000fe400048060ff */
[----:B--2---:R-:W-:Y:S02]  /*9b3e0*/  F2FP.SATFINITE.E5M2.F32.PACK_AB_MERGE_C R19, R19, R26, RZ ;  /* 0x0000001a1313723e */ /* 0x004fe400048060ff */
[----:B---3--:R-:W-:Y:S02]  /*9b3f0*/  F2FP.SATFINITE.E5M2.F32.PACK_AB_MERGE_C R26, R29, R18, RZ ;  /* 0x000000121d1a723e */ /* 0x008fe400048060ff */
[----:B------:R-:W-:Y:S01]  /*9b400*/  IADD3 R18, P6, PT, R15, R0, RZ ;  /* 0x000000000f127210 */ /* 0x000fe20007fde0ff */
[----:B------:R0:W-:Y:S04]  /*9b410*/  STL [R1+0x19dc], R19 ;  /* 0x0019dc1301007387 */ /* 0x0001e80000100800 */
[----:B------:R1:W-:Y:S01]  /*9b420*/  STL [R1+0x19c8], R26 ;  /* 0x0019c81a01007387 */ /* 0x0003e20000100800 */
[----:B0-----:R-:W-:-:S03]  /*9b430*/  IMAD.X R19, R8, 0x1, R23, P6 ;  /* 0x0000000108137824 */ /* 0x001fc600030e0617 */
[----:B------:R-:W2:Y:S04]  /*9b440*/  LDL.LU R8, [R1+0x1330] ;  /* 0x0013300001087983 */ /* 0x000ea80000300800 */
[----:B-1----:R-:W3:Y:S04]  /*9b450*/  LDL.LU R26, [R1+0x1980] ;  /* 0x00198000011a7983 */ /* 0x002ee80000300800 */
[----:B------:R0:W-:Y:S04]  /*9b460*/  STL.64 [R1+0x19c0], R18 ;  /* 0x0019c01201007387 */ /* 0x0001e80000100a00 */
[----:B0-----:R-:W3:Y:S04]  /*9b470*/  LDL.LU R19, [R1+0x1984] ;  /* 0x0019840001137983 */ /* 0x001ee80000300800 */
[----:B------:R-:W4:Y:S04]  /*9b480*/  LDL.LU R18, [R1+0x1988] ;  /* 0x0019880001127983 */ /* 0x000f280000300800 */
[----:B------:R-:W4:Y:S04]  /*9b490*/  LDL.LU R29, [R1+0x198c] ;  /* 0x00198c00011d7983 */ /* 0x000f280000300800 */
[----:B------:R-:W2:Y:S04]  /*9b4a0*/  LDL.LU R4, [R1+0x4a54] ;  /* 0x004a540001047983 */ /* 0x000ea80000300800 */
[----:B------:R0:W-:Y:S04]  /*9b4b0*/  STL [R1+0x19cc], R3 ;  /* 0x0019cc0301007387 */ /* 0x0001e80000100800 */
[----:B0-----:R-:W2:Y:S01]  /*9b4c0*/  LDL.LU R3, [R1+0x4a50] ;  /* 0x004a500001037983 */ /* 0x001ea20000300800 */
[----:B------:R-:W-:-:S05]  /*9b4d0*/  F2FP.SATFINITE.E5M2.F32.PACK_AB_MERGE_C R7, R7, R6, RZ ;  /* 0x000000060707723e */ /* 0x000fca00048060ff */
[----:B------:R-:W-:Y:S01]  /*9b4e0*/  STL [R1+0x19b8], R7 ;  /* 0x0019b80701007387 */ /* 0x000fe20000100800 */
[----:B--2---:R-:W-:-:S03]  /*9b4f0*/  IADD3 R6, P6, PT, R15, R3, RZ ;  /* 0x000000030f067210 */ /* 0x004fc60007fde0ff */
[----:B------:R0:W-:Y:S02]  /*9b500*/  STL [R1+0x4a28], R3 ;  /* 0x004a280301007387 */ /* 0x0001e40000100800 */
[----:B0-----:R-:W-:-:S05]  /*9b510*/  SHF.R.S32.HI R3, RZ, 0x1f, R15 ;  /* 0x0000001fff037819 */ /* 0x001fca000001140f */
[----:B------:R-:W-:-:S05]  /*9b520*/  IMAD.X R7, R3, 0x1, R4, P6 ;  /* 0x0000000103077824 */ /* 0x000fca00030e0604 */
[----:B------:R0:W-:Y:S04]  /*9b530*/  STL.64 [R1+0x19b0], R6 ;  /* 0x0019b00601007387 */ /* 0x0001e80000100a00 */
[----:B0-----:R-:W2:Y:S01]  /*9b540*/  LDL.LU.64 R6, [R1+0x4a48] ;  /* 0x004a480001067983 */ /* 0x001ea20000300a00 */
[----:B------:R-:W-:Y:S02]  /*9b550*/  F2FP.SATFINITE.E5M2.F32.PACK_AB_MERGE_C R11, R11, R10, RZ ;  /* 0x0000000a0b0b723e */ /* 0x000fe400048060ff */
[----:B------:R-:W-:Y:S01]  /*9b560*/  IADD3 R10, P6, PT, R15, R5, RZ ;  /* 0x000000050f0a7210 */ /* 0x000fe20007fde0ff */
[----:B------:R0:W-:Y:S01]  /*9b570*/  STL [R1+0x4a2c], R4 ;  /* 0x004a2c0401007387 */ /* 0x0001e20000100800 */
[----:B------:R-:W-:-:S03]  /*9b580*/  F2FP.SATFINITE.E5M2.F32.PACK_AB_MERGE_C R22, R25, R22, RZ ;  /* 0x000000161916723e */ /* 0x000fc600048060ff */
[----:B0-----:R-:W3:Y:S04]  /*9b590*/  LDL.LU R4, [R1+0x133c] ;  /* 0x00133c0001047983 */ /* 0x001ee80000300800 */
[----:B------:R2:W-:Y:S04]  /*9b5a0*/  STL [R1+0x19bc], R11 ;  /* 0x0019bc0b01007387 */ /* 0x0005e80000100800 */
[----:B------:R0:W-:Y:S01]  /*9b5b0*/  STL [R1+0x19a8], R22 ;  /* 0x0019a81601007387 */ /* 0x0001e20000100800 */
[----:B--2---:R-:W-:-:S05]  /*9b5c0*/  IMAD.X R11, R3, 0x1, R6, P6 ;  /* 0x00000001030b7824 */ /* 0x004fca00030e0606 */
[----:B------:R1:W-:Y:S04]  /*9b5d0*/  STL.64 [R1+0x19a0], R10 ;  /* 0x0019a00a01007387 */ /* 0x0003e80000100a00 */
[----:B0-----:R-:W2:Y:S04]  /*9b5e0*/  LDL.LU R22, [R1+0x1970] ;  /* 0x0019700001167983 */ /* 0x001ea80000300800 */
[----:B------:R-:W2:Y:S01]  /*9b5f0*/  LDL.LU R25, [R1+0x1974] ;  /* 0x0019740001197983 */ /* 0x000ea20000300800 */
[----:B-1----:R-:W-:-:S05]  /*9b600*/  F2FP.SATFINITE.E5M2.F32.PACK_AB_MERGE_C R10, R20, R21, RZ ;  /* 0x00000015140a723e */ /* 0x002fca00048060ff */
[----:B------:R0:W-:Y:S04]  /*9b610*/  STL [R1+0x1a4c], R10 ;  /* 0x001a4c0a01007387 */ /* 0x0001e80000100800 */
[----:B------:R-:W2:Y:S04]  /*9b620*/  LDL.LU R21, [R1+0x1978] ;  /* 0x0019780001157983 */ /* 0x000ea80000300800 */
[----:B------:R-:W2:Y:S01]  /*9b630*/  LDL.LU R20, [R1+0x197c] ;  /* 0x00197c0001147983 */ /* 0x000ea20000300800 */
[----:B0-----:R-:W-:-:S03]  /*9b640*/  F2FP.SATFINITE.E5M2.F32.PACK_AB_MERGE_C R10, R27, R16, RZ ;  /* 0x000000101b0a723e */ /* 0x001fc600048060ff */
[----:B------:R-:W2:Y:S04]  /*9b650*/  LDL.LU R16, [R1+0x1960] ;  /* 0x0019600001107983 */ /* 0x000ea80000300800 */
[----:B------:R-:W2:Y:S04]  /*9b660*/  LDL.LU R27, [R1+0x1964] ;  /* 0x00196400011b7983 */ /* 0x000ea80000300800 */
[----:B------:R-:W-:Y:S04]  /*9b670*/  STL [R1+0x19ac], R10 ;  /* 0x0019ac0a01007387 */ /* 0x000fe80000100800 */
[----:B------:R0:W-:Y:S04]  /*9b680*/  STL.64 [R1+0x4a20], R6 ;  /* 0x004a200601007387 */ /* 0x0001e80000100a00 */
[----:B0-----:R-:W2:Y:S01]  /*9b690*/  LDL.LU R6, [R1+0x1334] ;  /* 0x0013340001067983 */ /* 0x001ea20000300800 */
[----:B------:R-:W-:-:S03]  /*9b6a0*/  IADD3 R10, P6, PT, R15, R7, RZ ;  /* 0x000000070f0a7210 */ /* 0x000fc60007fde0ff */
[----:B------:R-:W3:Y:S02]  /*9b6b0*/  LDL.LU R7, [R1+0x1338] ;  /* 0x0013380001077983 */ /* 0x000ee40000300800 */
[----:B------:R-:W-:-:S05]  /*9b6c0*/  IMAD.X R11, R3, 0x1, R9, P6 ;  /* 0x00000001030b7824 */ /* 0x000fca00030e0609 */
[----:B------:R0:W-:Y:S04]  /*9b6d0*/  STL.64 [R1+0x1998], R10 ;  /* 0x0019980a01007387 */ /* 0x0001e80000100a00 */
[----:B0-----:R-:W4:Y:S01]  /*9b6e0*/  LDL.LU.64 R10, [R1+0x4a40] ;  /* 0x004a4000010a7983 */ /* 0x001f220000300a00 */
[----:B--2---:R-:W-:-:S03]  /*9b6f0*/  F2FP.SATFINITE.E5M2.F32.PACK_AB_MERGE_C R6, R6, R8, RZ ;  /* 0x000000080606723e */ /* 0x004fc600048060ff */
[----:B------:R-:W2:Y:S04]  /*9b700*/  LDL.LU R8, [R1+0x4a3c] ;  /* 0x004a3c0001087983 */ /* 0x000ea80000300800 */
[----:B------:R2:W-:Y:S01]  /*9b710*/  STL [R1+0x1a54], R6 ;  /* 0x001a540601007387 */ /* 0x0005e20000100800 */
[----:B---3--:R-:W-:Y:S02]  /*9b720*/  F2FP.SATFINITE.E5M2.F32.PACK_AB_MERGE_C R4, R4, R7, RZ ;  /* 0x000000070404723e */ /* 0x008fe400048060ff */
[----:B--2---:R-:W-:Y:S01]  /*9b730*/  IADD3 R6, P6, PT, R15, R8, RZ ;  /* 0x000000080f067210 */ /* 0x004fe20007fde0ff */
[----:B------:R-:W-:Y:S04]  /*9b740*/  STL.64 [R1+0x4a18], R8 ;  /* 0x004a180801007387 */ /* 0x000fe80000100a00 */
[----:B----4-:R-:W-:Y:S01]  /*9b750*/  IMAD.X R7, R3, 0x1, R10, P6 ;  /* 0x0000000103077824 */ /* 0x010fe200030e060a */
[----:B------:R0:W-:Y:S04]  /*9b760*/  STL [R1+0x1a50], R4 ;  /* 0x001a500401007387 */ /* 0x0001e80000100800 */
[----:B------:R1:W-:Y:S01]  /*9b770*/  STL.64 [R1+0x1990], R6 ;  /* 0x0019900601007387 */ /* 0x0003e20000100a00 */
[----:B0-----:R-:W-:-:S02]  /*9b780*/  F2FP.SATFINITE.E5M2.F32.PACK_AB_MERGE_C R4, R29, R18, RZ ;  /* 0x000000121d04723e */ /* 0x001fc400048060ff */
[----:B-1----:R-:W-:Y:S02]  /*9b790*/  F2FP.SATFINITE.E5M2.F32.PACK_AB_MERGE_C R6, R19, R26, RZ ;  /* 0x0000001a1306723e */ /* 0x002fe400048060ff */
[----:B------:R-:W2:Y:S04]  /*9b7a0*/  LDL.LU R26, [R1+0x1968] ;  /* 0x00196800011a7983 */ /* 0x000ea80000300800 */
[----:B------:R0:W-:Y:S04]  /*9b7b0*/  STL [R1+0x450], R6 ;  /* 0x0004500601007387 */ /* 0x0001e80000100800 */
[----:B------:R-:W2:Y:S04]  /*9b7c0*/  LDL.LU R19, [R1+0x196c] ;  /* 0x00196c0001137983 */ /* 0x000ea80000300800 */
[----:B------:R-:W-:Y:S01]  /*9b7d0*/  STL [R1+0x468], R4 ;  /* 0x0004680401007387 */ /* 0x000fe20000100800 */
[----:B0-----:R-:W-:-:S03]  /*9b7e0*/  IADD3 R6, P6, PT, R15, R11, RZ ;  /* 0x0000000b0f067210 */ /* 0x001fc60007fde0ff */
[----:B------:R-:W3:Y:S04]  /*9b7f0*/  LDL.LU R18, [R1+0x1950] ;  /* 0x0019500001127983 */ /* 0x000ee80000300800 */
[----:B------:R-:W3:Y:S04]  /*9b800*/  LDL.LU R29, [R1+0x1954] ;  /* 0x00195400011d7983 */ /* 0x000ee80000300800 */
[----:B------:R0:W-:Y:S02]  /*9b810*/  STL.64 [R1+0x4a10], R10 ;  /* 0x004a100a01007387 */ /* 0x0001e40000100a00 */
[----:B0-----:R-:W-:-:S04]  /*9b820*/  IMAD.MOV.U32 R11, RZ, RZ, R3 ;  /* 0x000000ffff0b7224 */ /* 0x001fc800078e0003 */
[----:B------:R-:W-:Y:S01]  /*9b830*/  IMAD.X R7, R11, 0x1, R12, P6 ;  /* 0x000000010b077824 */ /* 0x000fe200030e060c */
[----:B------:R-:W-:Y:S02]  /*9b840*/  IADD3 R8, P6, PT, R15, R13, RZ ;  /* 0x0000000d0f087210 */ /* 0x000fe40007fde0ff */
[----:B------:R-:W4:Y:S03]  /*9b850*/  LDL.LU R15, [R1+0x4a38] ;  /* 0x004a3800010f7983 */ /* 0x000f260000300800 */
[----:B------:R-:W-:Y:S01]  /*9b860*/  IMAD.X R9, R11, 0x1, R14, P6 ;  /* 0x000000010b097824 */ /* 0x000fe200030e060e */
[----:B------:R-:W-:Y:S04]  /*9b870*/  STL.64 [R1+0x4a30], R12 ;  /* 0x004a300c01007387 */ /* 0x000fe80000100a00 */
[----:B------:R0:W-:Y:S04]  /*9b880*/  STL.64 [R1+0x1988], R6 ;  /* 0x0019880601007387 */ /* 0x0001e80000100a00 */
[----:B------:R-:W2:Y:S04]  /*9b890*/  LDL.LU R4, [R1+0x1958] ;  /* 0x0019580001047983 */ /* 0x000ea80000300800 */
[----:B------:R-:W2:Y:S04]  /*9b8a0*/  LDL.LU R3, [R1+0x195c] ;  /* 0x00195c0001037983 */ /* 0x000ea80000300800 */
[----:B0-----:R-:W2:Y:S04]  /*9b8b0*/  LDL.LU R6, [R1+0x1940] ;  /* 0x0019400001067983 */ /* 0x001ea80000300800 */
[----:B------:R-:W2:Y:S04]  /*9b8c0*/  LDL.LU R7, [R1+0x1944] ;  /* 0x0019440001077983 */ /* 0x000ea80000300800 */
[----:B------:R0:W-:Y:S01]  /*9b8d0*/  STL.64 [R1+0x1980], R8 ;  /* 0x0019800801007387 */ /* 0x0001e20000100a00 */
[----:B------:R-:W-:-:S02]  /*9b8e0*/  F2FP.SATFINITE.E5M2.F32.PACK_AB_MERGE_C R10, R27, R16, RZ ;  /* 0x000000101b0a723e */ /* 0x000fc400048060ff */
[----:B0-----:R-:W-:Y:S02]  /*9b8f0*/  F2FP.SATFINITE.E5M2.F32.PACK_AB_MERGE_C R8, R25, R22, RZ ;  /* 0x000000161908723e */ /* 0x001fe400048060ff */
[----:B------:R-:W-:-:S03]  /*9b900*/  F2FP.SATFINITE.E5M2.F32.PACK_AB_MERGE_C R9, R20, R21, RZ ;  /* 0x000000151409723e */ /* 0x000fc600048060ff */
[----:B------:R0:W-:Y:S04]  /*9b910*/  STL [R1+0x3cc], R8 ;  /* 0x0003cc0801007387 */ /* 0x0001e80000100800 */
[----:B0-----:R-:W3:Y:S04]  /*9b920*/  LDL.LU R8, [R1+0x194c] ;  /* 0x00194c0001087983 */ /* 0x001ee80000300800 */
[----:B------:R0:W-:Y:S04]  /*9b930*/  STL [R1+0x3dc], R9 ;  /* 0x0003dc0901007387 */ /* 0x0001e80000100800 */
[----:B0-----:R-:W3:Y:S04]  /*9b940*/  LDL.LU R9, [R1+0x1930] ;  /* 0x0019300001097983 */ /* 0x001ee80000300800 */
[----:B------:R-:W3:Y:S04]  /*9b950*/  LDL.LU R20, [R1+0x1934] ;  /* 0x0019340001147983 */ /* 0x000ee80000300800 */
[----:B------:R-:W3:Y:S04]  /*9b960*/  LDL.LU R16, [R1+0x1938] ;  /* 0x0019380001107983 */ /* 0x000ee80000300800 */
[----:B------:R-:W3:Y:S04]  /*9b970*/  LDL.LU R27, [R1+0x193c] ;  /* 0x00193c00011b7983 */ /* 0x000ee80000300800 */
[----:B------:R0:W-:Y:S04]  /*9b980*/  STL [R1+0x364], R10 ;  /* 0x0003640a01007387 */ /* 0x0001e80000100800 */
[----:B0-----:R-:W3:Y:S04]  /*9b990*/  LDL.LU R10, [R1+0x1920] ;  /* 0x00192000010a7983 */ /* 0x001ee80000300800 */
[----:B------:R-:W3:Y:S01]  /*9b9a0*/  LDL.LU R11, [R1+0x1924] ;  /* 0x00192400010b7983 */ /* 0x000ee20000300800 */
[----:B----4-:R-:W-:-:S02]  /*9b9b0*/  SHF.R.S32.HI R21, RZ, 0x1f, R15 ;  /* 0x0000001fff157819 */ /* 0x010fc4000001140f */
[----:B------:R-:W-:-:S03]  /*9b9c0*/  IADD3 R12, P6, PT, R15, R2, RZ ;  /* 0x000000020f0c7210 */ /* 0x000fc60007fde0ff */
[----:B------:R0:W-:Y:S02]  /*9b9d0*/  STL [R1+0x8], R21 ;  /* 0x0000081501007387 */ /* 0x0001e40000100800 */
[----:B------:R-:W-:Y:S02]  /*9b9e0*/  IMAD.X R13, R21, 0x1, R28, P6 ;  /* 0x00000001150d7824 */ /* 0x000fe400030e061c */
[----:B------:R-:W4:Y:S04]  /*9b9f0*/  LDL.LU R22, [R1+0x192c] ;  /* 0x00192c0001167983 */ /* 0x000f280000300800 */
[----:B------:R-:W4:Y:S04]  /*9ba00*/  LDL.LU R25, [R1+0x1910] ;  /* 0x0019100001197983 */ /* 0x000f280000300800 */
[----:B------:R-:W-:Y:S04]  /*9ba10*/  STL.64 [R1+0x1960], R12 ;  /* 0x0019600c01007387 */ /* 0x000fe80000100a00 */
[----:B0-----:R-:W4:Y:S04]  /*9ba20*/  LDL.LU R21, [R1+0x1914] ;  /* 0x0019140001157983 */ /* 0x001f280000300800 */
[----:B------:R0:W-:Y:S04]  /*9ba30*/  STL [R1+0x4a08], R28 ;  /* 0x004a081c01007387 */ /* 0x0001e80000100800 */
[----:B0-----:R-:W4:Y:S01]  /*9ba40*/  LDL.LU R28, [R1+0x8] ;  /* 0x00000800011c7983 */ /* 0x001f220000300800 */
[----:B--2---:R-:W-:-:S02]  /*9ba50*/  F2FP.SATFINITE.E5M2.F32.PACK_AB_MERGE_C R13, R19, R26, RZ ;  /* 0x0000001a130d723e */ /* 0x004fc400048060ff */
[----:B---3--:R-:W-:Y:S01]  /*9ba60*/  F2FP.SATFINITE.E5M2.F32.PACK_AB_MERGE_C R12, R29, R18, RZ ;  /* 0x000000121d0c723e */ /* 0x008fe200048060ff */
[----:B------:R-:W2:Y:S04]  /*9ba70*/  LDL.LU R26, [R1+0x1918] ;  /* 0x00191800011a7983 */ /* 0x000ea80000300800 */
[----:B------:R-:W-:Y:S04]  /*9ba80*/  STL [R1+0x374], R13 ;  /* 0x0003740d01007387 */ /* 0x000fe80000100800 */
[----:B------:R-:W2:Y:S04]  /*9ba90*/  LDL.LU R19, [R1+0x191c] ;  /* 0x00191c0001137983 */ /* 0x000ea80000300800 */
[----:B------:R0:W-:Y:S01]  /*9baa0*/  STL [R1+0x25c], R12 ;  /* 0x00025c0c01007387 */ /* 0x0001e20000100800 */
[----:B------:R-:W-:-:S03]  /*9bab0*/  F2FP.SATFINITE.E5M2.F32.PACK_AB_MERGE_C R3, R3, R4, RZ ;  /* 0x000000040303723e */ /* 0x000fc600048060ff */
[----:B------:R-:W3:Y:S04]  /*9bac0*/  LDL.LU R18, [R1+0x1900] ;  /* 0x0019000001127983 */ /* 0x000ee80000300800 */
[----:B------:R-:W3:Y:S01]  /*9bad0*/  LDL.LU R29, [R1+0x1904] ;  /* 0x00190400011d7983 */ /* 0x000ee20000300800 */
[----:B0-----:R-:W-:-:S05]  /*9bae0*/  IADD3 R12, P6, PT, R15, R0, RZ ;  /* 0x000000000f0c7210 */ /* 0x001fca0007fde0ff */
[----:B----4-:R-:W-:-:S05]  /*9baf0*/  IMAD.X R13, R28, 0x1, R23, P6 ;  /* 0x000000011c0d7824 */ /* 0x010fca00030e0617 */
[----:B------:R0:W-:Y:S04]  /*9bb00*/  STL.64 [R1+0x1950], R12 ;  /* 0x0019500c01007387 */ /* 0x0001e80000100a00 */
[----:B0-----:R-:W4:Y:S04]  /*9bb10*/  LDL.LU.64 R12, [R1+0x4a30] ;  /* 0x004a3000010c7983 */ /* 0x001f280000300a00 */
[----:B------:R-:W2:Y:S04]  /*9bb20*/  LDL.LU R4, [R1+0x4a2c] ;  /* 0x004a2c0001047983 */ /* 0x000ea80000300800 */
[----:B------:R0:W-:Y:S04]  /*9bb30*/  STL [R1+0x258], R3 ;  /* 0x0002580301007387 */ /* 0x0001e80000100800 */
[----:B0-----:R-:W2:Y:S01]  /*9bb40*/  LDL.LU R3, [R1+0x4a28] ;  /* 0x004a280001037983 */ /* 0x001ea20000300800 */
[----:B------:R-:W-:-:S05]  /*9bb50*/  F2FP.SATFINITE.E5M2.F32.PACK_AB_MERGE_C R7, R7, R6, RZ ;  /* 0x000000060707723e */ /* 0x000fca00048060ff */
[----:B------:R0:W-:Y:S04]  /*9bb60*/  STL [R1+0x248], R7 ;  /* 0x0002480701007387 */ /* 0x0001e80000100800 */
[----:B--2---:R1:W-:Y:S01]  /*9bb70*/  STL.64 [R1+0x4a00], R2 ;  /* 0x004a000201007387 */ /* 0x0043e20000100a00 */
[----:B------:R-:W-:-:S05]  /*9bb80*/  IADD3 R6, P6, PT, R15, R3, RZ ;  /* 0x000000030f067210 */ /* 0x000fca0007fde0ff */
[----:B0-----:R-:W-:Y:S01]  /*9bb90*/  IMAD.X R7, R28, 0x1, R4, P6 ;  /* 0x000000011c077824 */ /* 0x001fe200030e0604 */
[----:B-1----:R-:W2:Y:S04]  /*9bba0*/  LDL.LU R2, [R1+0x1948] ;  /* 0x0019480001027983 */ /* 0x002ea80000300800 */
[----:B------:R-:W3:Y:S04]  /*9bbb0*/  LDL.LU R3, [R1+0x1928] ;  /* 0x0019280001037983 */ /* 0x000ee80000300800 */
[----:B------:R0:W-:Y:S04]  /*9bbc0*/  STL.64 [R1+0x1958], R6 ;  /* 0x0019580601007387 */ /* 0x0001e80000100a00 */
[----:B0-----:R-:W3:Y:S01]  /*9bbd0*/  LDL.LU.64 R6, [R1+0x4a20] ;  /* 0x004a200001067983 */ /* 0x001ee20000300a00 */
[----:B--2---:R-:W-:-:S05]  /*9bbe0*/  F2FP.SATFINITE.E5M2.F32.PACK_AB_MERGE_C R8, R8, R2, RZ ;  /* 0x000000020808723e */ /* 0x004fca00048060ff */
[----:B------:R0:W-:Y:S01]  /*9bbf0*/  STL [R1+0x24c], R8 ;  /* 0x00024c0801007387 */ /* 0x0001e20000100800 */
[----:B------:R-:W-:Y:S02]  /*9bc00*/  F2FP.SATFINITE.E5M2.F32.PACK_AB_MERGE_C R2, R20, R9, RZ ;  /* 0x000000091402723e */ /* 0x000fe400048060ff */
[----:B0-----:R-:W-:-:S03]  /*9bc10*/  IADD3 R8, P6, PT, R15, R5, RZ ;  /* 0x000000050f087210 */ /* 0x001fc60007fde0ff */
[----:B------:R-:W-:Y:S02]  /*9bc20*/  STL [R1+0x23c], R2 ;  /* 0x00023c0201007387 */ /* 0x000fe40000100800 */
[----:B---3--:R-:W-:-:S05]  /*9bc30*/  IMAD.X R9, R28, 0x1, R6, P6 ;  /* 0x000000011c097824 */ /* 0x008fca00030e0606 */
[----:B------:R0:W-:Y:S04]  /*9bc40*/  STL.64 [R1+0x1940], R8 ;  /* 0x0019400801007387 */ /* 0x0001e80000100a00 */
[----:B0-----:R-:W2:Y:S01]  /*9bc50*/  LDL.LU.64 R8, [R1+0x4a18] ;  /* 0x004a180001087983 */ /* 0x001ea20000300a00 */
[----:B------:R-:W-:-:S03]  /*9bc60*/  F2FP.SATFINITE.E5M2.F32.PACK_AB_MERGE_C R2, R27, R16, RZ ;  /* 0x000000101b02723e */ /* 0x000fc600048060ff */
[----:B------:R-:W3:Y:S04]  /*9bc70*/  LDL.LU R20, [R1+0x18f8] ;  /* 0x0018f80001147983 */ /* 0x000ee80000300800 */
[----:B------:R-:W3:Y:S04]  /*9bc80*/  LDL.LU R16, [R1+0x18fc] ;  /* 0x0018fc0001107983 */ /* 0x000ee80000300800 */
[----:B------:R0:W-:Y:S04]  /*9bc90*/  STL [R1+0x238], R2 ;  /* 0x0002380201007387 */ /* 0x0001e80000100800 */
[----:B------:R-:W3:Y:S01]  /*9bca0*/  LDL R27, [R1+0x28] ;  /* 0x00002800011b7983 */ /* 0x000ee20000100800 */
[----:B0-----:R-:W-:-:S02]  /*9bcb0*/  F2FP.SATFINITE.E5M2.F32.PACK_AB_MERGE_C R2, R11, R10, RZ ;  /* 0x0000000a0b02723e */ /* 0x001fc400048060ff */
[----:B------:R-:W-:Y:S01]  /*9bcc0*/  IADD3 R10, P6, PT, R15, R7, RZ ;  /* 0x000000070f0a7210 */ /* 0x000fe20007fde0ff */
[----:B------:R0:W-:Y:S04]  /*9bcd0*/  STL [R1+0x49e8], R7 ;  /* 0x0049e80701007387 */ /* 0x0001e80000100800 */
[----:B------:R-:W-:Y:S04]  /*9bce0*/  STL [R1+0x22c], R2 ;  /* 0x00022c0201007387 */ /* 0x000fe80000100800 */
[----:B0-----:R-:W3:Y:S01]  /*9bcf0*/  LDL.LU R7, [R1+0x18f4] ;  /* 0x0018f40001077983 */ /* 0x001ee20000300800 */
[----:B--2---:R-:W-:-:S05]  /*9bd00*/  IMAD.X R11, R28, 0x1, R9, P6 ;  /* 0x000000011c0b7824 */ /* 0x004fca00030e0609 */
[----:B------:R0:W-:Y:S04]  /*9bd10*/  STL.64 [R1+0x1930], R10 ;  /* 0x0019300a01007387 */ /* 0x0001e80000100a00 */
[----:B0-----:R-:W2:Y:S01]  /*9bd20*/  LDL.LU.64 R10, [R1+0x4a10] ;  /* 0x004a1000010a7983 */ /* 0x001ea20000300a00 */
[----:B------:R-:W-:Y:S02]  /*9bd30*/  F2FP.SATFINITE.E5M2.F32.PACK_AB_MERGE_C R2, R22, R3, RZ ;  /* 0x000000031602723e */ /* 0x000fe400048060ff */
[----:B------:R-:W-:-:S03]  /*9bd40*/  F2FP.SATFINITE.E5M2.F32.PACK_AB_MERGE_C R21, R21, R25, RZ ;  /* 0x000000191515723e */ /* 0x000fc600048060ff */
[----:B------:R0:W-:Y:S04]  /*9bd50*/  STL [R1+0x228], R2 ;  /* 0x0002280201007387 */ /* 0x0001e80000100800 */
[----:B------:R-:W-:Y:S01]  /*9bd60*/  STL [R1+0x1928], R21 ;  /* 0x0019281501007387 */ /* 0x000fe20000100800 */
[----:B0-----:R-:W-:-:S03]  /*9bd70*/  IADD3 R2, P6, PT, R15, R8, RZ ;  /* 0x000000080f027210 */ /* 0x001fc60007fde0ff */
[----:B------:R0:W-:Y:S04]  /*9bd80*/  STL.64 [R1+0x49f0], R8 ;  /* 0x0049f00801007387 */ /* 0x0001e80000100a00 */
        /* <DEDUP_REMOVED lines=9> */
[----:B------:R0:W-:Y:S04]  /*9be20*/  STL [R1+0x191c], R2 ;  /* 0x00191c0201007387 */ /* 0x0001e80000100800 */
[----:B------:R-:W2:Y:S04]  /*9be30*/  LDL.LU R18, [R1+0x18e8] ;  /* 0x0018e80001127983 */ /* 0x000ea80000300800 */
[----:B------:R-:W2:Y:S01]  /*9be40*/  LDL.LU R29, [R1+0x18ec] ;  /* 0x0018ec00011d7983 */ /* 0x000ea20000300800 */
[----:B0-----:R-:W-:-:S03]  /*9be50*/  IADD3 R2, P6, PT, R15, R11, RZ ;  /* 0x0000000b0f027210 */ /* 0x001fc60007fde0ff */
[----:B------:R0:W-:Y:S02]  /*9be60*/  STL.64 [R1+0x49e0], R10 ;  /* 0x0049e00a01007387 */ /* 0x0001e40000100a00 */
[----:B----4-:R-:W-:Y:S02]  /*9be70*/  IMAD.X R3, R28, 0x1, R12, P6 ;  /* 0x000000011c037824 */ /* 0x010fe400030e060c */
[----:B0-----:R-:W4:Y:S04]  /*9be80*/  LDL.LU R11, [R1+0x1908] ;  /* 0x00190800010b7983 */ /* 0x001f280000300800 */
[----:B------:R0:W-:Y:S04]  /*9be90*/  STL.64 [R1+0x1910], R2 ;  /* 0x0019100201007387 */ /* 0x0001e80000100a00 */
[----:B------:R-:W2:Y:S04]  /*9bea0*/  LDL.LU R22, [R1+0x18d0] ;  /* 0x0018d00001167983 */ /* 0x000ea80000300800 */
[----:B------:R-:W2:Y:S01]  /*9beb0*/  LDL.LU R25, [R1+0x18d4] ;  /* 0x0018d40001197983 */ /* 0x000ea20000300800 */
[----:B0-----:R-:W-:-:S03]  /*9bec0*/  IADD3 R2, P6, PT, R15, R13, RZ ;  /* 0x0000000d0f027210 */ /* 0x001fc60007fde0ff */
[----:B------:R-:W2:Y:S02]  /*9bed0*/  LDL.LU R21, [R1+0x18d8] ;  /* 0x0018d80001157983 */ /* 0x000ea40000300800 */
[----:B------:R-:W-:Y:S02]  /*9bee0*/  IMAD.X R3, R28, 0x1, R14, P6 ;  /* 0x000000011c037824 */ /* 0x000fe400030e060e */
[----:B------:R-:W2:Y:S04]  /*9bef0*/  LDL.LU R15, [R1+0x18dc] ;  /* 0x0018dc00010f7983 */ /* 0x000ea80000300800 */
[----:B------:R-:W-:Y:S04]  /*9bf00*/  STL.64 [R1+0x49f8], R12 ;  /* 0x0049f80c01007387 */ /* 0x000fe80000100a00 */
[----:B------:R-:W2:Y:S04]  /*9bf10*/  LDL.LU R28, [R1+0x4a08] ;  /* 0x004a0800011c7983 */ /* 0x000ea80000300800 */
[----:B------:R0:W-:Y:S04]  /*9bf20*/  STL.64 [R1+0x1900], R2 ;  /* 0x0019000201007387 */ /* 0x0001e80000100a00 */
[----:B0-----:R-:W2:Y:S01]  /*9bf30*/  LDL.LU.64 R2, [R1+0x4a00] ;  /* 0x004a000001027983 */ /* 0x001ea20000300a00 */
[----:B---3--:R-:W-:-:S02]  /*9bf40*/  F2FP.SATFINITE.E5M2.F32.PACK_AB_MERGE_C R9, R7, R9, RZ ;  /* 0x000000090709723e */ /* 0x008fc400048060ff */
[----:B------:R-:W-:Y:S02]  /*9bf50*/  SHF.R.S32.HI R7, RZ, 0x1f, R27 ;  /* 0x0000001fff077819 */ /* 0x000fe4000001141b */
[----:B----4-:R-:W-:Y:S02]  /*9bf60*/  F2FP.SATFINITE.E5M2.F32.PACK_AB_MERGE_C R10, R8, R11, RZ ;  /* 0x0000000b080a723e */ /* 0x010fe400048060ff */
[----:B------:R-:W-:-:S03]  /*9bf70*/  F2FP.SATFINITE.E5M2.F32.PACK_AB_MERGE_C R8, R16, R20, RZ ;  /* 0x000000141008723e */ /* 0x000fc600048060ff */
[----:B------:R-:W-:Y:S04]  /*9bf80*/  STL [R1+0x190c], R10 ;  /* 0x00190c0a01007387 */ /* 0x000fe80000100800 */
[----:B------:R-:W-:Y:S04]  /*9bf90*/  STL [R1+0x1908], R9 ;  /* 0x0019080901007387 */ /* 0x000fe80000100800 */
[----:B------:R-:W3:Y:S04]  /*9bfa0*/  LDL.LU R20, [R1+0x18c0] ;  /* 0x0018c00001147983 */ /* 0x000ee80000300800 */
[----:B------:R2:W-:Y:S04]  /*9bfb0*/  STL [R1+0x18fc], R8 ;  /* 0x0018fc0801007387 */ /* 0x0005e80000100800 */
[----:B------:R-:W3:Y:S04]  /*9bfc0*/  LDL.LU R16, [R1+0x18c4] ;  /* 0x0018c40001107983 */ /* 0x000ee80000300800 */
[----:B------:R-:W-:Y:S01]  /*9bfd0*/  STL [R1+0x8], R7 ;  /* 0x0000080701007387 */ /* 0x000fe20000100800 */
[----:B--2---:R-:W-:-:S03]  /*9bfe0*/  IADD3 R8, P6, PT, R27, R2, RZ ;  /* 0x000000021b087210 */ /* 0x004fc60007fde0ff */
[----:B------:R0:W-:Y:S04]  /*9bff0*/  STL [R1+0x49d8], R2 ;  /* 0x0049d80201007387 */ /* 0x0001e80000100800 */
[----:B0-----:R-:W2:Y:S02]  /*9c000*/  LDL.LU R2, [R1+0x8] ;  /* 0x0000080001027983 */ /* 0x001ea40000300800 */
[----:B--2---:R-:W-:-:S05]  /*9c010*/  IMAD.X R9, R2, 0x1, R28, P6 ;  /* 0x0000000102097824 */ /* 0x004fca00030e061c */
[----:B------:R0:W-:Y:S04]  /*9c020*/  STL.64 [R1+0x18f0], R8 ;  /* 0x0018f00801007387 */ /* 0x0001e80000100a00 */
[----:B0-----:R-:W2:Y:S04]  /*9c030*/  LDL.LU R8, [R1+0x18c8] ;  /* 0x0018c80001087983 */ /* 0x001ea80000300800 */
[----:B------:R-:W2:Y:S04]  /*9c040*/  LDL.LU R9, [R1+0x18cc] ;  /* 0x0018cc0001097983 */ /* 0x000ea80000300800 */
[----:B------:R-:W4:Y:S04]  /*9c050*/  LDL.LU R7, [R1+0x18b0] ;  /* 0x0018b00001077983 */ /* 0x000f280000300800 */
[----:B------:R-:W4:Y:S04]  /*9c060*/  LDL.LU R10, [R1+0x18b4] ;  /* 0x0018b400010a7983 */ /* 0x000f280000300800 */
[----:B------:R-:W3:Y:S04]  /*9c070*/  LDL.LU R11, [R1+0x18b8] ;  /* 0x0018b800010b7983 */ /* 0x000ee80000300800 */
[----:B------:R-:W3:Y:S04]  /*9c080*/  LDL.LU R27, [R1+0x18bc] ;  /* 0x0018bc00011b7983 */ /* 0x000ee80000300800 */
[----:B------:R0:W-:Y:S04]  /*9c090*/  STL [R1+0x49dc], R28 ;  /* 0x0049dc1c01007387 */ /* 0x0001e80000100800 */
[----:B0-----:R-:W3:Y:S01]  /*9c0a0*/  LDL.LU R28, [R1+0x28] ;  /* 0x00002800011c7983 */ /* 0x001ee20000300800 */
[----:B------:R-:W-:-:S02]  /*9c0b0*/  F2FP.SATFINITE.E5M2.F32.PACK_AB_MERGE_C R19, R19, R26, RZ ;  /* 0x0000001a1313723e */ /* 0x000fc400048060ff */
[----:B------:R-:W-:-:S03]  /*9c0c0*/  F2FP.SATFINITE.E5M2.F32.PACK_AB_MERGE_C R18, R29, R18, RZ ;  /* 0x000000121d12723e */ /* 0x000fc600048060ff */
[----:B------:R0:W-:Y:S04]  /*9c0d0*/  STL [R1+0x18f8], R19 ;  /* 0x0018f81301007387 */ /* 0x0001e80000100800 */
[----:B------:R1:W-:Y:S04]  /*9c0e0*/  STL [R1+0x18e8], R18 ;  /* 0x0018e81201007387 */ /* 0x0003e80000100800 */
[----:B------:R-:W4:Y:S01]  /*9c0f0*/  LDL.LU R26, [R1+0x1320] ;  /* 0x00132000011a7983 */ /* 0x000f220000300800 */
[----:B------:R-:W-:-:S03]  /*9c100*/  F2FP.SATFINITE.E5M2.F32.PACK_AB_MERGE_C R22, R25, R22, RZ ;  /* 0x000000161916723e */ /* 0x000fc600048060ff */
[----:B0-----:R-:W4:Y:S01]  /*9c110*/  LDL.LU R19, [R1+0x1324] ;  /* 0x0013240001137983 */ /* 0x001f220000300800 */
[----:B------:R-:W-:Y:S02]  /*9c120*/  F2FP.SATFINITE.E5M2.F32.PACK_AB_MERGE_C R15, R15, R21, RZ ;  /* 0x000000150f0f723e */ /* 0x000fe400048060ff */
[----:B--2---:R-:W-:Y:S02]  /*9c130*/  F2FP.SATFINITE.E5M2.F32.PACK_AB_MERGE_C R9, R9, R8, RZ ;  /* 0x000000080909723e */ /* 0x004fe400048060ff */
[----:B---3--:R-:W-:-:S05]  /*9c140*/  IADD3 R12, P6, PT, R28, R0, RZ ;  /* 0x000000001c0c7210 */ /* 0x008fca0007fde0ff */
[----:B------:R-:W-:-:S05]  /*9c150*/  IMAD.X R13, R2, 0x1, R23, P6 ;  /* 0x00000001020d7824 */ /* 0x000fca00030e0617 */
[----:B------:R0:W-:Y:S04]  /*9c160*/  STL.64 [R1+0x18e0], R12 ;  /* 0x0018e00c01007387 */ /* 0x0001e80000100a00 */
[----:B-1----:R-:W2:Y:S04]  /*9c170*/  LDL.LU R18, [R1+0x1328] ;  /* 0x0013280001127983 */ /* 0x002ea80000300800 */
[----:B------:R-:W2:Y:S01]  /*9c180*/  LDL.LU R29, [R1+0x132c] ;  /* 0x00132c00011d7983 */ /* 0x000ea20000300800 */
[----:B0-----:R-:W-:-:S03]  /*9c190*/  IADD3 R12, P6, PT, R28, R3, RZ ;  /* 0x000000031c0c7210 */ /* 0x001fc60007fde0ff */
[----:B------:R-:W-:Y:S02]  /*9c1a0*/  STL [R1+0x208], R22 ;  /* 0x0002081601007387 */ /* 0x000fe40000100800 */
[----:B------:R-:W-:Y:S02]  /*9c1b0*/  IMAD.X R13, R2, 0x1, R4, P6 ;  /* 0x00000001020d7824 */ /* 0x000fe400030e0604 */
[----:B------:R0:W-:Y:S04]  /*9c1c0*/  STL [R1+0x49c8], R3 ;  /* 0x0049c80301007387 */ /* 0x0001e80000100800 */
[----:B------:R1:W-:Y:S04]  /*9c1d0*/  STL [R1+0x214], R15 ;  /* 0x0002140f01007387 */ /* 0x0003e80000100800 */
[----:B0-----:R-:W3:Y:S04]  /*9c1e0*/  LDL.LU R3, [R1+0x18ac] ;  /* 0x0018ac0001037983 */ /* 0x001ee80000300800 */
[----:B------:R0:W-:Y:S01]  /*9c1f0*/  STL.64 [R1+0x18d0], R12 ;  /* 0x0018d00c01007387 */ /* 0x0001e20000100a00 */
[----:B-1----:R-:W-:-:S02]  /*9c200*/  F2FP.SATFINITE.E5M2.F32.PACK_AB_MERGE_C R15, R16, R20, RZ ;  /* 0x00000014100f723e */ /* 0x002fc400048060ff */
[----:B------:R-:W-:Y:S01]  /*9c210*/  IADD3 R8, P6, PT, R28, R5, RZ ;  /* 0x000000051c087210 */ /* 0x000fe20007fde0ff */
[----:B0-----:R-:W2:Y:S04]  /*9c220*/  LDL.LU.64 R12, [R1+0x49f8] ;  /* 0x0049f800010c7983 */ /* 0x001ea80000300a00 */
[----:B------:R0:W-:Y:S04]  /*9c230*/  STL [R1+0x49cc], R4 ;  /* 0x0049cc0401007387 */ /* 0x0001e80000100800 */
[----:B0-----:R-:W3:Y:S04]  /*9c240*/  LDL.LU R4, [R1+0x18a8] ;  /* 0x0018a80001047983 */ /* 0x001ee80000300800 */
[----:B------:R-:W2:Y:S04]  /*9c250*/  LDL.LU R22, [R1+0x1890] ;  /* 0x0018900001167983 */ /* 0x000ea80000300800 */
[----:B------:R-:W2:Y:S04]  /*9c260*/  LDL.LU R25, [R1+0x1894] ;  /* 0x0018940001197983 */ /* 0x000ea80000300800 */
[----:B------:R0:W-:Y:S04]  /*9c270*/  STL [R1+0x1f8], R15 ;  /* 0x0001f80f01007387 */ /* 0x0001e80000100800 */
[----:B------:R-:W2:Y:S04]  /*9c280*/  LDL.LU R21, [R1+0x1898] ;  /* 0x0018980001157983 */ /* 0x000ea80000300800 */
[----:B0-----:R-:W2:Y:S04]  /*9c290*/  LDL.LU R15, [R1+0x189c] ;  /* 0x00189c00010f7983 */ /* 0x001ea80000300800 */
[----:B------:R-:W2:Y:S04]  /*9c2a0*/  LDL.LU R20, [R1+0x1880] ;  /* 0x0018800001147983 */ /* 0x000ea80000300800 */
[----:B------:R-:W2:Y:S04]  /*9c2b0*/  LDL.LU R16, [R1+0x1884] ;  /* 0x0018840001107983 */ /* 0x000ea80000300800 */
[----:B------:R0:W-:Y:S01]  /*9c2c0*/  STL [R1+0x1ec], R9 ;  /* 0x0001ec0901007387 */ /* 0x0001e20000100800 */
[----:B----4-:R-:W-:Y:S01]  /*9c2d0*/  F2FP.SATFINITE.E5M2.F32.PACK_AB_MERGE_C R10, R10, R7, RZ ;  /* 0x000000070a0a723e */ /* 0x010fe200048060ff */
[----:B0-----:R-:W-:-:S05]  /*9c2e0*/  IMAD.X R9, R2, 0x1, R6, P6 ;  /* 0x0000000102097824 */ /* 0x001fca00030e0606 */
[----:B------:R0:W-:Y:S04]  /*9c2f0*/  STL.64 [R1+0x18c0], R8 ;  /* 0x0018c00801007387 */ /* 0x0001e80000100a00 */
[----:B0-----:R-:W4:Y:S04]  /*9c300*/  LDL.LU.64 R8, [R1+0x49f0] ;  /* 0x0049f00001087983 */ /* 0x001f280000300a00 */
[----:B------:R-:W2:Y:S01]  /*9c310*/  LDL.LU R7, [R1+0x49e8] ;  /* 0x0049e80001077983 */ /* 0x000ea20000300800 */
[----:B------:R-:W-:-:S03]  /*9c320*/  F2FP.SATFINITE.E5M2.F32.PACK_AB_MERGE_C R27, R27, R11, RZ ;  /* 0x0000000b1b1b723e */ /* 0x000fc600048060ff */
[----:B------:R2:W-:Y:S02]  /*9c330*/  STL [R1+0x1e0], R10 ;  /* 0x0001e00a01007387 */ /* 0x0005e40000100800 */
[----:B--2---:R-:W-:Y:S02]  /*9c340*/  IADD3 R10, P6, PT, R28, R7, RZ ;  /* 0x000000071c0a7210 */ /* 0x004fe40007fde0ff */
[----:B------:R0:W-:Y:S04]  /*9c350*/  STL.64 [R1+0x49c0], R6 ;  /* 0x0049c00601007387 */ /* 0x0001e80000100a00 */
[----:B------:R-:W-:Y:S01]  /*9c360*/  STL [R1+0x1e4], R27 ;  /* 0x0001e41b01007387 */ /* 0x000fe20000100800 */
[----:B----4-:R-:W-:-:S03]  /*9c370*/  IMAD.X R11, R2, 0x1, R9, P6 ;  /* 0x00000001020b7824 */ /* 0x010fc600030e0609 */
[----:B0-----:R-:W2:Y:S04]  /*9c380*/  LDL.LU R6, [R1+0x18a0] ;  /* 0x0018a00001067983 */ /* 0x001ea80000300800 */
[----:B------:R-:W2:Y:S04]  /*9c390*/  LDL.LU R7, [R1+0x18a4] ;  /* 0x0018a40001077983 */ /* 0x000ea80000300800 */
[----:B------:R0:W-:Y:S04]  /*9c3a0*/  STL.64 [R1+0x18b8], R10 ;  /* 0x0018b80a01007387 */ /* 0x0001e80000100a00 */
[----:B0-----:R-:W4:Y:S01]  /*9c3b0*/  LDL.LU.64 R10, [R1+0x49e0] ;  /* 0x0049e000010a7983 */ /* 0x001f220000300a00 */
[----:B---3--:R-:W-:-:S03]  /*9c3c0*/  F2FP.SATFINITE.E5M2.F32.PACK_AB_MERGE_C R3, R3, R4, RZ ;  /* 0x000000040303723e */ /* 0x008fc600048060ff */
[----:B------:R-:W3:Y:S01]  /*9c3d0*/  LDL R27, [R1+0x2c] ;  /* 0x00002c00011b7983 */ /* 0x000ee20000100800 */
[----:B------:R-:W-:Y:S02]  /*9c3e0*/  F2FP.SATFINITE.E5M2.F32.PACK_AB_MERGE_C R4, R19, R26, RZ ;  /* 0x0000001a1304723e */ /* 0x000fe400048060ff */
[----:B--2---:R-:W-:Y:S02]  /*9c3f0*/  F2FP.SATFINITE.E5M2.F32.PACK_AB_MERGE_C R7, R7, R6, RZ ;  /* 0x000000060707723e */ /* 0x004fe400048060ff */
[----:B------:R-:W-:-:S03]  /*9c400*/  IADD3 R6, P6, PT, R28, R8, RZ ;  /* 0x000000081c067210 */ /* 0x000fc60007fde0ff */
[----:B------:R4:W-:Y:S04]  /*9c410*/  STL [R1+0x1b8], R7 ;  /* 0x0001b80701007387 */ /* 0x0009e80000100800 */
[----:B------:R-:W-:Y:S04]  /*9c420*/  STL.64 [R1+0x49b0], R8 ;  /* 0x0049b00801007387 */ /* 0x000fe80000100a00 */
[----:B------:R0:W-:Y:S01]  /*9c430*/  STL [R1+0x1bc], R3 ;  /* 0x0001bc0301007387 */ /* 0x0001e20000100800 */
[----:B----4-:R-:W-:-:S03]  /*9c440*/  IMAD.X R7, R2, 0x1, R10, P6 ;  /* 0x0000000102077824 */ /* 0x010fc600030e060a */
[----:B------:R-:W2:Y:S04]  /*9c450*/  LDL.LU R26, [R1+0x1888] ;  /* 0x00188800011a7983 */ /* 0x000ea80000300800 */
[----:B------:R1:W-:Y:S01]  /*9c460*/  STL.64 [R1+0x18b0], R6 ;  /* 0x0018b00601007387 */ /* 0x0003e20000100a00 */
[----:B0-----:R-:W-:-:S03]  /*9c470*/  F2FP.SATFINITE.E5M2.F32.PACK_AB_MERGE_C R3, R29, R18, RZ ;  /* 0x000000121d03723e */ /* 0x001fc600048060ff */
[----:B------:R-:W-:Y:S04]  /*9c480*/  STL [R1+0x18c], R4 ;  /* 0x00018c0401007387 */ /* 0x000fe80000100800 */
[----:B------:R-:W2:Y:S01]  /*9c490*/  LDL.LU R29, [R1+0x188c] ;  /* 0x00188c00011d7983 */ /* 0x000ea20000300800 */
[----:B-1----:R-:W-:-:S03]  /*9c4a0*/  IADD3 R6, P6, PT, R28, R11, RZ ;  /* 0x0000000b1c067210 */ /* 0x002fc60007fde0ff */
[----:B------:R-:W-:Y:S02]  /*9c4b0*/  STL [R1+0x194], R3 ;  /* 0x0001940301007387 */ /* 0x000fe40000100800 */
[----:B------:R-:W-:Y:S02]  /*9c4c0*/  IMAD.X R7, R2, 0x1, R12, P6 ;  /* 0x0000000102077824 */ /* 0x000fe400030e060c */
[----:B------:R-:W-:Y:S04]  /*9c4d0*/  STL.64 [R1+0x49a8], R10 ;  /* 0x0049a80a01007387 */ /* 0x000fe80000100a00 */
[----:B------:R-:W4:Y:S04]  /*9c4e0*/  LDL.LU R19, [R1+0x1870] ;  /* 0x0018700001137983 */ /* 0x000f280000300800 */
[----:B------:R-:W4:Y:S04]  /*9c4f0*/  LDL.LU R18, [R1+0x1874] ;  /* 0x0018740001127983 */ /* 0x000f280000300800 */
[----:B------:R0:W-:Y:S02]  /*9c500*/  STL.64 [R1+0x18a0], R6 ;  /* 0x0018a00601007387 */ /* 0x0001e40000100a00 */
[----:B0-----:R-:W-:-:S02]  /*9c510*/  IADD3 R6, P6, PT, R28, R13, RZ ;  /* 0x0000000d1c067210 */ /* 0x001fc40007fde0ff */
[----:B------:R-:W2:Y:S03]  /*9c520*/  LDL.LU R28, [R1+0x49dc] ;  /* 0x0049dc00011c7983 */ /* 0x000ea60000300800 */
[----:B------:R-:W-:Y:S01]  /*9c530*/  IMAD.X R7, R2, 0x1, R14, P6 ;  /* 0x0000000102077824 */ /* 0x000fe200030e060e */
[----:B------:R-:W-:Y:S04]  /*9c540*/  STL.64 [R1+0x49d0], R12 ;  /* 0x0049d00c01007387 */ /* 0x000fe80000100a00 */
[----:B------:R-:W2:Y:S01]  /*9c550*/  LDL.LU R2, [R1+0x49d8] ;  /* 0x0049d80001027983 */ /* 0x000ea20000300800 */
[----:B------:R-:W-:Y:S02]  /*9c560*/  F2FP.SATFINITE.E5M2.F32.PACK_AB_MERGE_C R4, R25, R22, RZ ;  /* 0x000000161904723e */ /* 0x000fe400048060ff */
[----:B------:R-:W-:Y:S01]  /*9c570*/  F2FP.SATFINITE.E5M2.F32.PACK_AB_MERGE_C R3, R15, R21, RZ ;  /* 0x000000150f03723e */ /* 0x000fe200048060ff */
[----:B------:R0:W-:Y:S04]  /*9c580*/  STL.64 [R1+0x18a8], R6 ;  /* 0x0018a80601007387 */ /* 0x0001e80000100a00 */
[----:B------:R1:W-:Y:S01]  /*9c590*/  STL [R1+0x460], R4 ;  /* 0x0004600401007387 */ /* 0x0003e20000100800 */
[----:B0-----:R-:W-:-:S03]  /*9c5a0*/  F2FP.SATFINITE.E5M2.F32.PACK_AB_MERGE_C R6, R16, R20, RZ ;  /* 0x000000141006723e */ /* 0x001fc600048060ff */
[----:B-1----:R-:W4:Y:S04]  /*9c5b0*/  LDL.LU R4, [R1+0x1878] ;  /* 0x0018780001047983 */ /* 0x002f280000300800 */
[----:B------:R0:W-:Y:S04]  /*9c5c0*/  STL [R1+0x464], R3 ;  /* 0x0004640301007387 */ /* 0x0001e80000100800 */
[----:B0-----:R-:W4:Y:S04]  /*9c5d0*/  LDL.LU R3, [R1+0x187c] ;  /* 0x00187c0001037983 */ /* 0x001f280000300800 */
[----:B------:R0:W-:Y:S01]  /*9c5e0*/  STL [R1+0x38c], R6 ;  /* 0x00038c0601007387 */ /* 0x0001e20000100800 */
[----:B---3--:R-:W-:-:S03]  /*9c5f0*/  SHF.R.S32.HI R22, RZ, 0x1f, R27 ;  /* 0x0000001fff167819 */ /* 0x008fc6000001141b */
        /* <DEDUP_REMOVED lines=9> */
[----:B--2---:R-:W-:-:S03]  /*9c690*/  IADD3 R12, P6, PT, R27, R2, RZ ;  /* 0x000000021b0c7210 */ /* 0x004fc60007fde0ff */
[----:B------:R-:W2:Y:S04]  /*9c6a0*/  LDL.LU R27, [R1+0x1844] ;  /* 0x00184400011b7983 */ /* 0x000ea80000300800 */
[----:B------:R0:W-:Y:S04]  /*9c6b0*/  STL [R1+0x49a0], R2 ;  /* 0x0049a00201007387 */ /* 0x0001e80000100800 */
[----:B0-----:R-:W2:Y:S01]  /*9c6c0*/  LDL.LU R2, [R1+0x2c] ;  /* 0x00002c0001027983 */ /* 0x001ea20000300800 */
[----:B------:R-:W-:-:S05]  /*9c6d0*/  IMAD.X R13, R22, 0x1, R28, P6 ;  /* 0x00000001160d7824 */ /* 0x000fca00030e061c */
[----:B------:R0:W-:Y:S04]  /*9c6e0*/  STL.64 [R1+0x1880], R12 ;  /* 0x0018800c01007387 */ /* 0x0001e80000100a00 */
[----:B------:R-:W3:Y:S04]  /*9c6f0*/  LDL.LU R21, [R1+0x1848] ;  /* 0x0018480001157983 */ /* 0x000ee80000300800 */
[----:B------:R-:W3:Y:S01]  /*9c700*/  LDL.LU R15, [R1+0x184c] ;  /* 0x00184c00010f7983 */ /* 0x000ee20000300800 */
[----:B0-----:R-:W-:-:S05]  /*9c710*/  F2FP.SATFINITE.E5M2.F32.PACK_AB_MERGE_C R12, R29, R26, RZ ;  /* 0x0000001a1d0c723e */ /* 0x001fca00048060ff */
[----:B------:R2:W-:Y:S01]  /*9c720*/  STL [R1+0x3bc], R12 ;  /* 0x0003bc0c01007387 */ /* 0x0005e20000100800 */
[----:B----4-:R-:W-:-:S03]  /*9c730*/  F2FP.SATFINITE.E5M2.F32.PACK_AB_MERGE_C R19, R18, R19, RZ ;  /* 0x000000131213723e */ /* 0x010fc600048060ff */
[----:B------:R-:W4:Y:S04]  /*9c740*/  LDL.LU R26, [R1+0x1830] ;  /* 0x00183000011a7983 */ /* 0x000f280000300800 */
[----:B------:R-:W4:Y:S04]  /*9c750*/  LDL.LU R29, [R1+0x1834] ;  /* 0x00183400011d7983 */ /* 0x000f280000300800 */
[----:B------:R-:W3:Y:S04]  /*9c760*/  LDL.LU R18, [R1+0x30] ;  /* 0x0000300001127983 */ /* 0x000ee80000300800 */
[----:B------:R-:W-:Y:S01]  /*9c770*/  STL [R1+0x334], R19 ;  /* 0x0003341301007387 */ /* 0x000fe20000100800 */
[----:B------:R-:W-:-:S03]  /*9c780*/  F2FP.SATFINITE.E5M2.F32.PACK_AB_MERGE_C R3, R3, R4, RZ ;  /* 0x000000040303723e */ /* 0x000fc600048060ff */
[----:B------:R-:W-:Y:S01]  /*9c790*/  STL [R1+0x4990], R0 ;  /* 0x0049900001007387 */ /* 0x000fe20000100800 */
[----:B--2---:R-:W-:-:S05]  /*9c7a0*/  IADD3 R12, P6, PT, R2, R0, RZ ;  /* 0x00000000020c7210 */ /* 0x004fca0007fde0ff */
[----:B------:R-:W-:-:S05]  /*9c7b0*/  IMAD.X R13, R22, 0x1, R23, P6 ;  /* 0x00000001160d7824 */ /* 0x000fca00030e0617 */
[----:B------:R0:W-:Y:S04]  /*9c7c0*/  STL.64 [R1+0x1870], R12 ;  /* 0x0018700c01007387 */ /* 0x0001e80000100a00 */
[----:B0-----:R-:W2:Y:S04]  /*9c7d0*/  LDL.LU.64 R12, [R1+0x49d0] ;  /* 0x0049d000010c7983 */ /* 0x001ea80000300a00 */
[----:B------:R-:W2:Y:S04]  /*9c7e0*/  LDL.LU R0, [R1+0x1820] ;  /* 0x0018200001007983 */ /* 0x000ea80000300800 */
[----:B------:R-:W2:Y:S04]  /*9c7f0*/  LDL.LU R19, [R1+0x1824] ;  /* 0x0018240001137983 */ /* 0x000ea80000300800 */
[----:B------:R0:W-:Y:S04]  /*9c800*/  STL [R1+0x4994], R23 ;  /* 0x0049941701007387 */ /* 0x0001e80000100800 */
[----:B0-----:R-:W2:Y:S04]  /*9c810*/  LDL.LU R23, [R1+0x183c] ;  /* 0x00183c0001177983 */ /* 0x001ea80000300800 */
[----:B------:R-:W2:Y:S04]  /*9c820*/  LDL.LU R4, [R1+0x49cc] ;  /* 0x0049cc0001047983 */ /* 0x000ea80000300800 */
[----:B------:R0:W-:Y:S04]  /*9c830*/  STL [R1+0x368], R3 ;  /* 0x0003680301007387 */ /* 0x0001e80000100800 */
[----:B0-----:R-:W2:Y:S01]  /*9c840*/  LDL.LU R3, [R1+0x49c8] ;  /* 0x0049c80001037983 */ /* 0x001ea20000300800 */
[----:B---3--:R-:W-:-:S05]  /*9c850*/  F2FP.SATFINITE.E5M2.F32.PACK_AB_MERGE_C R7, R7, R6, RZ ;  /* 0x000000060707723e */ /* 0x008fca00048060ff */
[----:B------:R0:W-:Y:S01]  /*9c860*/  STL [R1+0x240], R7 ;  /* 0x0002400701007387 */ /* 0x0001e20000100800 */
[----:B--2---:R-:W-:-:S05]  /*9c870*/  IADD3 R6, P6, PT, R2, R3, RZ ;  /* 0x0000000302067210 */ /* 0x004fca0007fde0ff */
[----:B0-----:R-:W-:-:S05]  /*9c880*/  IMAD.X R7, R22, 0x1, R4, P6 ;  /* 0x0000000116077824 */ /* 0x001fca00030e0604 */
[----:B------:R0:W-:Y:S04]  /*9c890*/  STL.64 [R1+0x1860], R6 ;  /* 0x0018600601007387 */ /* 0x0001e80000100a00 */
[----:B0-----:R-:W2:Y:S01]  /*9c8a0*/  LDL.LU.64 R6, [R1+0x49c0] ;  /* 0x0049c00001067983 */ /* 0x001ea20000300a00 */
[----:B------:R-:W-:-:S03]  /*9c8b0*/  F2FP.SATFINITE.E5M2.F32.PACK_AB_MERGE_C R10, R10, R20, RZ ;  /* 0x000000140a0a723e */ /* 0x000fc600048060ff */
[----:B------:R-:W3:Y:S04]  /*9c8c0*/  LDL.LU R20, [R1+0x49b8] ;  /* 0x0049b80001147983 */ /* 0x000ee80000300800 */
[----:B------:R0:W-:Y:S02]  /*9c8d0*/  STL [R1+0x244], R10 ;  /* 0x0002440a01007387 */ /* 0x0001e40000100800 */
[----:B0-----:R-:W-:Y:S02]  /*9c8e0*/  F2FP.SATFINITE.E5M2.F32.PACK_AB_MERGE_C R10, R9, R8, RZ ;  /* 0x00000008090a723e */ /* 0x001fe400048060ff */
[----:B------:R-:W-:-:S03]  /*9c8f0*/  IADD3 R8, P6, PT, R2, R5, RZ ;  /* 0x0000000502087210 */ /* 0x000fc60007fde0ff */
[----:B------:R-:W-:Y:S04]  /*9c900*/  STL [R1+0x230], R10 ;  /* 0x0002300a01007387 */ /* 0x000fe80000100800 */
[----:B------:R0:W-:Y:S04]  /*9c910*/  STL [R1+0x4978], R5 ;  /* 0x0049780501007387 */ /* 0x0001e80000100800 */
[----:B0-----:R-:W3:Y:S01]  /*9c920*/  LDL.LU R5, [R1+0x1838] ;  /* 0x0018380001057983 */ /* 0x001ee20000300800 */
[----:B--2---:R-:W-:-:S05]  /*9c930*/  IMAD.X R9, R22, 0x1, R6, P6 ;  /* 0x0000000116097824 */ /* 0x004fca00030e0606 */
[----:B------:R0:W-:Y:S04]  /*9c940*/  STL.64 [R1+0x1868], R8 ;  /* 0x0018680801007387 */ /* 0x0001e80000100a00 */
[----:B0-----:R-:W2:Y:S01]  /*9c950*/  LDL.LU.64 R8, [R1+0x49b0] ;  /* 0x0049b00001087983 */ /* 0x001ea20000300a00 */
[----:B------:R-:W-:Y:S02]  /*9c960*/  F2FP.SATFINITE.E5M2.F32.PACK_AB_MERGE_C R11, R25, R11, RZ ;  /* 0x0000000b190b723e */ /* 0x000fe400048060ff */
[----:B------:R-:W-:Y:S02]  /*9c970*/  F2FP.SATFINITE.E5M2.F32.PACK_AB_MERGE_C R10, R27, R16, RZ ;  /* 0x000000101b0a723e */ /* 0x000fe400048060ff */
[----:B------:R-:W3:Y:S04]  /*9c980*/  LDL.LU R16, [R1+0x1828] ;  /* 0x0018280001107983 */ /* 0x000ee80000300800 */
[----:B------:R-:W-:Y:S04]  /*9c990*/  STL [R1+0x234], R11 ;  /* 0x0002340b01007387 */ /* 0x000fe80000100800 */
[----:B------:R-:W3:Y:S04]  /*9c9a0*/  LDL.LU R27, [R1+0x182c] ;  /* 0x00182c00011b7983 */ /* 0x000ee80000300800 */
[----:B------:R0:W-:Y:S02]  /*9c9b0*/  STL [R1+0x218], R10 ;  /* 0x0002180a01007387 */ /* 0x0001e40000100800 */
[----:B0-----:R-:W-:-:S02]  /*9c9c0*/  IADD3 R10, P6, PT, R2, R7, RZ ;  /* 0x00000007020a7210 */ /* 0x001fc40007fde0ff */
[----:B------:R-:W-:Y:S03]  /*9c9d0*/  STL.64 [R1+0x4980], R6 ;  /* 0x0049800601007387 */ /* 0x000fe60000100a00 */
[----:B--2---:R-:W-:-:S05]  /*9c9e0*/  IMAD.X R11, R22, 0x1, R9, P6 ;  /* 0x00000001160b7824 */ /* 0x004fca00030e0609 */
[----:B------:R0:W-:Y:S04]  /*9c9f0*/  STL.64 [R1+0x1850], R10 ;  /* 0x0018500a01007387 */ /* 0x0001e80000100a00 */
[----:B0-----:R-:W2:Y:S01]  /*9ca00*/  LDL.LU.64 R10, [R1+0x49a8] ;  /* 0x0049a800010a7983 */ /* 0x001ea20000300a00 */
[----:B------:R-:W-:Y:S02]  /*9ca10*/  F2FP.SATFINITE.E5M2.F32.PACK_AB_MERGE_C R21, R15, R21, RZ ;  /* 0x000000150f15723e */ /* 0x000fe400048060ff */
[----:B----4-:R-:W-:-:S03]  /*9ca20*/  F2FP.SATFINITE.E5M2.F32.PACK_AB_MERGE_C R6, R29, R26, RZ ;  /* 0x0000001a1d06723e */ /* 0x010fc600048060ff */
[----:B---3--:R-:W-:Y:S04]  /*9ca30*/  STL.64 [R1+0x4608], R20 ;  /* 0x0046081401007387 */ /* 0x008fe80000100a00 */
[----:B------:R-:W3:Y:S04]  /*9ca40*/  LDL.LU R25, [R1+0x1810] ;  /* 0x0018100001197983 */ /* 0x000ee80000300800 */
[----:B------:R-:W3:Y:S04]  /*9ca50*/  LDL.LU R15, [R1+0x1814] ;  /* 0x00181400010f7983 */ /* 0x000ee80000300800 */
[----:B------:R0:W-:Y:S04]  /*9ca60*/  STL [R1+0x1fc], R6 ;  /* 0x0001fc0601007387 */ /* 0x0001e80000100800 */
[----:B------:R-:W4:Y:S04]  /*9ca70*/  LDL.LU R26, [R1+0x1818] ;  /* 0x00181800011a7983 */ /* 0x000f280000300800 */
[----:B------:R-:W4:Y:S01]  /*9ca80*/  LDL.LU R29, [R1+0x181c] ;  /* 0x00181c00011d7983 */ /* 0x000f220000300800 */
[----:B0-----:R-:W-:-:S03]  /*9ca90*/  IADD3 R6, P6, PT, R2, R8, RZ ;  /* 0x0000000802067210 */ /* 0x001fc60007fde0ff */
[----:B------:R-:W-:Y:S02]  /*9caa0*/  STL.64 [R1+0x4988], R8 ;  /* 0x0049880801007387 */ /* 0x000fe40000100a00 */
[----:B--2---:R-:W-:-:S05]  /*9cab0*/  IMAD.X R7, R22, 0x1, R10, P6 ;  /* 0x0000000116077824 */ /* 0x004fca00030e060a */
[----:B------:R0:W-:Y:S02]  /*9cac0*/  STL.64 [R1+0x1840], R6 ;  /* 0x0018400601007387 */ /* 0x0001e40000100a00 */
[----:B0-----:R-:W-:Y:S02]  /*9cad0*/  F2FP.SATFINITE.E5M2.F32.PACK_AB_MERGE_C R6, R23, R5, RZ ;  /* 0x000000051706723e */ /* 0x001fe400048060ff */
[----:B------:R-:W-:Y:S01]  /*9cae0*/  F2FP.SATFINITE.E5M2.F32.PACK_AB_MERGE_C R5, R19, R0, RZ ;  /* 0x000000001305723e */ /* 0x000fe200048060ff */
[----:B------:R-:W2:Y:S04]  /*9caf0*/  LDL.LU R23, [R1+0x1800] ;  /* 0x0018000001177983 */ /* 0x000ea80000300800 */
[----:B------:R0:W-:Y:S04]  /*9cb00*/  STL [R1+0x204], R6 ;  /* 0x0002040601007387 */ /* 0x0001e80000100800 */
[----:B------:R-:W2:Y:S04]  /*9cb10*/  LDL.LU R0, [R1+0x1804] ;  /* 0x0018040001007983 */ /* 0x000ea80000300800 */
[----:B------:R-:W-:Y:S04]  /*9cb20*/  STL [R1+0x1838], R5 ;  /* 0x0018380501007387 */ /* 0x000fe80000100800 */
[----:B------:R-:W2:Y:S04]  /*9cb30*/  LDL.LU R8, [R1+0x1808] ;  /* 0x0018080001087983 */ /* 0x000ea80000300800 */
[----:B------:R-:W2:Y:S04]  /*9cb40*/  LDL.LU R9, [R1+0x180c] ;  /* 0x00180c0001097983 */ /* 0x000ea80000300800 */
[----:B--2---:R1:W-:Y:S04]  /*9cb50*/  STL.64 [R1+0x4998], R8 ;  /* 0x0049980801007387 */ /* 0x0043e80000100a00 */
[----:B------:R-:W2:Y:S04]  /*9cb60*/  LDL.LU R21, [R1+0x17f0] ;  /* 0x0017f00001157983 */ /* 0x000ea80000300800 */
[----:B0-----:R-:W2:Y:S01]  /*9cb70*/  LDL.LU R6, [R1+0x17f4] ;  /* 0x0017f40001067983 */ /* 0x001ea20000300800 */
[----:B-1----:R-:W-:-:S03]  /*9cb80*/  IADD3 R8, P6, PT, R2, R11, RZ ;  /* 0x0000000b02087210 */ /* 0x002fc60007fde0ff */
[----:B------:R-:W2:Y:S02]  /*9cb90*/  LDL.LU R7, [R1+0x17f8] ;  /* 0x0017f80001077983 */ /* 0x000ea40000300800 */
[----:B------:R-:W-:Y:S02]  /*9cba0*/  IMAD.X R9, R22, 0x1, R12, P6 ;  /* 0x0000000116097824 */ /* 0x000fe400030e060c */
[----:B------:R-:W2:Y:S04]  /*9cbb0*/  LDL.LU R19, [R1+0x17fc] ;  /* 0x0017fc0001137983 */ /* 0x000ea80000300800 */
[----:B------:R-:W-:Y:S04]  /*9cbc0*/  STL.64 [R1+0x4970], R10 ;  /* 0x0049700a01007387 */ /* 0x000fe80000100a00 */
[----:B------:R0:W-:Y:S02]  /*9cbd0*/  STL.64 [R1+0x1830], R8 ;  /* 0x0018300801007387 */ /* 0x0001e40000100a00 */
[----:B0-----:R-:W-:-:S02]  /*9cbe0*/  IADD3 R8, P6, PT, R2, R13, RZ ;  /* 0x0000000d02087210 */ /* 0x001fc40007fde0ff */
[----:B------:R-:W2:Y:S03]  /*9cbf0*/  LDL.LU R2, [R1+0x49a0] ;  /* 0x0049a00001027983 */ /* 0x000ea60000300800 */
[----:B------:R-:W-:-:S05]  /*9cc00*/  IMAD.X R9, R22, 0x1, R14, P6 ;  /* 0x0000000116097824 */ /* 0x000fca00030e060e */
[----:B------:R0:W-:Y:S04]  /*9cc10*/  STL.64 [R1+0x1820], R8 ;  /* 0x0018200801007387 */ /* 0x0001e80000100a00 */
[----:B------:R-:W2:Y:S04]  /*9cc20*/  LDL.LU R5, [R1+0x17e0] ;  /* 0x0017e00001057983 */ /* 0x000ea80000300800 */
[----:B------:R-:W2:Y:S01]  /*9cc30*/  LDL.LU R10, [R1+0x17e8] ;  /* 0x0017e800010a7983 */ /* 0x000ea20000300800 */
[----:B0-----:R-:W-:-:S05]  /*9cc40*/  F2FP.SATFINITE.E5M2.F32.PACK_AB_MERGE_C R8, R27, R16, RZ ;  /* 0x000000101b08723e */ /* 0x001fca00048060ff */
[----:B------:R3:W-:Y:S04]  /*9cc50*/  STL [R1+0x1828], R8 ;  /* 0x0018280801007387 */ /* 0x0007e80000100800 */
[----:B------:R-:W2:Y:S04]  /*9cc60*/  LDL.LU R11, [R1+0x17ec] ;  /* 0x0017ec00010b7983 */ /* 0x000ea80000300800 */
[----:B------:R-:W2:Y:S01]  /*9cc70*/  LDL.LU R20, [R1+0x17d0] ;  /* 0x0017d00001147983 */ /* 0x000ea20000300800 */
[----:B---3--:R-:W-:-:S03]  /*9cc80*/  F2FP.SATFINITE.E5M2.F32.PACK_AB_MERGE_C R8, R15, R25, RZ ;  /* 0x000000190f08723e */ /* 0x008fc600048060ff */
[----:B------:R-:W3:Y:S01]  /*9cc90*/  LDL.LU R22, [R1+0x17d4] ;  /* 0x0017d40001167983 */ /* 0x000ee20000300800 */
[----:B----4-:R-:W-:-:S03]  /*9cca0*/  F2FP.SATFINITE.E5M2.F32.PACK_AB_MERGE_C R25, R29, R26, RZ ;  /* 0x0000001a1d19723e */ /* 0x010fc600048060ff */
[----:B------:R-:W4:Y:S01]  /*9ccb0*/  LDL.LU R16, [R1+0x17d8] ;  /* 0x0017d80001107983 */ /* 0x000f220000300800 */
[----:B------:R-:W-:-:S03]  /*9ccc0*/  SHF.R.S32.HI R15, RZ, 0x1f, R18 ;  /* 0x0000001fff0f7819 */ /* 0x000fc60000011412 */
[----:B------:R-:W4:Y:S04]  /*9ccd0*/  LDL.LU R27, [R1+0x17dc] ;  /* 0x0017dc00011b7983 */ /* 0x000f280000300800 */
[----:B------:R-:W3:Y:S04]  /*9cce0*/  LDL.LU R29, [R1+0x34] ;  /* 0x00003400011d7983 */ /* 0x000ee80000300800 */
[----:B------:R-:W-:Y:S01]  /*9ccf0*/  STL [R1+0x182c], R8 ;  /* 0x00182c0801007387 */ /* 0x000fe20000100800 */
[----:B------:R-:W-:-:S03]  /*9cd00*/  F2FP.SATFINITE.E5M2.F32.PACK_AB_MERGE_C R0, R0, R23, RZ ;  /* 0x000000170000723e */ /* 0x000fc600048060ff */
[----:B------:R0:W-:Y:S04]  /*9cd10*/  STL [R1+0x41ec], R25 ;  /* 0x0041ec1901007387 */ /* 0x0001e80000100800 */
[----:B0-----:R-:W3:Y:S01]  /*9cd20*/  LDL.LU R25, [R1+0x17e4] ;  /* 0x0017e40001197983 */ /* 0x001ee20000300800 */
[----:B--2---:R-:W-:-:S05]  /*9cd30*/  IADD3 R8, P6, PT, R18, R2, RZ ;  /* 0x0000000212087210 */ /* 0x004fca0007fde0ff */
[----:B------:R-:W-:-:S05]  /*9cd40*/  IMAD.X R9, R15, 0x1, R28, P6 ;  /* 0x000000010f097824 */ /* 0x000fca00030e061c */
[----:B------:R0:W-:Y:S04]  /*9cd50*/  STL.64 [R1+0x1810], R8 ;  /* 0x0018100801007387 */ /* 0x0001e80000100a00 */
[----:B0-----:R-:W2:Y:S04]  /*9cd60*/  LDL.LU.64 R8, [R1+0x4998] ;  /* 0x0049980001087983 */ /* 0x001ea80000300a00 */
[----:B------:R-:W4:Y:S04]  /*9cd70*/  LDL.LU R26, [R1+0x17c0] ;  /* 0x0017c000011a7983 */ /* 0x000f280000300800 */
[----:B------:R-:W4:Y:S04]  /*9cd80*/  LDL.LU R28, [R1+0x17c4] ;  /* 0x0017c400011c7983 */ /* 0x000f280000300800 */
[----:B------:R-:W4:Y:S04]  /*9cd90*/  LDL.LU R23, [R1+0x4994] ;  /* 0x0049940001177983 */ /* 0x000f280000300800 */
[----:B------:R0:W-:Y:S04]  /*9cda0*/  STL [R1+0x1818], R0 ;  /* 0x0018180001007387 */ /* 0x0001e80000100800 */
[----:B0-----:R-:W4:Y:S01]  /*9cdb0*/  LDL.LU R0, [R1+0x4990] ;  /* 0x0049900001007983 */ /* 0x001f220000300800 */
[----:B------:R-:W-:-:S02]  /*9cdc0*/  F2FP.SATFINITE.E5M2.F32.PACK_AB_MERGE_C R6, R6, R21, RZ ;  /* 0x000000150606723e */ /* 0x000fc400048060ff */
[----:B---3--:R-:W-:Y:S02]  /*9cdd0*/  F2FP.SATFINITE.E5M2.F32.PACK_AB_MERGE_C R25, R25, R5, RZ ;  /* 0x000000051919723e */ /* 0x008fe400048060ff */
[----:B--2---:R-:W-:-:S05]  /*9cde0*/  F2FP.SATFINITE.E5M2.F32.PACK_AB_MERGE_C R9, R9, R8, RZ ;  /* 0x000000080909723e */ /* 0x004fca00048060ff */
[----:B------:R0:W-:Y:S01]  /*9cdf0*/  STL [R1+0x180c], R9 ;  /* 0x00180c0901007387 */ /* 0x0001e20000100800 */
[----:B----4-:R-:W-:-:S05]  /*9ce00*/  IADD3 R8, P6, PT, R18, R0, RZ ;  /* 0x0000000012087210 */ /* 0x010fca0007fde0ff */
[----:B0-----:R-:W-:-:S05]  /*9ce10*/  IMAD.X R9, R15, 0x1, R23, P6 ;  /* 0x000000010f097824 */ /* 0x001fca00030e0617 */
[----:B------:R0:W-:Y:S04]  /*9ce20*/  STL.64 [R1+0x1800], R8 ;  /* 0x0018000801007387 */ /* 0x0001e80000100a00 */
[----:B0-----:R-:W2:Y:S04]  /*9ce30*/  LDL.LU.64 R8, [R1+0x4988] ;  /* 0x0049880001087983 */ /* 0x001ea80000300a00 */
[----:B------:R0:W-:Y:S04]  /*9ce40*/  STL [R1+0x1808], R6 ;  /* 0x0018080601007387 */ /* 0x0001e80000100800 */
[----:B------:R-:W3:Y:S01]  /*9ce50*/  LDL.LU R21, [R1+0x17b8] ;  /* 0x0017b80001157983 */ /* 0x000ee20000300800 */
[----:B0-----:R-:W-:-:S03]  /*9ce60*/  F2FP.SATFINITE.E5M2.F32.PACK_AB_MERGE_C R6, R19, R7, RZ ;  /* 0x000000071306723e */ /* 0x001fc600048060ff */
[----:B------:R-:W3:Y:S04]  /*9ce70*/  LDL.LU R19, [R1+0x17bc] ;  /* 0x0017bc0001137983 */ /* 0x000ee80000300800 */
[----:B------:R0:W-:Y:S02]  /*9ce80*/  STL [R1+0x17f8], R6 ;  /* 0x0017f80601007387 */ /* 0x0001e40000100800 */
[----:B0-----:R-:W-:Y:S02]  /*9ce90*/  IADD3 R6, P6, PT, R18, R3, RZ ;  /* 0x0000000312067210 */ /* 0x001fe40007fde0ff */
[----:B------:R0:W-:Y:S03]  /*9cea0*/  STL [R1+0x4958], R3 ;  /* 0x0049580301007387 */ /* 0x0001e60000100800 */
[----:B------:R-:W-:Y:S01]  /*9ceb0*/  IMAD.X R7, R15, 0x1, R4, P6 ;  /* 0x000000010f077824 */ /* 0x000fe200030e0604 */
[----:B0-----:R-:W4:Y:S04]  /*9cec0*/  LDL.LU R3, [R1+0x17b4] ;  /* 0x0017b40001037983 */ /* 0x001f280000300800 */
[----:B------:R0:W-:Y:S04]  /*9ced0*/  STL.64 [R1+0x17f0], R6 ;  /* 0x0017f00601007387 */ /* 0x0001e80000100a00 */
[----:B0-----:R-:W2:Y:S04]  /*9cee0*/  LDL.LU.64 R6, [R1+0x4980] ;  /* 0x0049800001067983 */ /* 0x001ea80000300a00 */
[----:B------:R0:W-:Y:S04]  /*9cef0*/  STL [R1+0x495c], R4 ;  /* 0x00495c0401007387 */ /* 0x0001e80000100800 */
[----:B0-----:R-:W4:Y:S04]  /*9cf00*/  LDL.LU R4, [R1+0x17b0] ;  /* 0x0017b00001047983 */ /* 0x001f280000300800 */
[----:B------:R-:W2:Y:S04]  /*9cf10*/  LDL.LU R5, [R1+0x4978] ;  /* 0x0049780001057983 */ /* 0x000ea80000300800 */
[----:B------:R0:W-:Y:S02]  /*9cf20*/  STL [R1+0x1c0], R25 ;  /* 0x0001c01901007387 */ /* 0x0001e40000100800 */
[----:B0-----:R-:W-:-:S05]  /*9cf30*/  F2FP.SATFINITE.E5M2.F32.PACK_AB_MERGE_C R25, R11, R10, RZ ;  /* 0x0000000a0b19723e */ /* 0x001fca00048060ff */
[----:B------:R-:W-:Y:S01]  /*9cf40*/  STL [R1+0x1d4], R25 ;  /* 0x0001d41901007387 */ /* 0x000fe20000100800 */
[----:B--2---:R-:W-:-:S05]  /*9cf50*/  IADD3 R10, P6, PT, R18, R5, RZ ;  /* 0x00000005120a7210 */ /* 0x004fca0007fde0ff */
[----:B------:R-:W-:-:S05]  /*9cf60*/  IMAD.X R11, R15, 0x1, R6, P6 ;  /* 0x000000010f0b7824 */ /* 0x000fca00030e0606 */
[----:B------:R0:W-:Y:S02]  /*9cf70*/  STL.64 [R1+0x17e0], R10 ;  /* 0x0017e00a01007387 */ /* 0x0001e40000100a00 */
[----:B0-----:R-:W-:Y:S02]  /*9cf80*/  F2FP.SATFINITE.E5M2.F32.PACK_AB_MERGE_C R11, R22, R20, RZ ;  /* 0x00000014160b723e */ /* 0x001fe400048060ff */
[----:B------:R-:W-:Y:S01]  /*9cf90*/  F2FP.SATFINITE.E5M2.F32.PACK_AB_MERGE_C R10, R27, R16, RZ ;  /* 0x000000101b0a723e */ /* 0x000fe200048060ff */
[----:B------:R-:W2:Y:S04]  /*9cfa0*/  LDL.LU R20, [R1+0x131c] ;  /* 0x00131c0001147983 */ /* 0x000ea80000300800 */
[----:B------:R-:W-:Y:S04]  /*9cfb0*/  STL [R1+0x1b0], R11 ;  /* 0x0001b00b01007387 */ /* 0x000fe80000100800 */
[----:B------:R-:W2:Y:S04]  /*9cfc0*/  LDL.LU R16, [R1+0x17a0] ;  /* 0x0017a00001107983 */ /* 0x000ea80000300800 */
[----:B------:R0:W-:Y:S04]  /*9cfd0*/  STL [R1+0x1b4], R10 ;  /* 0x0001b40a01007387 */ /* 0x0001e80000100800 */
[----:B------:R-:W2:Y:S01]  /*9cfe0*/  LDL.LU R27, [R1+0x17a4] ;  /* 0x0017a400011b7983 */ /* 0x000ea20000300800 */
[----:B0-----:R-:W-:-:S03]  /*9cff0*/  IADD3 R10, P6, PT, R18, R7, RZ ;  /* 0x00000007120a7210 */ /* 0x001fc60007fde0ff */
[----:B------:R0:W-:Y:S02]  /*9d000*/  STL.64 [R1+0x4950], R6 ;  /* 0x0049500601007387 */ /* 0x0001e40000100a00 */
[----:B------:R-:W-:Y:S02]  /*9d010*/  IMAD.X R11, R15, 0x1, R9, P6 ;  /* 0x000000010f0b7824 */ /* 0x000fe400030e0609 */
[----:B0-----:R-:W2:Y:S04]  /*9d020*/  LDL.LU R6, [R1+0x17c8] ;  /* 0x0017c80001067983 */ /* 0x001ea80000300800 */
[----:B------:R-:W2:Y:S04]  /*9d030*/  LDL.LU R7, [R1+0x17cc] ;  /* 0x0017cc0001077983 */ /* 0x000ea80000300800 */
[----:B------:R0:W-:Y:S04]  /*9d040*/  STL.64 [R1+0x17d0], R10 ;  /* 0x0017d00a01007387 */ /* 0x0001e80000100a00 */
[----:B0-----:R-:W2:Y:S04]  /*9d050*/  LDL.LU.64 R10, [R1+0x4970] ;  /* 0x00497000010a7983 */ /* 0x001ea80000300a00 */
[----:B------:R-:W2:Y:S04]  /*9d060*/  LDL.LU R25, [R1+0x17a8] ;  /* 0x0017a80001197983 */ /* 0x000ea80000300800 */
[----:B------:R-:W2:Y:S01]  /*9d070*/  LDL.LU R22, [R1+0x17ac] ;  /* 0x0017ac0001167983 */ /* 0x000ea20000300800 */
[----:B------:R-:W-:-:S05]  /*9d080*/  F2FP.SATFINITE.E5M2.F32.PACK_AB_MERGE_C R26, R28, R26, RZ ;  /* 0x0000001a1c1a723e */ /* 0x000fca00048060ff */
[----:B------:R0:W-:Y:S01]  /*9d090*/  STL [R1+0x180], R26 ;  /* 0x0001801a01007387 */ /* 0x0001e20000100800 */
[----:B----4-:R-:W-:Y:S02]  /*9d0a0*/  F2FP.SATFINITE.E5M2.F32.PACK_AB_MERGE_C R4, R3, R4, RZ ;  /* 0x000000040304723e */ /* 0x010fe400048060ff */
[----:B---3--:R-:W-:Y:S01]  /*9d0b0*/  F2FP.SATFINITE.E5M2.F32.PACK_AB_MERGE_C R3, R19, R21, RZ ;  /* 0x000000151303723e */ /* 0x008fe200048060ff */
[----:B--2---:R1:W-:Y:S04]  /*9d0c0*/  STL.64 [R1+0x4968], R22 ;  /* 0x0049681601007387 */ /* 0x0043e80000100a00 */
[----:B0-----:R-:W2:Y:S04]  /*9d0d0*/  LDL.LU R26, [R1+0x1790] ;  /* 0x00179000011a7983 */ /* 0x001ea80000300800 */
[----:B------:R-:W2:Y:S01]  /*9d0e0*/  LDL.LU R28, [R1+0x1794] ;  /* 0x00179400011c7983 */ /* 0x000ea20000300800 */
[----:B-1----:R-:W-:-:S02]  /*9d0f0*/  F2FP.SATFINITE.E5M2.F32.PACK_AB_MERGE_C R22, R7, R6, RZ ;  /* 0x000000060716723e */ /* 0x002fc400048060ff */
[C---:B------:R-:W-:Y:S01]  /*9d100*/  IADD3 R6, P6, PT, R18.reuse, R8, RZ ;  /* 0x0000000812067210 */ /* 0x040fe20007fde0ff */
[----:B------:R0:W-:Y:S04]  /*9d110*/  STL.64 [R1+0x4960], R8 ;  /* 0x0049600801007387 */ /* 0x0001e80000100a00 */
[----:B------:R-:W-:Y:S01]  /*9d120*/  IMAD.X R7, R15, 0x1, R10, P6 ;  /* 0x000000010f077824 */ /* 0x000fe200030e060a */
[----:B------:R-:W-:Y:S04]  /*9d130*/  STL [R1+0x188], R22 ;  /* 0x0001881601007387 */ /* 0x000fe80000100800 */
[----:B0-----:R-:W3:Y:S04]  /*9d140*/  LDL.LU R8, [R1+0x1314] ;  /* 0x0013140001087983 */ /* 0x001ee80000300800 */
[----:B------:R-:W4:Y:S04]  /*9d150*/  LDL.LU R9, [R1+0x1318] ;  /* 0x0013180001097983 */ /* 0x000f280000300800 */
[----:B------:R0:W-:Y:S04]  /*9d160*/  STL.64 [R1+0x17c0], R6 ;  /* 0x0017c00601007387 */ /* 0x0001e80000100a00 */
[----:B------:R-:W-:Y:S04]  /*9d170*/  STL [R1+0x15c], R4 ;  /* 0x00015c0401007387 */ /* 0x000fe80000100800 */
[----:B------:R1:W-:Y:S04]  /*9d180*/  STL.64 [R1+0x4948], R10 ;  /* 0x0049480a01007387 */ /* 0x0003e80000100a00 */
[----:B------:R1:W-:Y:S01]  /*9d190*/  STL [R1+0x168], R3 ;  /* 0x0001680301007387 */ /* 0x0003e20000100800 */
[----:B0-----:R-:W-:-:S03]  /*9d1a0*/  IADD3 R6, P6, PT, R18, R11, RZ ;  /* 0x0000000b12067210 */ /* 0x001fc60007fde0ff */
[----:B-1----:R-:W3:Y:S02]  /*9d1b0*/  LDL.LU R10, [R1+0x1310] ;  /* 0x00131000010a7983 */ /* 0x002ee40000300800 */
[----:B------:R-:W-:Y:S01]  /*9d1c0*/  IMAD.X R7, R15, 0x1, R12, P6 ;  /* 0x000000010f077824 */ /* 0x000fe200030e060c */
[----:B------:R-:W-:Y:S01]  /*9d1d0*/  IADD3 R22, P6, PT, R18, R13, RZ ;  /* 0x0000000d12167210 */ /* 0x000fe20007fde0ff */
[----:B------:R-:W-:Y:S01]  /*9d1e0*/  IMAD.MOV.U32 R23, RZ, RZ, R15 ;  /* 0x000000ffff177224 */ /* 0x000fe200078e000f */
[----:B------:R-:W2:Y:S04]  /*9d1f0*/  LDL R11, [R1+0x4] ;  /* 0x00000400010b7983 */ /* 0x000ea80000100800 */
[----:B------:R-:W2:Y:S01]  /*9d200*/  LDL.LU R4, [R1+0x1798] ;  /* 0x0017980001047983 */ /* 0x000ea20000300800 */
[----:B------:R-:W-:-:S03]  /*9d210*/  IMAD.X R23, R23, 0x1, R14, P6 ;  /* 0x0000000117177824 */ /* 0x000fc600030e060e */
[----:B------:R0:W-:Y:S04]  /*9d220*/  STL.64 [R1+0x17b8], R6 ;  /* 0x0017b80601007387 */ /* 0x0001e80000100a00 */
[----:B------:R-:W2:Y:S04]  /*9d230*/  LDL.LU R3, [R1+0x179c] ;  /* 0x00179c0001037983 */ /* 0x000ea80000300800 */
        /* <DEDUP_REMOVED lines=8> */
[----:B----4-:R-:W-:-:S02]  /*9d2c0*/  F2FP.SATFINITE.E5M2.F32.PACK_AB_MERGE_C R9, R20, R9, RZ ;  /* 0x000000091409723e */ /* 0x010fc400048060ff */
[----:B------:R-:W-:Y:S02]  /*9d2d0*/  SHF.R.S32.HI R20, RZ, 0x1f, R29 ;  /* 0x0000001fff147819 */ /* 0x000fe4000001141d */
[----:B---3--:R-:W-:Y:S02]  /*9d2e0*/  F2FP.SATFINITE.E5M2.F32.PACK_AB_MERGE_C R10, R8, R10, RZ ;  /* 0x0000000a080a723e */ /* 0x008fe400048060ff */
[----:B------:R-:W-:-:S03]  /*9d2f0*/  F2FP.SATFINITE.E5M2.F32.PACK_AB_MERGE_C R8, R27, R16, RZ ;  /* 0x000000101b08723e */ /* 0x000fc600048060ff */
[----:B------:R-:W-:Y:S04]  /*9d300*/  STL [R1+0x12c], R10 ;  /* 0x00012c0a01007387 */ /* 0x000fe80000100800 */
[----:B------:R-:W3:Y:S04]  /*9d310*/  LDL.LU R16, [R1+0x1778] ;  /* 0x0017780001107983 */ /* 0x000ee80000300800 */
[----:B------:R-:W-:Y:S04]  /*9d320*/  STL [R1+0x13c], R9 ;  /* 0x00013c0901007387 */ /* 0x000fe80000100800 */
[----:B------:R-:W3:Y:S04]  /*9d330*/  LDL.LU R27, [R1+0x177c] ;  /* 0x00177c00011b7983 */ /* 0x000ee80000300800 */
[----:B------:R0:W-:Y:S02]  /*9d340*/  STL [R1+0x3b0], R8 ;  /* 0x0003b00801007387 */ /* 0x0001e40000100800 */
[----:B0-----:R-:W-:-:S05]  /*9d350*/  IADD3 R8, P6, PT, R29, R2, RZ ;  /* 0x000000021d087210 */ /* 0x001fca0007fde0ff */
[----:B--2---:R-:W-:-:S05]  /*9d360*/  IMAD.X R9, R20, 0x1, R11, P6 ;  /* 0x0000000114097824 */ /* 0x004fca00030e060b */
[----:B------:R0:W-:Y:S02]  /*9d370*/  STL.64 [R1+0x17a0], R8 ;  /* 0x0017a00801007387 */ /* 0x0001e40000100a00 */
[----:B0-----:R-:W-:Y:S02]  /*9d380*/  F2FP.SATFINITE.E5M2.F32.PACK_AB_MERGE_C R8, R28, R26, RZ ;  /* 0x0000001a1c08723e */ /* 0x001fe400048060ff */
[----:B------:R-:W-:-:S05]  /*9d390*/  F2FP.SATFINITE.E5M2.F32.PACK_AB_MERGE_C R9, R22, R25, RZ ;  /* 0x000000191609723e */ /* 0x000fca00048060ff */
[----:B------:R-:W-:Y:S04]  /*9d3a0*/  STL [R1+0x3d8], R9 ;  /* 0x0003d80901007387 */ /* 0x000fe80000100800 */
[----:B------:R0:W-:Y:S04]  /*9d3b0*/  STL [R1+0x360], R8 ;  /* 0x0003600801007387 */ /* 0x0001e80000100800 */
[----:B------:R-:W2:Y:S04]  /*9d3c0*/  LDL.LU R10, [R1+0x1760] ;  /* 0x00176000010a7983 */ /* 0x000ea80000300800 */
[----:B------:R-:W2:Y:S01]  /*9d3d0*/  LDL.LU R11, [R1+0x1764] ;  /* 0x00176400010b7983 */ /* 0x000ea20000300800 */
[----:B0-----:R-:W-:-:S03]  /*9d3e0*/  IADD3 R8, P6, PT, R29, R0, RZ ;  /* 0x000000001d087210 */ /* 0x001fc60007fde0ff */
[----:B------:R-:W4:Y:S02]  /*9d3f0*/  LDL.LU R28, [R1+0x38] ;  /* 0x00003800011c7983 */ /* 0x000f240000300800 */
[----:B------:R-:W-:Y:S02]  /*9d400*/  IMAD.X R9, R20, 0x1, R23, P6 ;  /* 0x0000000114097824 */ /* 0x000fe400030e0617 */
[----:B------:R-:W-:Y:S04]  /*9d410*/  STL [R1+0x4938], R0 ;  /* 0x0049380001007387 */ /* 0x000fe80000100800 */
[----:B------:R0:W-:Y:S01]  /*9d420*/  STL.64 [R1+0x1790], R8 ;  /* 0x0017900801007387 */ /* 0x0001e20000100a00 */
[----:B------:R-:W-:-:S03]  /*9d430*/  F2FP.SATFINITE.E5M2.F32.PACK_AB_MERGE_C R3, R3, R4, RZ ;  /* 0x000000040303723e */ /* 0x000fc600048060ff */
[----:B0-----:R-:W2:Y:S04]  /*9d440*/  LDL.LU.64 R8, [R1+0x4960] ;  /* 0x0049600001087983 */ /* 0x001ea80000300a00 */
[----:B------:R-:W2:Y:S04]  /*9d450*/  LDL.LU R0, [R1+0x1758] ;  /* 0x0017580001007983 */ /* 0x000ea80000300800 */
[----:B------:R-:W2:Y:S04]  /*9d460*/  LDL.LU R22, [R1+0x175c] ;  /* 0x00175c0001167983 */ /* 0x000ea80000300800 */
[----:B------:R-:W2:Y:S04]  /*9d470*/  LDL.LU R25, [R1+0x1740] ;  /* 0x0017400001197983 */ /* 0x000ea80000300800 */
[----:B------:R-:W2:Y:S04]  /*9d480*/  LDL.LU R26, [R1+0x1744] ;  /* 0x00174400011a7983 */ /* 0x000ea80000300800 */
[----:B------:R0:W-:Y:S04]  /*9d490*/  STL [R1+0x493c], R23 ;  /* 0x00493c1701007387 */ /* 0x0001e80000100800 */
[----:B0-----:R-:W2:Y:S04]  /*9d4a0*/  LDL.LU R23, [R1+0x1754] ;  /* 0x0017540001177983 */ /* 0x001ea80000300800 */
[----:B------:R-:W2:Y:S04]  /*9d4b0*/  LDL.LU R4, [R1+0x495c] ;  /* 0x00495c0001047983 */ /* 0x000ea80000300800 */
[----:B------:R0:W-:Y:S04]  /*9d4c0*/  STL [R1+0x370], R3 ;  /* 0x0003700301007387 */ /* 0x0001e80000100800 */
[----:B0-----:R-:W2:Y:S01]  /*9d4d0*/  LDL.LU R3, [R1+0x4958] ;  /* 0x0049580001037983 */ /* 0x001ea20000300800 */
[----:B------:R-:W-:-:S05]  /*9d4e0*/  F2FP.SATFINITE.E5M2.F32.PACK_AB_MERGE_C R7, R7, R6, RZ ;  /* 0x000000060707723e */ /* 0x000fca00048060ff */
[----:B------:R0:W-:Y:S01]  /*9d4f0*/  STL [R1+0x220], R7 ;  /* 0x0002200701007387 */ /* 0x0001e20000100800 */
[----:B--2---:R-:W-:-:S05]  /*9d500*/  IADD3 R6, P6, PT, R29, R3, RZ ;  /* 0x000000031d067210 */ /* 0x004fca0007fde0ff */
[----:B0-----:R-:W-:-:S05]  /*9d510*/  IMAD.X R7, R20, 0x1, R4, P6 ;  /* 0x0000000114077824 */ /* 0x001fca00030e0604 */
[----:B------:R0:W-:Y:S04]  /*9d520*/  STL.64 [R1+0x1780], R6 ;  /* 0x0017800601007387 */ /* 0x0001e80000100a00 */
[----:B0-----:R-:W2:Y:S01]  /*9d530*/  LDL.LU.64 R6, [R1+0x4950] ;  /* 0x0049500001067983 */ /* 0x001ea20000300a00 */
[----:B------:R-:W-:Y:S02]  /*9d540*/  F2FP.SATFINITE.E5M2.F32.PACK_AB_MERGE_C R21, R15, R21, RZ ;  /* 0x000000150f15723e */ /* 0x000fe400048060ff */
[----:B------:R-:W-:Y:S02]  /*9d550*/  F2FP.SATFINITE.E5M2.F32.PACK_AB_MERGE_C R15, R18, R19, RZ ;  /* 0x00000013120f723e */ /* 0x000fe400048060ff */
[----:B------:R-:W-:Y:S01]  /*9d560*/  IADD3 R18, P6, PT, R29, R5, RZ ;  /* 0x000000051d127210 */ /* 0x000fe20007fde0ff */
[----:B------:R-:W-:Y:S01]  /*9d570*/  STL [R1+0x224], R21 ;  /* 0x0002241501007387 */ /* 0x000fe20000100800 */
[----:B---3--:R-:W-:-:S03]  /*9d580*/  F2FP.SATFINITE.E5M2.F32.PACK_AB_MERGE_C R16, R27, R16, RZ ;  /* 0x000000101b10723e */ /* 0x008fc600048060ff */
[----:B------:R0:W-:Y:S04]  /*9d590*/  STL.64 [R1+0x4930], R4 ;  /* 0x0049300401007387 */ /* 0x0001e80000100a00 */
[----:B------:R1:W-:Y:S01]  /*9d5a0*/  STL [R1+0x210], R15 ;  /* 0x0002100f01007387 */ /* 0x0003e20000100800 */
[----:B------:R-:W-:-:S03]  /*9d5b0*/  F2FP.SATFINITE.E5M2.F32.PACK_AB_MERGE_C R11, R11, R10, RZ ;  /* 0x0000000a0b0b723e */ /* 0x000fc600048060ff */
[----:B0-----:R-:W3:Y:S04]  /*9d5c0*/  LDL.LU R4, [R1+0x176c] ;  /* 0x00176c0001047983 */ /* 0x001ee80000300800 */
[----:B------:R-:W3:Y:S04]  /*9d5d0*/  LDL.LU R5, [R1+0x1750] ;  /* 0x0017500001057983 */ /* 0x000ee80000300800 */
[----:B------:R-:W3:Y:S04]  /*9d5e0*/  LDL.LU R21, [R1+0x1748] ;  /* 0x0017480001157983 */ /* 0x000ee80000300800 */
[----:B-1----:R-:W3:Y:S01]  /*9d5f0*/  LDL.LU R15, [R1+0x174c] ;  /* 0x00174c00010f7983 */ /* 0x002ee20000300800 */
[----:B--2---:R-:W-:Y:S01]  /*9d600*/  IMAD.X R19, R20, 0x1, R6, P6 ;  /* 0x0000000114137824 */ /* 0x004fe200030e0606 */
[----:B------:R-:W-:-:S04]  /*9d610*/  IADD3 R10, P6, PT, R29, R7, RZ ;  /* 0x000000071d0a7210 */ /* 0x000fc80007fde0ff */
[----:B------:R0:W-:Y:S04]  /*9d620*/  STL.64 [R1+0x1770], R18 ;  /* 0x0017701201007387 */ /* 0x0001e80000100a00 */
[----:B------:R1:W-:Y:S04]  /*9d630*/  STL [R1+0x20c], R16 ;  /* 0x00020c1001007387 */ /* 0x0003e80000100800 */
[----:B0-----:R-:W2:Y:S04]  /*9d640*/  LDL.LU R19, [R1+0x1730] ;  /* 0x0017300001137983 */ /* 0x001ea80000300800 */
[----:B------:R-:W2:Y:S04]  /*9d650*/  LDL.LU R18, [R1+0x1734] ;  /* 0x0017340001127983 */ /* 0x000ea80000300800 */
[----:B-1----:R-:W2:Y:S04]  /*9d660*/  LDL.LU R16, [R1+0x1738] ;  /* 0x0017380001107983 */ /* 0x002ea80000300800 */
[----:B------:R-:W2:Y:S04]  /*9d670*/  LDL.LU R27, [R1+0x173c] ;  /* 0x00173c00011b7983 */ /* 0x000ea80000300800 */
[----:B------:R0:W-:Y:S04]  /*9d680*/  STL [R1+0x1e8], R11 ;  /* 0x0001e80b01007387 */ /* 0x0001e80000100800 */
[----:B------:R1:W-:Y:S01]  /*9d690*/  STL.64 [R1+0x4940], R6 ;  /* 0x0049400601007387 */ /* 0x0003e20000100a00 */
[----:B0-----:R-:W-:-:S03]  /*9d6a0*/  IMAD.X R11, R20, 0x1, R9, P6 ;  /* 0x00000001140b7824 */ /* 0x001fc600030e0609 */
[----:B-1----:R-:W2:Y:S04]  /*9d6b0*/  LDL.LU R7, [R1+0x1768] ;  /* 0x0017680001077983 */ /* 0x002ea80000300800 */
[----:B------:R0:W-:Y:S04]  /*9d6c0*/  STL.64 [R1+0x1778], R10 ;  /* 0x0017780a01007387 */ /* 0x0001e80000100a00 */
[----:B0-----:R-:W4:Y:S01]  /*9d6d0*/  LDL.LU.64 R10, [R1+0x4948] ;  /* 0x00494800010a7983 */ /* 0x001f220000300a00 */
[----:B---3--:R-:W-:Y:S02]  /*9d6e0*/  F2FP.SATFINITE.E5M2.F32.PACK_AB_MERGE_C R6, R23, R5, RZ ;  /* 0x000000051706723e */ /* 0x008fe400048060ff */
[----:B------:R-:W-:-:S02]  /*9d6f0*/  F2FP.SATFINITE.E5M2.F32.PACK_AB_MERGE_C R22, R22, R0, RZ ;  /* 0x000000001616723e */ /* 0x000fc400048060ff */
[----:B--2---:R-:W-:Y:S02]  /*9d700*/  F2FP.SATFINITE.E5M2.F32.PACK_AB_MERGE_C R7, R4, R7, RZ ;  /* 0x000000070407723e */ /* 0x004fe400048060ff */
[----:B------:R-:W-:-:S03]  /*9d710*/  IADD3 R4, P6, PT, R29, R8, RZ ;  /* 0x000000081d047210 */ /* 0x000fc60007fde0ff */
[----:B------:R-:W-:Y:S04]  /*9d720*/  STL [R1+0x1f0], R7 ;  /* 0x0001f00701007387 */ /* 0x000fe80000100800 */
[----:B------:R-:W-:Y:S04]  /*9d730*/  STL.64 [R1+0x4928], R8 ;  /* 0x0049280801007387 */ /* 0x000fe80000100a00 */
[----:B------:R0:W-:Y:S01]  /*9d740*/  STL [R1+0x1d0], R6 ;  /* 0x0001d00601007387 */ /* 0x0001e20000100800 */
[----:B----4-:R-:W-:-:S03]  /*9d750*/  IMAD.X R5, R20, 0x1, R10, P6 ;  /* 0x0000000114057824 */ /* 0x010fc600030e060a */
[----:B------:R-:W-:Y:S04]  /*9d760*/  STL [R1+0x4618], R22 ;  /* 0x0046181601007387 */ /* 0x000fe80000100800 */
[----:B------:R1:W-:Y:S01]  /*9d770*/  STL.64 [R1+0x1760], R4 ;  /* 0x0017600401007387 */ /* 0x0003e20000100a00 */
[----:B0-----:R-:W-:-:S03]  /*9d780*/  IADD3 R6, P6, PT, R29, R11, RZ ;  /* 0x0000000b1d067210 */ /* 0x001fc60007fde0ff */
[----:B------:R-:W2:Y:S02]  /*9d790*/  LDL.LU R23, [R1+0x1720] ;  /* 0x0017200001177983 */ /* 0x000ea40000300800 */
[----:B------:R-:W-:Y:S02]  /*9d7a0*/  IMAD.X R7, R20, 0x1, R12, P6 ;  /* 0x0000000114077824 */ /* 0x000fe400030e060c */
[----:B------:R-:W2:Y:S01]  /*9d7b0*/  LDL.LU R0, [R1+0x1724] ;  /* 0x0017240001007983 */ /* 0x000ea20000300800 */
[----:B-1----:R-:W-:-:S05]  /*9d7c0*/  F2FP.SATFINITE.E5M2.F32.PACK_AB_MERGE_C R4, R26, R25, RZ ;  /* 0x000000191a04723e */ /* 0x002fca00048060ff */
[----:B------:R0:W-:Y:S04]  /*9d7d0*/  STL [R1+0x1a0], R4 ;  /* 0x0001a00401007387 */ /* 0x0001e80000100800 */
[----:B0-----:R-:W3:Y:S04]  /*9d7e0*/  LDL.LU R4, [R1+0x1728] ;  /* 0x0017280001047983 */ /* 0x001ee80000300800 */
[----:B------:R-:W3:Y:S04]  /*9d7f0*/  LDL.LU R5, [R1+0x172c] ;  /* 0x00172c0001057983 */ /* 0x000ee80000300800 */
[----:B------:R-:W-:Y:S04]  /*9d800*/  STL.64 [R1+0x4920], R10 ;  /* 0x0049200a01007387 */ /* 0x000fe80000100a00 */
[----:B------:R0:W-:Y:S04]  /*9d810*/  STL.64 [R1+0x1750], R6 ;  /* 0x0017500601007387 */ /* 0x0001e80000100a00 */
[----:B------:R-:W4:Y:S04]  /*9d820*/  LDL.LU R22, [R1+0x171c] ;  /* 0x00171c0001167983 */ /* 0x000f280000300800 */
[----:B------:R-:W2:Y:S01]  /*9d830*/  LDL.LU R8, [R1+0x1700] ;  /* 0x0017000001087983 */ /* 0x000ea20000300800 */
[----:B0-----:R-:W-:-:S03]  /*9d840*/  IADD3 R6, P6, PT, R29, R13, RZ ;  /* 0x0000000d1d067210 */ /* 0x001fc60007fde0ff */
[----:B------:R-:W2:Y:S02]  /*9d850*/  LDL.LU R9, [R1+0x1704] ;  /* 0x0017040001097983 */ /* 0x000ea40000300800 */
[----:B------:R-:W-:Y:S01]  /*9d860*/  IMAD.X R7, R20, 0x1, R14, P6 ;  /* 0x0000000114077824 */ /* 0x000fe200030e060e */
[----:B------:R-:W-:-:S04]  /*9d870*/  F2FP.SATFINITE.E5M2.F32.PACK_AB_MERGE_C R10, R15, R21, RZ ;  /* 0x000000150f0a723e */ /* 0x000fc800048060ff */
[----:B------:R0:W-:Y:S04]  /*9d880*/  STL.64 [R1+0x1740], R6 ;  /* 0x0017400601007387 */ /* 0x0001e80000100a00 */
[----:B------:R-:W2:Y:S04]  /*9d890*/  LDL.LU R26, [R1+0x1708] ;  /* 0x00170800011a7983 */ /* 0x000ea80000300800 */
[----:B------:R-:W2:Y:S01]  /*9d8a0*/  LDL.LU R29, [R1+0x170c] ;  /* 0x00170c00011d7983 */ /* 0x000ea20000300800 */
[----:B0-----:R-:W-:Y:S02]  /*9d8b0*/  F2FP.SATFINITE.E5M2.F32.PACK_AB_MERGE_C R7, R18, R19, RZ ;  /* 0x000000131207723e */ /* 0x001fe400048060ff */
[----:B------:R-:W-:Y:S01]  /*9d8c0*/  F2FP.SATFINITE.E5M2.F32.PACK_AB_MERGE_C R6, R27, R16, RZ ;  /* 0x000000101b06723e */ /* 0x000fe200048060ff */
[----:B------:R0:W-:Y:S04]  /*9d8d0*/  STL [R1+0x19c], R10 ;  /* 0x00019c0a01007387 */ /* 0x0001e80000100800 */
[----:B------:R-:W-:Y:S04]  /*9d8e0*/  STL [R1+0x1748], R7 ;  /* 0x0017480701007387 */ /* 0x000fe80000100800 */
[----:B------:R1:W-:Y:S04]  /*9d8f0*/  STL [R1+0x1738], R6 ;  /* 0x0017380601007387 */ /* 0x0003e80000100800 */
        /* <DEDUP_REMOVED lines=9> */
[----:B------:R-:W-:-:S02]  /*9d990*/  SHF.R.S32.HI R18, RZ, 0x1f, R28 ;  /* 0x0000001fff127819 */ /* 0x000fc4000001141c */
[----:B-1----:R-:W-:Y:S01]  /*9d9a0*/  IADD3 R6, P6, PT, R28, R2, RZ ;  /* 0x000000021c067210 */ /* 0x002fe20007fde0ff */
[----:B--2---:R0:W-:Y:S04]  /*9d9b0*/  STL [R1+0x4908], R27 ;  /* 0x0049081b01007387 */ /* 0x0041e80000100800 */
[----:B0-----:R-:W4:Y:S04]  /*9d9c0*/  LDL.LU R27, [R1+0x1718] ;  /* 0x00171800011b7983 */ /* 0x001f280000300800 */
[----:B------:R-:W2:Y:S01]  /*9d9d0*/  LDL R7, [R1+0x4] ;  /* 0x0000040001077983 */ /* 0x000ea20000100800 */
[----:B------:R-:W-:-:S03]  /*9d9e0*/  F2FP.SATFINITE.E5M2.F32.PACK_AB_MERGE_C R0, R0, R23, RZ ;  /* 0x000000170000723e */ /* 0x000fc600048060ff */
[----:B------:R0:W-:Y:S04]  /*9d9f0*/  STL [R1+0x490c], R2 ;  /* 0x00490c0201007387 */ /* 0x0001e80000100800 */
[----:B0-----:R-:W3:Y:S01]  /*9da00*/  LDL.LU R2, [R1+0x1714] ;  /* 0x0017140001027983 */ /* 0x001ee20000300800 */
[----:B--2---:R-:W-:-:S05]  /*9da10*/  IMAD.X R7, R18, 0x1, R7, P6 ;  /* 0x0000000112077824 */ /* 0x004fca00030e0607 */
[----:B------:R0:W-:Y:S04]  /*9da20*/  STL.64 [R1+0x1730], R6 ;  /* 0x0017300601007387 */ /* 0x0001e80000100a00 */
[----:B0-----:R-:W2:Y:S04]  /*9da30*/  LDL.LU.64 R6, [R1+0x4940] ;  /* 0x0049400001067983 */ /* 0x001ea80000300a00 */
[----:B------:R-:W2:Y:S04]  /*9da40*/  LDL.LU R23, [R1+0x493c] ;  /* 0x00493c0001177983 */ /* 0x000ea80000300800 */
[----:B------:R0:W-:Y:S04]  /*9da50*/  STL [R1+0x173c], R0 ;  /* 0x00173c0001007387 */ /* 0x0001e80000100800 */
[----:B0-----:R-:W2:Y:S01]  /*9da60*/  LDL.LU R0, [R1+0x4938] ;  /* 0x0049380001007983 */ /* 0x001ea20000300800 */
[----:B---3--:R-:W-:-:S05]  /*9da70*/  F2FP.SATFINITE.E5M2.F32.PACK_AB_MERGE_C R5, R5, R4, RZ ;  /* 0x000000040505723e */ /* 0x008fca00048060ff */
[----:B------:R0:W-:Y:S01]  /*9da80*/  STL [R1+0x172c], R5 ;  /* 0x00172c0501007387 */ /* 0x0001e20000100800 */
[----:B--2---:R-:W-:-:S03]  /*9da90*/  IADD3 R4, P6, PT, R28, R0, RZ ;  /* 0x000000001c047210 */ /* 0x004fc60007fde0ff */
[----:B------:R1:W-:Y:S02]  /*9daa0*/  STL [R1+0x48f8], R0 ;  /* 0x0048f80001007387 */ /* 0x0003e40000100800 */
[----:B0-----:R-:W-:Y:S02]  /*9dab0*/  IMAD.X R5, R18, 0x1, R23, P6 ;  /* 0x0000000112057824 */ /* 0x001fe400030e0617 */
[----:B-1----:R-:W2:Y:S04]  /*9dac0*/  LDL.LU R0, [R1+0x1710] ;  /* 0x0017100001007983 */ /* 0x002ea80000300800 */
[----:B------:R0:W-:Y:S04]  /*9dad0*/  STL.64 [R1+0x1720], R4 ;  /* 0x0017200401007387 */ /* 0x0001e80000100a00 */
[----:B0-----:R-:W3:Y:S04]  /*9dae0*/  LDL.LU.64 R4, [R1+0x4930] ;  /* 0x0049300001047983 */ /* 0x001ee80000300a00 */
[----:B------:R3:W-:Y:S01]  /*9daf0*/  STL [R1+0x4910], R23 ;  /* 0x0049101701007387 */ /* 0x0007e20000100800 */
[----:B--2---:R-:W-:-:S02]  /*9db00*/  F2FP.SATFINITE.E5M2.F32.PACK_AB_MERGE_C R2, R2, R0, RZ ;  /* 0x000000000202723e */ /* 0x004fc400048060ff */
[----:B----4-:R-:W-:Y:S02]  /*9db10*/  F2FP.SATFINITE.E5M2.F32.PACK_AB_MERGE_C R0, R22, R27, RZ ;  /* 0x0000001b1600723e */ /* 0x010fe400048060ff */
[----:B------:R-:W-:Y:S01]  /*9db20*/  IADD3 R22, P6, PT, R28, R3, RZ ;  /* 0x000000031c167210 */ /* 0x000fe20007fde0ff */
[----:B------:R0:W-:Y:S04]  /*9db30*/  STL [R1+0x1728], R2 ;  /* 0x0017280201007387 */ /* 0x0001e80000100800 */
[----:B------:R1:W-:Y:S01]  /*9db40*/  STL [R1+0x171c], R0 ;  /* 0x00171c0001007387 */ /* 0x0003e20000100800 */
[----:B---3--:R-:W-:Y:S01]  /*9db50*/  IMAD.X R23, R18, 0x1, R4, P6 ;  /* 0x0000000112177824 */ /* 0x008fe200030e0604 */
[----:B0-----:R-:W-:Y:S02]  /*9db60*/  F2FP.SATFINITE.E5M2.F32.PACK_AB_MERGE_C R2, R9, R8, RZ ;  /* 0x000000080902723e */ /* 0x001fe400048060ff */
[----:B------:R-:W-:-:S02]  /*9db70*/  IADD3 R8, P6, PT, R28, R5, RZ ;  /* 0x000000051c087210 */ /* 0x000fc40007fde0ff */
[----:B-1----:R-:W-:Y:S01]  /*9db80*/  F2FP.SATFINITE.E5M2.F32.PACK_AB_MERGE_C R0, R29, R26, RZ ;  /* 0x0000001a1d00723e */ /* 0x002fe200048060ff */
[----:B------:R0:W-:Y:S02]  /*9db90*/  STL.64 [R1+0x1710], R22 ;  /* 0x0017101601007387 */ /* 0x0001e40000100a00 */
[----:B------:R-:W-:Y:S02]  /*9dba0*/  IMAD.X R9, R18, 0x1, R6, P6 ;  /* 0x0000000112097824 */ /* 0x000fe400030e0606 */
[----:B0-----:R-:W2:Y:S04]  /*9dbb0*/  LDL.LU R22, [R1+0x16d4] ;  /* 0x0016d40001167983 */ /* 0x001ea80000300800 */
[----:B------:R-:W-:Y:S04]  /*9dbc0*/  STL [R1+0x1718], R2 ;  /* 0x0017180201007387 */ /* 0x000fe80000100800 */
[----:B------:R-:W3:Y:S04]  /*9dbd0*/  LDL.LU R26, [R1+0x16d8] ;  /* 0x0016d800011a7983 */ /* 0x000ee80000300800 */
[----:B------:R-:W-:Y:S04]  /*9dbe0*/  STL [R1+0x1708], R0 ;  /* 0x0017080001007387 */ /* 0x000fe80000100800 */
[----:B------:R-:W3:Y:S04]  /*9dbf0*/  LDL.LU R29, [R1+0x16dc] ;  /* 0x0016dc00011d7983 */ /* 0x000ee80000300800 */
[----:B------:R0:W-:Y:S04]  /*9dc00*/  STL [R1+0x48e8], R5 ;  /* 0x0048e80501007387 */ /* 0x0001e80000100800 */
[----:B0-----:R-:W2:Y:S04]  /*9dc10*/  LDL.LU R5, [R1+0x16d0] ;  /* 0x0016d00001057983 */ /* 0x001ea80000300800 */
[----:B------:R0:W-:Y:S04]  /*9dc20*/  STL.64 [R1+0x1700], R8 ;  /* 0x0017000801007387 */ /* 0x0001e80000100a00 */
[----:B0-----:R-:W4:Y:S01]  /*9dc30*/  LDL.LU.64 R8, [R1+0x4928] ;  /* 0x0049280001087983 */ /* 0x001f220000300a00 */
[----:B------:R-:W-:-:S02]  /*9dc40*/  F2FP.SATFINITE.E5M2.F32.PACK_AB_MERGE_C R2, R11, R10, RZ ;  /* 0x0000000a0b02723e */ /* 0x000fc400048060ff */
[----:B------:R-:W-:Y:S02]  /*9dc50*/  IADD3 R10, P6, PT, R28, R7, RZ ;  /* 0x000000071c0a7210 */ /* 0x000fe40007fde0ff */
[----:B------:R-:W-:Y:S01]  /*9dc60*/  F2FP.SATFINITE.E5M2.F32.PACK_AB_MERGE_C R0, R20, R25, RZ ;  /* 0x000000191400723e */ /* 0x000fe200048060ff */
[----:B------:R0:W-:Y:S04]  /*9dc70*/  STL [R1+0x160], R2 ;  /* 0x0001600201007387 */ /* 0x0001e80000100800 */
[----:B------:R-:W-:Y:S04]  /*9dc80*/  STL.64 [R1+0x48f0], R6 ;  /* 0x0048f00601007387 */ /* 0x000fe80000100a00 */
[----:B------:R1:W-:Y:S01]  /*9dc90*/  STL [R1+0x170], R0 ;  /* 0x0001700001007387 */ /* 0x0003e20000100800 */
[----:B0-----:R-:W-:-:S02]  /*9dca0*/  F2FP.SATFINITE.E5M2.F32.PACK_AB_MERGE_C R2, R15, R21, RZ ;  /* 0x000000150f02723e */ /* 0x001fc400048060ff */
[----:B-1----:R-:W-:Y:S01]  /*9dcb0*/  F2FP.SATFINITE.E5M2.F32.PACK_AB_MERGE_C R0, R16, R19, RZ ;  /* 0x000000131000723e */ /* 0x002fe200048060ff */
[----:B----4-:R-:W-:-:S05]  /*9dcc0*/  IMAD.X R11, R18, 0x1, R9, P6 ;  /* 0x00000001120b7824 */ /* 0x010fca00030e0609 */
[----:B------:R0:W-:Y:S04]  /*9dcd0*/  STL.64 [R1+0x16f0], R10 ;  /* 0x0016f00a01007387 */ /* 0x0001e80000100a00 */
[----:B0-----:R-:W4:Y:S04]  /*9dce0*/  LDL.LU.64 R10, [R1+0x4920] ;  /* 0x00492000010a7983 */ /* 0x001f280000300a00 */
[----:B------:R-:W2:Y:S04]  /*9dcf0*/  LDL.LU R15, [R1+0x1304] ;  /* 0x00130400010f7983 */ /* 0x000ea80000300800 */
[----:B------:R0:W-:Y:S04]  /*9dd00*/  STL [R1+0x14c], R2 ;  /* 0x00014c0201007387 */ /* 0x0001e80000100800 */
[----:B------:R1:W-:Y:S04]  /*9dd10*/  STL [R1+0x134], R0 ;  /* 0x0001340001007387 */ /* 0x0003e80000100800 */
[----:B------:R-:W2:Y:S04]  /*9dd20*/  LDL.LU R23, [R1+0x16c0] ;  /* 0x0016c00001177983 */ /* 0x000ea80000300800 */
[----:B0-----:R-:W2:Y:S04]  /*9dd30*/  LDL.LU R2, [R1+0x16c4] ;  /* 0x0016c40001027983 */ /* 0x001ea80000300800 */
[----:B--2---:R0:W-:Y:S04]  /*9dd40*/  STL.64 [R1+0x4918], R2 ;  /* 0x0049180201007387 */ /* 0x0041e80000100a00 */
[----:B------:R-:W2:Y:S04]  /*9dd50*/  LDL.LU R27, [R1+0x16c8] ;  /* 0x0016c800011b7983 */ /* 0x000ea80000300800 */
[----:B-1----:R-:W2:Y:S04]  /*9dd60*/  LDL.LU R0, [R1+0x1308] ;  /* 0x0013080001007983 */ /* 0x002ea80000300800 */
[----:B------:R-:W2:Y:S04]  /*9dd70*/  LDL.LU R16, [R1+0x130c] ;  /* 0x00130c0001107983 */ /* 0x000ea80000300800 */
[----:B------:R-:W2:Y:S04]  /*9dd80*/  LDL.LU R6, [R1+0x16b0] ;  /* 0x0016b00001067983 */ /* 0x000ea80000300800 */
[----:B------:R-:W2:Y:S01]  /*9dd90*/  LDL.LU R7, [R1+0x16b4] ;  /* 0x0016b40001077983 */ /* 0x000ea20000300800 */
[----:B0-----:R-:W-:-:S05]  /*9dda0*/  IADD3 R2, P6, PT, R28, R8, RZ ;  /* 0x000000081c027210 */ /* 0x001fca0007fde0ff */
[----:B----4-:R-:W-:Y:S01]  /*9ddb0*/  IMAD.X R3, R18, 0x1, R10, P6 ;  /* 0x0000000112037824 */ /* 0x010fe200030e060a */
[----:B--2---:R0:W-:Y:S04]  /*9ddc0*/  STL.64 [R1+0x4900], R6 ;  /* 0x0049000601007387 */ /* 0x0041e80000100a00 */
[----:B0-----:R-:W2:Y:S04]  /*9ddd0*/  LDL.LU R6, [R1+0x16cc] ;  /* 0x0016cc0001067983 */ /* 0x001ea80000300800 */
[----:B------:R-:W4:Y:S04]  /*9dde0*/  LDL.LU R7, [R1+0x1300] ;  /* 0x0013000001077983 */ /* 0x000f280000300800 */
[----:B------:R-:W4:Y:S04]  /*9ddf0*/  LDL.LU R25, [R1+0x16b8] ;  /* 0x0016b80001197983 */ /* 0x000f280000300800 */
[----:B------:R-:W4:Y:S04]  /*9de00*/  LDL.LU R20, [R1+0x16bc] ;  /* 0x0016bc0001147983 */ /* 0x000f280000300800 */
[----:B------:R-:W4:Y:S04]  /*9de10*/  LDL.LU R21, [R1+0x16a0] ;  /* 0x0016a00001157983 */ /* 0x000f280000300800 */
[----:B------:R-:W4:Y:S04]  /*9de20*/  LDL.LU R19, [R1+0x16a4] ;  /* 0x0016a40001137983 */ /* 0x000f280000300800 */
[----:B------:R0:W-:Y:S02]  /*9de30*/  STL.64 [R1+0x16e0], R2 ;  /* 0x0016e00201007387 */ /* 0x0001e40000100a00 */
[----:B0-----:R-:W-:-:S02]  /*9de40*/  F2FP.SATFINITE.E5M2.F32.PACK_AB_MERGE_C R3, R22, R5, RZ ;  /* 0x000000051603723e */ /* 0x001fc400048060ff */
[----:B---3--:R-:W-:Y:S01]  /*9de50*/  F2FP.SATFINITE.E5M2.F32.PACK_AB_MERGE_C R2, R29, R26, RZ ;  /* 0x0000001a1d02723e */ /* 0x008fe200048060ff */
[----:B------:R-:W3:Y:S04]  /*9de60*/  LDL.LU R5, [R1+0x16a8] ;  /* 0x0016a80001057983 */ /* 0x000ee80000300800 */
[----:B------:R-:W-:Y:S04]  /*9de70*/  STL [R1+0x110], R3 ;  /* 0x0001100301007387 */ /* 0x000fe80000100800 */
[----:B------:R-:W3:Y:S04]  /*9de80*/  LDL.LU R22, [R1+0x1694] ;  /* 0x0016940001167983 */ /* 0x000ee80000300800 */
[----:B------:R0:W-:Y:S02]  /*9de90*/  STL [R1+0x114], R2 ;  /* 0x0001140201007387 */ /* 0x0001e40000100800 */
[----:B0-----:R-:W-:-:S02]  /*9dea0*/  IADD3 R2, P6, PT, R28, R11, RZ ;  /* 0x0000000b1c027210 */ /* 0x001fc40007fde0ff */
[----:B------:R0:W-:Y:S03]  /*9deb0*/  STL.64 [R1+0x48e0], R10 ;  /* 0x0048e00a01007387 */ /* 0x0001e60000100a00 */
[----:B------:R-:W-:Y:S01]  /*9dec0*/  IMAD.X R3, R18, 0x1, R12, P6 ;  /* 0x0000000112037824 */ /* 0x000fe200030e060c */
[----:B0-----:R-:W3:Y:S04]  /*9ded0*/  LDL.LU R10, [R1+0x16ac] ;  /* 0x0016ac00010a7983 */ /* 0x001ee80000300800 */
[----:B------:R-:W3:Y:S04]  /*9dee0*/  LDL.LU R11, [R1+0x1690] ;  /* 0x00169000010b7983 */ /* 0x000ee80000300800 */
[----:B------:R0:W-:Y:S04]  /*9def0*/  STL.64 [R1+0x16d0], R2 ;  /* 0x0016d00201007387 */ /* 0x0001e80000100a00 */
[----:B------:R-:W3:Y:S01]  /*9df00*/  LDL.LU R26, [R1+0x1698] ;  /* 0x00169800011a7983 */ /* 0x000ee20000300800 */
[----:B0-----:R-:W-:Y:S01]  /*9df10*/  IADD3 R2, P6, PT, R28, R13, RZ ;  /* 0x0000000d1c027210 */ /* 0x001fe20007fde0ff */
[----:B------:R-:W-:-:S02]  /*9df20*/  IMAD.MOV.U32 R3, RZ, RZ, R18 ;  /* 0x000000ffff037224 */ /* 0x000fc400078e0012 */
[----:B------:R-:W3:Y:S02]  /*9df30*/  LDL.LU R18, [R1+0x169c] ;  /* 0x00169c0001127983 */ /* 0x000ee40000300800 */
[----:B------:R-:W-:Y:S02]  /*9df40*/  IMAD.X R3, R3, 0x1, R14, P6 ;  /* 0x0000000103037824 */ /* 0x000fe400030e060e */
[----:B------:R-:W3:Y:S04]  /*9df50*/  LDL.LU R29, [R1+0x1680] ;  /* 0x00168000011d7983 */ /* 0x000ee80000300800 */
[----:B------:R-:W3:Y:S04]  /*9df60*/  LDL.LU R28, [R1+0x1684] ;  /* 0x00168400011c7983 */ /* 0x000ee80000300800 */
[----:B------:R0:W-:Y:S04]  /*9df70*/  STL.64 [R1+0x16d8], R2 ;  /* 0x0016d80201007387 */ /* 0x0001e80000100a00 */
[----:B0-----:R-:W3:Y:S01]  /*9df80*/  LDL.LU.64 R2, [R1+0x4918] ;  /* 0x0049180001027983 */ /* 0x001ee20000300a00 */
[----:B--2---:R-:W-:-:S02]  /*9df90*/  F2FP.SATFINITE.E5M2.F32.PACK_AB_MERGE_C R6, R6, R27, RZ ;  /* 0x0000001b0606723e */ /* 0x004fc400048060ff */
[----:B----4-:R-:W-:Y:S02]  /*9dfa0*/  F2FP.SATFINITE.E5M2.F32.PACK_AB_MERGE_C R7, R15, R7, RZ ;  /* 0x000000070f07723e */ /* 0x010fe400048060ff */
[----:B---3--:R-:W-:Y:S02]  /*9dfb0*/  F2FP.SATFINITE.E5M2.F32.PACK_AB_MERGE_C R2, R2, R23, RZ ;  /* 0x000000170202723e */ /* 0x008fe400048060ff */
[----:B------:R-:W2:Y:S04]  /*9dfc0*/  LDL.LU R23, [R1+0x4910] ;  /* 0x0049100001177983 */ /* 0x000ea80000300800 */
[----:B------:R0:W-:Y:S04]  /*9dfd0*/  STL [R1+0x100], R2 ;  /* 0x0001000201007387 */ /* 0x0001e80000100800 */
[----:B0-----:R-:W3:Y:S04]  /*9dfe0*/  LDL.LU R2, [R1+0x490c] ;  /* 0x00490c0001027983 */ /* 0x001ee80000300800 */
[----:B------:R-:W4:Y:S04]  /*9dff0*/  LDL.LU R27, [R1+0x4908] ;  /* 0x00490800011b7983 */ /* 0x000f280000300800 */
[----:B------:R-:W-:Y:S04]  /*9e000*/  STL [R1+0x104], R6 ;  /* 0x0001040601007387 */ /* 0x000fe80000100800 */
[----:B------:R0:W-:Y:S04]  /*9e010*/  STL [R1+0xe4], R7 ;  /* 0x0000e40701007387 */ /* 0x0001e80000100800 */
[----:B0-----:R-:W2:Y:S01]  /*9e020*/  LDL R7, [R1+0x4] ;  /* 0x0000040001077983 */ /* 0x001ea20000100800 */
[----:B------:R-:W-:-:S02]  /*9e030*/  F2FP.SATFINITE.E5M2.F32.PACK_AB_MERGE_C R16, R16, R0, RZ ;  /* 0x000000001010723e */ /* 0x000fc400048060ff */
[----:B----4-:R-:W-:Y:S02]  /*9e040*/  SHF.R.S32.HI R15, RZ, 0x1f, R27 ;  /* 0x0000001fff0f7819 */ /* 0x010fe4000001141b */
[----:B---3--:R-:W-:-:S05]  /*9e050*/  IADD3 R6, P6, PT, R27, R2, RZ ;  /* 0x000000021b067210 */ /* 0x008fca0007fde0ff */
[----:B--2---:R-:W-:-:S05]  /*9e060*/  IMAD.X R7, R15, 0x1, R7, P6 ;  /* 0x000000010f077824 */ /* 0x004fca00030e0607 */
[----:B------:R0:W-:Y:S04]  /*9e070*/  STL.64 [R1+0x16c0], R6 ;  /* 0x0016c00601007387 */ /* 0x0001e80000100a00 */
[----:B0-----:R-:W2:Y:S04]  /*9e080*/  LDL.LU.64 R6, [R1+0x4900] ;  /* 0x0049000001067983 */ /* 0x001ea80000300a00 */
[----:B------:R-:W3:Y:S04]  /*9e090*/  LDL.LU R0, [R1+0x48f8] ;  /* 0x0048f80001007983 */ /* 0x000ee80000300800 */
[----:B------:R0:W-:Y:S01]  /*9e0a0*/  STL [R1+0xe8], R16 ;  /* 0x0000e81001007387 */ /* 0x0001e20000100800 */
[----:B------:R-:W-:-:S02]  /*9e0b0*/  F2FP.SATFINITE.E5M2.F32.PACK_AB_MERGE_C R25, R20, R25, RZ ;  /* 0x000000191419723e */ /* 0x000fc400048060ff */
[----:B------:R-:W-:Y:S01]  /*9e0c0*/  F2FP.SATFINITE.E5M2.F32.PACK_AB_MERGE_C R20, R19, R21, RZ ;  /* 0x000000151314723e */ /* 0x000fe200048060ff */
[----:B0-----:R-:W4:Y:S01]  /*9e0d0*/  LDL.LU R16, [R1+0x168c] ;  /* 0x00168c0001107983 */ /* 0x001f220000300800 */
[----:B------:R-:W-:Y:S02]  /*9e0e0*/  F2FP.SATFINITE.E5M2.F32.PACK_AB_MERGE_C R10, R10, R5, RZ ;  /* 0x000000050a0a723e */ /* 0x000fe400048060ff */
[----:B--2---:R-:W-:Y:S02]  /*9e0f0*/  F2FP.SATFINITE.E5M2.F32.PACK_AB_MERGE_C R7, R7, R6, RZ ;  /* 0x000000060707723e */ /* 0x004fe400048060ff */
[----:B---3--:R-:W-:-:S03]  /*9e100*/  IADD3 R6, P6, PT, R27, R0, RZ ;  /* 0x000000001b067210 */ /* 0x008fc60007fde0ff */
[----:B------:R0:W-:Y:S02]  /*9e110*/  STL [R1+0x39c], R7 ;  /* 0x00039c0701007387 */ /* 0x0001e40000100800 */
[----:B0-----:R-:W-:-:S05]  /*9e120*/  IMAD.X R7, R15, 0x1, R23, P6 ;  /* 0x000000010f077824 */ /* 0x001fca00030e0617 */
[----:B------:R0:W-:Y:S04]  /*9e130*/  STL.64 [R1+0x16b0], R6 ;  /* 0x0016b00601007387 */ /* 0x0001e80000100a00 */
[----:B0-----:R-:W2:Y:S04]  /*9e140*/  LDL.LU.64 R6, [R1+0x48f0] ;  /* 0x0048f00001067983 */ /* 0x001ea80000300a00 */
[----:B------:R0:W-:Y:S04]  /*9e150*/  STL [R1+0x3b4], R25 ;  /* 0x0003b41901007387 */ /* 0x0001e80000100800 */
[----:B0-----:R-:W3:Y:S04]  /*9e160*/  LDL.LU R25, [R1+0x1678] ;  /* 0x0016780001197983 */ /* 0x001ee80000300800 */
[----:B------:R-:W3:Y:S04]  /*9e170*/  LDL.LU R19, [R1+0x167c] ;  /* 0x00167c0001137983 */ /* 0x000ee80000300800 */
[----:B------:R0:W-:Y:S02]  /*9e180*/  STL [R1+0x328], R20 ;  /* 0x0003281401007387 */ /* 0x0001e40000100800 */
[----:B0-----:R-:W-:-:S05]  /*9e190*/  IADD3 R20, P6, PT, R27, R3, RZ ;  /* 0x000000031b147210 */ /* 0x001fca0007fde0ff */
[----:B------:R-:W-:-:S05]  /*9e1a0*/  IMAD.X R21, R15, 0x1, R4, P6 ;  /* 0x000000010f157824 */ /* 0x000fca00030e0604 */
[----:B------:R0:W-:Y:S04]  /*9e1b0*/  STL.64 [R1+0x16a0], R20 ;  /* 0x0016a01401007387 */ /* 0x0001e80000100a00 */
[----:B0-----:R-:W2:Y:S04]  /*9e1c0*/  LDL.LU R20, [R1+0x1660] ;  /* 0x0016600001147983 */ /* 0x001ea80000300800 */
[----:B------:R-:W2:Y:S04]  /*9e1d0*/  LDL.LU R21, [R1+0x1664] ;  /* 0x0016640001157983 */ /* 0x000ea80000300800 */
[----:B------:R-:W2:Y:S01]  /*9e1e0*/  LDL.LU R5, [R1+0x48e8] ;  /* 0x0048e80001057983 */ /* 0x000ea20000300800 */
[----:B------:R-:W-:-:S03]  /*9e1f0*/  F2FP.SATFINITE.E5M2.F32.PACK_AB_MERGE_C R22, R22, R11, RZ ;  /* 0x0000000b1616723e */ /* 0x000fc600048060ff */
[----:B------:R2:W-:Y:S02]  /*9e200*/  STL [R1+0x34c], R10 ;  /* 0x00034c0a01007387 */ /* 0x0005e40000100800 */
[----:B--2---:R-:W-:Y:S02]  /*9e210*/  IADD3 R10, P6, PT, R27, R5, RZ ;  /* 0x000000051b0a7210 */ /* 0x004fe40007fde0ff */
[----:B------:R0:W-:Y:S03]  /*9e220*/  STL.64 [R1+0x48d8], R4 ;  /* 0x0048d80401007387 */ /* 0x0001e60000100a00 */
[----:B------:R-:W-:Y:S01]  /*9e230*/  IMAD.X R11, R15, 0x1, R6, P6 ;  /* 0x000000010f0b7824 */ /* 0x000fe200030e0606 */
[----:B------:R-:W-:Y:S04]  /*9e240*/  STL [R1+0x1f4], R22 ;  /* 0x0001f41601007387 */ /* 0x000fe80000100800 */
[----:B0-----:R-:W2:Y:S04]  /*9e250*/  LDL.LU R4, [R1+0x1670] ;  /* 0x0016700001047983 */ /* 0x001ea80000300800 */
[----:B------:R-:W2:Y:S04]  /*9e260*/  LDL.LU R5, [R1+0x1674] ;  /* 0x0016740001057983 */ /* 0x000ea80000300800 */
[----:B------:R0:W-:Y:S02]  /*9e270*/  STL.64 [R1+0x16a8], R10 ;  /* 0x0016a80a01007387 */ /* 0x0001e40000100a00 */
[----:B0-----:R-:W-:-:S02]  /*9e280*/  F2FP.SATFINITE.E5M2.F32.PACK_AB_MERGE_C R11, R18, R26, RZ ;  /* 0x0000001a120b723e */ /* 0x001fc400048060ff */
[----:B------:R-:W-:-:S03]  /*9e290*/  F2FP.SATFINITE.E5M2.F32.PACK_AB_MERGE_C R10, R28, R29, RZ ;  /* 0x0000001d1c0a723e */ /* 0x000fc600048060ff */
[----:B------:R-:W-:Y:S04]  /*9e2a0*/  STL [R1+0x200], R11 ;  /* 0x0002000b01007387 */ /* 0x000fe80000100800 */
[----:B------:R-:W3:Y:S04]  /*9e2b0*/  LDL.LU R18, [R1+0x166c] ;  /* 0x00166c0001127983 */ /* 0x000ee80000300800 */
[----:B------:R0:W-:Y:S04]  /*9e2c0*/  STL [R1+0x1d8], R10 ;  /* 0x0001d80a01007387 */ /* 0x0001e80000100800 */
[----:B------:R-:W3:Y:S04]  /*9e2d0*/  LDL.LU R22, [R1+0x1654] ;  /* 0x0016540001167983 */ /* 0x000ee80000300800 */
[----:B------:R-:W3:Y:S01]  /*9e2e0*/  LDL.LU R26, [R1+0x1658] ;  /* 0x00165800011a7983 */ /* 0x000ee20000300800 */
[----:B0-----:R-:W-:-:S03]  /*9e2f0*/  IADD3 R10, P6, PT, R27, R7, RZ ;  /* 0x000000071b0a7210 */ /* 0x001fc60007fde0ff */
[----:B------:R-:W3:Y:S04]  /*9e300*/  LDL.LU R29, [R1+0x165c] ;  /* 0x00165c00011d7983 */ /* 0x000ee80000300800 */
[----:B------:R-:W3:Y:S04]  /*9e310*/  LDL R28, [R1+0x40] ;  /* 0x00004000011c7983 */ /* 0x000ee80000100800 */
[----:B------:R0:W-:Y:S04]  /*9e320*/  STL.64 [R1+0x48d0], R6 ;  /* 0x0048d00601007387 */ /* 0x0001e80000100a00 */
[----:B0-----:R-:W4:Y:S01]  /*9e330*/  LDL.LU R7, [R1+0x1688] ;  /* 0x0016880001077983 */ /* 0x001f220000300800 */
[----:B------:R-:W-:-:S05]  /*9e340*/  IMAD.X R11, R15, 0x1, R9, P6 ;  /* 0x000000010f0b7824 */ /* 0x000fca00030e0609 */
[----:B------:R0:W-:Y:S04]  /*9e350*/  STL.64 [R1+0x1690], R10 ;  /* 0x0016900a01007387 */ /* 0x0001e80000100a00 */
[----:B0-----:R-:W3:Y:S01]  /*9e360*/  LDL.LU.64 R10, [R1+0x48e0] ;  /* 0x0048e000010a7983 */ /* 0x001ee20000300a00 */
[----:B--2---:R-:W-:Y:S02]  /*9e370*/  F2FP.SATFINITE.E5M2.F32.PACK_AB_MERGE_C R6, R5, R4, RZ ;  /* 0x000000040506723e */ /* 0x004fe400048060ff */
[----:B------:R-:W-:Y:S02]  /*9e380*/  IADD3 R4, P6, PT, R27, R8, RZ ;  /* 0x000000081b047210 */ /* 0x000fe40007fde0ff */
[----:B----4-:R-:W-:-:S05]  /*9e390*/  F2FP.SATFINITE.E5M2.F32.PACK_AB_MERGE_C R16, R16, R7, RZ ;  /* 0x000000071010723e */ /* 0x010fca00048060ff */
[----:B------:R0:W-:Y:S04]  /*9e3a0*/  STL [R1+0x45c0], R16 ;  /* 0x0045c01001007387 */ /* 0x0001e80000100800 */
[----:B0-----:R-:W2:Y:S04]  /*9e3b0*/  LDL R16, [R1+0x4] ;  /* 0x0000040001107983 */ /* 0x001ea80000100800 */
[----:B------:R0:W-:Y:S04]  /*9e3c0*/  STL.64 [R1+0x48c8], R8 ;  /* 0x0048c80801007387 */ /* 0x0001e80000100a00 */
[----:B------:R1:W-:Y:S04]  /*9e3d0*/  STL [R1+0x1a8], R6 ;  /* 0x0001a80601007387 */ /* 0x0003e80000100800 */
[----:B0-----:R-:W4:Y:S04]  /*9e3e0*/  LDL.LU R8, [R1+0x1668] ;  /* 0x0016680001087983 */ /* 0x001f280000300800 */
[----:B------:R-:W2:Y:S01]  /*9e3f0*/  LDL.LU R9, [R1+0x1650] ;  /* 0x0016500001097983 */ /* 0x000ea20000300800 */
[----:B---3--:R-:W-:-:S05]  /*9e400*/  IMAD.X R5, R15, 0x1, R10, P6 ;  /* 0x000000010f057824 */ /* 0x008fca00030e060a */
[----:B------:R0:W-:Y:S04]  /*9e410*/  STL.64 [R1+0x1680], R4 ;  /* 0x0016800401007387 */ /* 0x0001e80000100a00 */
[----:B-1----:R-:W3:Y:S04]  /*9e420*/  LDL.LU R6, [R1+0x1644] ;  /* 0x0016440001067983 */ /* 0x002ee80000300800 */
[----:B------:R-:W3:Y:S01]  /*9e430*/  LDL.LU R7, [R1+0x1648] ;  /* 0x0016480001077983 */ /* 0x000ee20000300800 */
[----:B0-----:R-:W-:-:S05]  /*9e440*/  F2FP.SATFINITE.E5M2.F32.PACK_AB_MERGE_C R4, R19, R25, RZ ;  /* 0x000000191304723e */ /* 0x001fca00048060ff */
[----:B------:R0:W-:Y:S01]  /*9e450*/  STL [R1+0x1ac], R4 ;  /* 0x0001ac0401007387 */ /* 0x0001e20000100800 */
[----:B------:R-:W-:-:S03]  /*9e460*/  F2FP.SATFINITE.E5M2.F32.PACK_AB_MERGE_C R20, R21, R20, RZ ;  /* 0x000000141514723e */ /* 0x000fc600048060ff */
[----:B------:R-:W3:Y:S01]  /*9e470*/  LDL.LU R19, [R1+0x164c] ;  /* 0x00164c0001137983 */ /* 0x000ee20000300800 */
[----:B0-----:R-:W-:-:S03]  /*9e480*/  IADD3 R4, P6, PT, R27, R11, RZ ;  /* 0x0000000b1b047210 */ /* 0x001fc60007fde0ff */
[----:B------:R0:W-:Y:S02]  /*9e490*/  STL [R1+0x4614], R20 ;  /* 0x0046141401007387 */ /* 0x0001e40000100800 */
[----:B------:R-:W-:Y:S02]  /*9e4a0*/  IMAD.X R5, R15, 0x1, R12, P6 ;  /* 0x000000010f057824 */ /* 0x000fe400030e060c */
[----:B0-----:R-:W3:Y:S04]  /*9e4b0*/  LDL.LU R20, [R1+0x1640] ;  /* 0x0016400001147983 */ /* 0x001ee80000300800 */
[----:B------:R0:W-:Y:S04]  /*9e4c0*/  STL.64 [R1+0x1660], R4 ;  /* 0x0016600401007387 */ /* 0x0001e80000100a00 */
[----:B------:R-:W3:Y:S04]  /*9e4d0*/  LDL.LU R25, [R1+0x1630] ;  /* 0x0016300001197983 */ /* 0x000ee80000300800 */
[----:B------:R-:W3:Y:S01]  /*9e4e0*/  LDL.LU R21, [R1+0x1634] ;  /* 0x0016340001157983 */ /* 0x000ee20000300800 */
[----:B0-----:R-:W-:-:S03]  /*9e4f0*/  IADD3 R4, P6, PT, R27, R13, RZ ;  /* 0x0000000d1b047210 */ /* 0x001fc60007fde0ff */
[----:B------:R-:W-:Y:S02]  /*9e500*/  STL.64 [R1+0x48c0], R12 ;  /* 0x0048c00c01007387 */ /* 0x000fe40000100a00 */
[----:B------:R-:W-:-:S05]  /*9e510*/  IMAD.X R5, R15, 0x1, R14, P6 ;  /* 0x000000010f057824 */ /* 0x000fca00030e060e */
[----:B------:R0:W-:Y:S04]  /*9e520*/  STL.64 [R1+0x1670], R4 ;  /* 0x0016700401007387 */ /* 0x0001e80000100a00 */
[----:B0-----:R-:W3:Y:S04]  /*9e530*/  LDL.LU.64 R4, [R1+0x48d8] ;  /* 0x0048d80001047983 */ /* 0x001ee80000300a00 */
[----:B------:R-:W3:Y:S04]  /*9e540*/  LDL.LU R15, [R1+0x1638] ;  /* 0x00163800010f7983 */ /* 0x000ee80000300800 */
[----:B------:R-:W3:Y:S01]  /*9e550*/  LDL.LU R27, [R1+0x163c] ;  /* 0x00163c00011b7983 */ /* 0x000ee20000300800 */
[----:B----4-:R-:W-:-:S02]  /*9e560*/  F2FP.SATFINITE.E5M2.F32.PACK_AB_MERGE_C R18, R18, R8, RZ ;  /* 0x000000081212723e */ /* 0x010fc400048060ff */
[----:B------:R-:W-:Y:S02]  /*9e570*/  SHF.R.S32.HI R8, RZ, 0x1f, R28 ;  /* 0x0000001fff087819 */ /* 0x000fe4000001141c */
[----:B--2---:R-:W-:Y:S02]  /*9e580*/  F2FP.SATFINITE.E5M2.F32.PACK_AB_MERGE_C R12, R22, R9, RZ ;  /* 0x00000009160c723e */ /* 0x004fe400048060ff */
[----:B------:R-:W-:Y:S01]  /*9e590*/  F2FP.SATFINITE.E5M2.F32.PACK_AB_MERGE_C R9, R29, R26, RZ ;  /* 0x0000001a1d09723e */ /* 0x000fe200048060ff */
[----:B------:R-:W-:Y:S04]  /*9e5a0*/  STL [R1+0x4610], R18 ;  /* 0x0046101201007387 */ /* 0x000fe80000100800 */
[----:B------:R0:W-:Y:S04]  /*9e5b0*/  STL [R1+0x150], R12 ;  /* 0x0001500c01007387 */ /* 0x0001e80000100800 */
[----:B------:R-:W-:Y:S04]  /*9e5c0*/  STL [R1+0x158], R9 ;  /* 0x0001580901007387 */ /* 0x000fe80000100800 */
[----:B------:R1:W-:Y:S01]  /*9e5d0*/  STL [R1+0x8], R8 ;  /* 0x0000080801007387 */ /* 0x0003e20000100800 */
[----:B0-----:R-:W-:-:S03]  /*9e5e0*/  IADD3 R12, P6, PT, R28, R2, RZ ;  /* 0x000000021c0c7210 */ /* 0x001fc60007fde0ff */
[----:B-1----:R-:W2:Y:S04]  /*9e5f0*/  LDL.LU R8, [R1+0x1624] ;  /* 0x0016240001087983 */ /* 0x002ea80000300800 */
[----:B------:R-:W4:Y:S04]  /*9e600*/  LDL.LU R9, [R1+0x1628] ;  /* 0x0016280001097983 */ /* 0x000f280000300800 */
[----:B------:R-:W4:Y:S04]  /*9e610*/  LDL.LU R28, [R1+0x162c] ;  /* 0x00162c00011c7983 */ /* 0x000f280000300800 */
[----:B------:R0:W-:Y:S04]  /*9e620*/  STL [R1+0x48b4], R2 ;  /* 0x0048b40201007387 */ /* 0x0001e80000100800 */
[----:B0-----:R-:W2:Y:S04]  /*9e630*/  LDL.LU R2, [R1+0x8] ;  /* 0x0000080001027983 */ /* 0x001ea80000300800 */
[----:B------:R-:W3:Y:S04]  /*9e640*/  LDL.LU R22, [R1+0x1614] ;  /* 0x0016140001167983 */ /* 0x000ee80000300800 */
[----:B------:R-:W3:Y:S04]  /*9e650*/  LDL.LU R26, [R1+0x1618] ;  /* 0x00161800011a7983 */ /* 0x000ee80000300800 */
[----:B------:R-:W3:Y:S01]  /*9e660*/  LDL.LU R29, [R1+0x161c] ;  /* 0x00161c00011d7983 */ /* 0x000ee20000300800 */
[----:B--2---:R-:W-:-:S05]  /*9e670*/  IMAD.X R13, R2, 0x1, R16, P6 ;  /* 0x00000001020d7824 */ /* 0x004fca00030e0610 */
[----:B------:R-:W-:Y:S04]  /*9e680*/  STL.64 [R1+0x1650], R12 ;  /* 0x0016500c01007387 */ /* 0x000fe80000100a00 */
[----:B------:R0:W-:Y:S04]  /*9e690*/  STL [R1+0x48b8], R16 ;  /* 0x0048b81001007387 */ /* 0x0001e80000100800 */
[----:B0-----:R-:W2:Y:S01]  /*9e6a0*/  LDL.LU R16, [R1+0x40] ;  /* 0x0000400001107983 */ /* 0x001ea20000300800 */
[----:B---3--:R-:W-:Y:S02]  /*9e6b0*/  F2FP.SATFINITE.E5M2.F32.PACK_AB_MERGE_C R13, R6, R20, RZ ;  /* 0x00000014060d723e */ /* 0x008fe400048060ff */
[----:B------:R-:W-:-:S03]  /*9e6c0*/  F2FP.SATFINITE.E5M2.F32.PACK_AB_MERGE_C R12, R19, R7, RZ ;  /* 0x00000007130c723e */ /* 0x000fc600048060ff */
[----:B------:R-:W-:Y:S01]  /*9e6d0*/  STL [R1+0x1658], R13 ;  /* 0x0016580d01007387 */ /* 0x000fe20000100800 */
[----:B------:R-:W-:-:S03]  /*9e6e0*/  F2FP.SATFINITE.E5M2.F32.PACK_AB_MERGE_C R25, R21, R25, RZ ;  /* 0x000000191519723e */ /* 0x000fc600048060ff */
[----:B------:R0:W-:Y:S01]  /*9e6f0*/  STL [R1+0x1648], R12 ;  /* 0x0016480c01007387 */ /* 0x0001e20000100800 */
[----:B------:R-:W-:-:S03]  /*9e700*/  F2FP.SATFINITE.E5M2.F32.PACK_AB_MERGE_C R27, R27, R15, RZ ;  /* 0x0000000f1b1b723e */ /* 0x000fc600048060ff */
[----:B0-----:R-:W3:Y:S04]  /*9e710*/  LDL.LU R12, [R1+0x1600] ;  /* 0x00160000010c7983 */ /* 0x001ee80000300800 */
[----:B------:R-:W3:Y:S04]  /*9e720*/  LDL.LU R13, [R1+0x1604] ;  /* 0x00160400010d7983 */ /* 0x000ee80000300800 */
[----:B------:R-:W3:Y:S01]  /*9e730*/  LDL.LU R20, [R1+0x1608] ;  /* 0x0016080001147983 */ /* 0x000ee20000300800 */
[----:B--2---:R-:W-:-:S05]  /*9e740*/  IADD3 R6, P6, PT, R16, R0, RZ ;  /* 0x0000000010067210 */ /* 0x004fca0007fde0ff */
[----:B------:R-:W-:-:S05]  /*9e750*/  IMAD.X R7, R2, 0x1, R23, P6 ;  /* 0x0000000102077824 */ /* 0x000fca00030e0617 */
[----:B------:R0:W-:Y:S04]  /*9e760*/  STL.64 [R1+0x1640], R6 ;  /* 0x0016400601007387 */ /* 0x0001e80000100a00 */
[----:B------:R-:W2:Y:S04]  /*9e770*/  LDL.LU R19, [R1+0x160c] ;  /* 0x00160c0001137983 */ /* 0x000ea80000300800 */
[----:B------:R1:W-:Y:S01]  /*9e780*/  STL [R1+0x41f4], R25 ;  /* 0x0041f41901007387 */ /* 0x0003e20000100800 */
[----:B0-----:R-:W-:-:S03]  /*9e790*/  IADD3 R6, P6, PT, R16, R3, RZ ;  /* 0x0000000310067210 */ /* 0x001fc60007fde0ff */
[----:B-1----:R-:W2:Y:S04]  /*9e7a0*/  LDL.LU R25, [R1+0x44] ;  /* 0x0000440001197983 */ /* 0x002ea80000300800 */
[----:B------:R-:W2:Y:S04]  /*9e7b0*/  LDL.LU R15, [R1+0x15f4] ;  /* 0x0015f400010f7983 */ /* 0x000ea80000300800 */
[----:B------:R-:W2:Y:S04]  /*9e7c0*/  LDL.LU R18, [R1+0x15f8] ;  /* 0x0015f80001127983 */ /* 0x000ea80000300800 */
[----:B------:R-:W2:Y:S01]  /*9e7d0*/  LDL.LU R21, [R1+0x15fc] ;  /* 0x0015fc0001157983 */ /* 0x000ea20000300800 */
[----:B------:R-:W-:-:S03]  /*9e7e0*/  IMAD.X R7, R2, 0x1, R4, P6 ;  /* 0x0000000102077824 */ /* 0x000fc600030e0604 */
[----:B------:R0:W-:Y:S04]  /*9e7f0*/  STL [R1+0x41f0], R27 ;  /* 0x0041f01b01007387 */ /* 0x0001e80000100800 */
[----:B0-----:R-:W2:Y:S04]  /*9e800*/  LDL.LU R27, [R1+0x1610] ;  /* 0x00161000011b7983 */ /* 0x001ea80000300800 */
[----:B------:R0:W-:Y:S04]  /*9e810*/  STL [R1+0x48ac], R3 ;  /* 0x0048ac0301007387 */ /* 0x0001e80000100800 */
[----:B0-----:R-:W2:Y:S04]  /*9e820*/  LDL.LU R3, [R1+0x1620] ;  /* 0x0016200001037983 */ /* 0x001ea80000300800 */
[----:B------:R0:W-:Y:S04]  /*9e830*/  STL.64 [R1+0x1630], R6 ;  /* 0x0016300601007387 */ /* 0x0001e80000100a00 */
[----:B0-----:R-:W3:Y:S01]  /*9e840*/  LDL.LU.64 R6, [R1+0x48d0] ;  /* 0x0048d00001067983 */ /* 0x001ee20000300a00 */
[----:B----4-:R-:W-:-:S02]  /*9e850*/  F2FP.SATFINITE.E5M2.F32.PACK_AB_MERGE_C R28, R28, R9, RZ ;  /* 0x000000091c1c723e */ /* 0x010fc400048060ff */
[----:B--2---:R-:W-:Y:S02]  /*9e860*/  F2FP.SATFINITE.E5M2.F32.PACK_AB_MERGE_C R3, R8, R3, RZ ;  /* 0x000000030803723e */ /* 0x004fe400048060ff */
[----:B------:R-:W-:-:S03]  /*9e870*/  IADD3 R8, P6, PT, R16, R5, RZ ;  /* 0x0000000510087210 */ /* 0x000fc60007fde0ff */
[----:B------:R-:W-:Y:S04]  /*9e880*/  STL [R1+0x1638], R3 ;  /* 0x0016380301007387 */ /* 0x000fe80000100800 */
[----:B------:R0:W-:Y:S01]  /*9e890*/  STL [R1+0x41f8], R28 ;  /* 0x0041f81c01007387 */ /* 0x0001e20000100800 */
[----:B---3--:R-:W-:-:S03]  /*9e8a0*/  IMAD.X R9, R2, 0x1, R6, P6 ;  /* 0x0000000102097824 */ /* 0x008fc600030e0606 */
[----:B0-----:R-:W2:Y:S04]  /*9e8b0*/  LDL.LU R28, [R1+0x15f0] ;  /* 0x0015f000011c7983 */ /* 0x001ea80000300800 */
[----:B------:R-:W-:Y:S04]  /*9e8c0*/  STL [R1+0x4898], R5 ;  /* 0x0048980501007387 */ /* 0x000fe80000100800 */
[----:B------:R0:W-:Y:S04]  /*9e8d0*/  STL.64 [R1+0x1620], R8 ;  /* 0x0016200801007387 */ /* 0x0001e80000100a00 */
[----:B0-----:R-:W3:Y:S04]  /*9e8e0*/  LDL.LU.64 R8, [R1+0x48c8] ;  /* 0x0048c80001087983 */ /* 0x001ee80000300a00 */
[----:B------:R0:W-:Y:S01]  /*9e8f0*/  STL [R1+0x489c], R6 ;  /* 0x00489c0601007387 */ /* 0x0001e20000100800 */
[----:B------:R-:W-:-:S03]  /*9e900*/  F2FP.SATFINITE.E5M2.F32.PACK_AB_MERGE_C R3, R22, R27, RZ ;  /* 0x0000001b1603723e */ /* 0x000fc600048060ff */
[----:B------:R-:W4:Y:S01]  /*9e910*/  LDL.LU R5, [R1+0x15e0] ;  /* 0x0015e00001057983 */ /* 0x000f220000300800 */
[----:B0-----:R-:W-:Y:S02]  /*9e920*/  F2FP.SATFINITE.E5M2.F32.PACK_AB_MERGE_C R6, R29, R26, RZ ;  /* 0x0000001a1d06723e */ /* 0x001fe400048060ff */
[----:B------:R-:W-:Y:S01]  /*9e930*/  IADD3 R26, P6, PT, R16, R7, RZ ;  /* 0x00000007101a7210 */ /* 0x000fe20007fde0ff */
[----:B------:R0:W-:Y:S01]  /*9e940*/  STL [R1+0x1628], R3 ;  /* 0x0016280301007387 */ /* 0x0001e20000100800 */
[----:B------:R-:W-:-:S03]  /*9e950*/  F2FP.SATFINITE.E5M2.F32.PACK_AB_MERGE_C R13, R13, R12, RZ ;  /* 0x0000000c0d0d723e */ /* 0x000fc600048060ff */
[----:B0-----:R-:W4:Y:S04]  /*9e960*/  LDL.LU R3, [R1+0x15e4] ;  /* 0x0015e40001037983 */ /* 0x001f280000300800 */
[----:B------:R0:W-:Y:S02]  /*9e970*/  STL [R1+0x1618], R6 ;  /* 0x0016180601007387 */ /* 0x0001e40000100800 */
[----:B0-----:R-:W-:Y:S01]  /*9e980*/  F2FP.SATFINITE.E5M2.F32.PACK_AB_MERGE_C R6, R19, R20, RZ ;  /* 0x000000141306723e */ /* 0x001fe200048060ff */
[----:B---3--:R-:W-:Y:S01]  /*9e990*/  IMAD.X R27, R2, 0x1, R9, P6 ;  /* 0x00000001021b7824 */ /* 0x008fe200030e0609 */
[----:B------:R-:W-:-:S04]  /*9e9a0*/  IADD3 R12, P6, PT, R16, R8, RZ ;  /* 0x00000008100c7210 */ /* 0x000fc80007fde0ff */
[----:B------:R0:W-:Y:S04]  /*9e9b0*/  STL.64 [R1+0x1610], R26 ;  /* 0x0016101a01007387 */ /* 0x0001e80000100a00 */
[----:B0-----:R-:W3:Y:S04]  /*9e9c0*/  LDL.LU R27, [R1+0x15e8] ;  /* 0x0015e800011b7983 */ /* 0x001ee80000300800 */
[----:B------:R-:W3:Y:S04]  /*9e9d0*/  LDL.LU R22, [R1+0x15ec] ;  /* 0x0015ec0001167983 */ /* 0x000ee80000300800 */
[----:B------:R-:W3:Y:S04]  /*9e9e0*/  LDL.LU R26, [R1+0x15d0] ;  /* 0x0015d000011a7983 */ /* 0x000ee80000300800 */
[----:B------:R-:W3:Y:S04]  /*9e9f0*/  LDL.LU R29, [R1+0x15d4] ;  /* 0x0015d400011d7983 */ /* 0x000ee80000300800 */
[----:B------:R0:W-:Y:S04]  /*9ea00*/  STL [R1+0x108], R13 ;  /* 0x0001080d01007387 */ /* 0x0001e80000100800 */
[----:B------:R-:W-:Y:S01]  /*9ea10*/  STL.64 [R1+0x48a0], R8 ;  /* 0x0048a00801007387 */ /* 0x000fe20000100a00 */
[----:B0-----:R-:W-:-:S03]  /*9ea20*/  IMAD.X R13, R2, 0x1, R10, P6 ;  /* 0x00000001020d7824 */ /* 0x001fc600030e060a */
[----:B------:R2:W-:Y:S04]  /*9ea30*/  STL [R1+0x10c], R6 ;  /* 0x00010c0601007387 */ /* 0x0005e80000100800 */
[----:B------:R0:W-:Y:S01]  /*9ea40*/  STL.64 [R1+0x1600], R12 ;  /* 0x0016000c01007387 */ /* 0x0001e20000100a00 */
[----:B--2---:R-:W-:-:S03]  /*9ea50*/  F2FP.SATFINITE.E5M2.F32.PACK_AB_MERGE_C R6, R15, R28, RZ ;  /* 0x0000001c0f06723e */ /* 0x004fc600048060ff */
[----:B0-----:R-:W2:Y:S04]  /*9ea60*/  LDL.LU.64 R12, [R1+0x48c0] ;  /* 0x0048c000010c7983 */ /* 0x001ea80000300a00 */
[----:B------:R-:W2:Y:S04]  /*9ea70*/  LDL.LU R20, [R1+0x15d8] ;  /* 0x0015d80001147983 */ /* 0x000ea80000300800 */
[----:B------:R-:W2:Y:S04]  /*9ea80*/  LDL.LU R19, [R1+0x15dc] ;  /* 0x0015dc0001137983 */ /* 0x000ea80000300800 */
[----:B------:R-:W2:Y:S04]  /*9ea90*/  LDL.LU R8, [R1+0x12f0] ;  /* 0x0012f00001087983 */ /* 0x000ea80000300800 */
[----:B------:R-:W2:Y:S04]  /*9eaa0*/  LDL.LU R15, [R1+0x12f4] ;  /* 0x0012f400010f7983 */ /* 0x000ea80000300800 */
[----:B------:R0:W-:Y:S04]  /*9eab0*/  STL [R1+0xf4], R6 ;  /* 0x0000f40601007387 */ /* 0x0001e80000100800 */
[----:B------:R-:W2:Y:S01]  /*9eac0*/  LDL.LU R9, [R1+0x12f8] ;  /* 0x0012f80001097983 */ /* 0x000ea20000300800 */
[----:B0-----:R-:W-:-:S03]  /*9ead0*/  F2FP.SATFINITE.E5M2.F32.PACK_AB_MERGE_C R6, R21, R18, RZ ;  /* 0x000000121506723e */ /* 0x001fc600048060ff */
[----:B--2---:R-:W-:Y:S04]  /*9eae0*/  STL [R1+0x48a8], R9 ;  /* 0x0048a80901007387 */ /* 0x004fe80000100800 */
[----:B------:R-:W-:Y:S04]  /*9eaf0*/  STL [R1+0xfc], R6 ;  /* 0x0000fc0601007387 */ /* 0x000fe80000100800 */
[----:B------:R0:W-:Y:S04]  /*9eb00*/  STL [R1+0x48b0], R8 ;  /* 0x0048b00801007387 */ /* 0x0001e80000100800 */
[----:B------:R-:W2:Y:S04]  /*9eb10*/  LDL.LU R28, [R1+0x12fc] ;  /* 0x0012fc00011c7983 */ /* 0x000ea80000300800 */
[----:B------:R-:W2:Y:S01]  /*9eb20*/  LDL.LU R18, [R1+0x15c0] ;  /* 0x0015c00001127983 */ /* 0x000ea20000300800 */
[----:B0-----:R-:W-:-:S03]  /*9eb30*/  IADD3 R8, P6, PT, R16, R11, RZ ;  /* 0x0000000b10087210 */ /* 0x001fc60007fde0ff */
[----:B------:R-:W2:Y:S02]  /*9eb40*/  LDL.LU R21, [R1+0x15c4] ;  /* 0x0015c40001157983 */ /* 0x000ea40000300800 */
[----:B------:R-:W-:Y:S02]  /*9eb50*/  IMAD.X R9, R2, 0x1, R12, P6 ;  /* 0x0000000102097824 */ /* 0x000fe400030e060c */
[----:B------:R-:W-:Y:S04]  /*9eb60*/  STL.64 [R1+0x4890], R10 ;  /* 0x0048900a01007387 */ /* 0x000fe80000100a00 */
[----:B------:R0:W-:Y:S02]  /*9eb70*/  STL.64 [R1+0x15f8], R8 ;  /* 0x0015f80801007387 */ /* 0x0001e40000100a00 */
[----:B0-----:R-:W-:-:S02]  /*9eb80*/  IADD3 R8, P6, PT, R16, R13, RZ ;  /* 0x0000000d10087210 */ /* 0x001fc40007fde0ff */
[----:B------:R-:W2:Y:S03]  /*9eb90*/  LDL.LU R16, [R1+0x48b8] ;  /* 0x0048b80001107983 */ /* 0x000ea60000300800 */
[----:B------:R-:W-:Y:S02]  /*9eba0*/  IMAD.X R9, R2, 0x1, R14, P6 ;  /* 0x0000000102097824 */ /* 0x000fe400030e060e */
[----:B------:R-:W2:Y:S01]  /*9ebb0*/  LDL.LU R2, [R1+0x48b4] ;  /* 0x0048b40001027983 */ /* 0x000ea20000300800 */
[----:B----4-:R-:W-:-:S03]  /*9ebc0*/  F2FP.SATFINITE.E5M2.F32.PACK_AB_MERGE_C R3, R3, R5, RZ ;  /* 0x000000050303723e */ /* 0x010fc600048060ff */
[----:B------:R-:W4:Y:S04]  /*9ebd0*/  LDL.LU R6, [R1+0x15c8] ;  /* 0x0015c80001067983 */ /* 0x000f280000300800 */
[----:B------:R-:W4:Y:S04]  /*9ebe0*/  LDL.LU R5, [R1+0x15cc] ;  /* 0x0015cc0001057983 */ /* 0x000f280000300800 */
[----:B------:R3:W-:Y:S04]  /*9ebf0*/  STL.64 [R1+0x15f0], R8 ;  /* 0x0015f00801007387 */ /* 0x0007e80000100a00 */
[----:B------:R0:W-:Y:S04]  /*9ec00*/  STL [R1+0xd8], R3 ;  /* 0x0000d80301007387 */ /* 0x0001e80000100800 */
[----:B------:R-:W4:Y:S01]  /*9ec10*/  LDL.LU R10, [R1+0x15b0] ;  /* 0x0015b000010a7983 */ /* 0x000f220000300800 */
[----:B---3--:R-:W-:-:S03]  /*9ec20*/  F2FP.SATFINITE.E5M2.F32.PACK_AB_MERGE_C R8, R22, R27, RZ ;  /* 0x0000001b1608723e */ /* 0x008fc600048060ff */
[----:B------:R-:W3:Y:S01]  /*9ec30*/  LDL.LU R11, [R1+0x15b4] ;  /* 0x0015b400010b7983 */ /* 0x000ee20000300800 */
[----:B0-----:R-:W-:-:S03]  /*9ec40*/  F2FP.SATFINITE.E5M2.F32.PACK_AB_MERGE_C R3, R29, R26, RZ ;  /* 0x0000001a1d03723e */ /* 0x001fc600048060ff */
[----:B------:R-:W3:Y:S04]  /*9ec50*/  LDL.LU R27, [R1+0x15b8] ;  /* 0x0015b800011b7983 */ /* 0x000ee80000300800 */
[----:B------:R-:W-:Y:S04]  /*9ec60*/  STL [R1+0xe0], R8 ;  /* 0x0000e00801007387 */ /* 0x000fe80000100800 */
[----:B------:R-:W3:Y:S04]  /*9ec70*/  LDL.LU R22, [R1+0x15bc] ;  /* 0x0015bc0001167983 */ /* 0x000ee80000300800 */
[----:B------:R0:W-:Y:S04]  /*9ec80*/  STL [R1+0xc4], R3 ;  /* 0x0000c40301007387 */ /* 0x0001e80000100800 */
[----:B------:R-:W3:Y:S04]  /*9ec90*/  LDL.LU R26, [R1+0x15a0] ;  /* 0x0015a000011a7983 */ /* 0x000ee80000300800 */
[----:B------:R-:W3:Y:S01]  /*9eca0*/  LDL.LU R29, [R1+0x15a4] ;  /* 0x0015a400011d7983 */ /* 0x000ee20000300800 */
[----:B0-----:R-:W-:-:S02]  /*9ecb0*/  SHF.R.S32.HI R3, RZ, 0x1f, R25 ;  /* 0x0000001fff037819 */ /* 0x001fc40000011419 */
[----:B--2---:R-:W-:-:S05]  /*9ecc0*/  IADD3 R8, P6, PT, R25, R2, RZ ;  /* 0x0000000219087210 */ /* 0x004fca0007fde0ff */
[----:B------:R-:W-:-:S05]  /*9ecd0*/  IMAD.X R9, R3, 0x1, R16, P6 ;  /* 0x0000000103097824 */ /* 0x000fca00030e0610 */
[----:B------:R0:W-:Y:S04]  /*9ece0*/  STL.64 [R1+0x15e0], R8 ;  /* 0x0015e00801007387 */ /* 0x0001e80000100a00 */
[----:B0-----:R-:W2:Y:S01]  /*9ecf0*/  LDL.LU R8, [R1+0x48b0] ;  /* 0x0048b00001087983 */ /* 0x001ea20000300800 */
[----:B------:R-:W-:-:S03]  /*9ed00*/  F2FP.SATFINITE.E5M2.F32.PACK_AB_MERGE_C R9, R19, R20, RZ ;  /* 0x000000141309723e */ /* 0x000fc600048060ff */
[----:B------:R-:W3:Y:S04]  /*9ed10*/  LDL.LU R20, [R1+0x15ac] ;  /* 0x0015ac0001147983 */ /* 0x000ee80000300800 */
[----:B------:R0:W-:Y:S04]  /*9ed20*/  STL [R1+0xcc], R9 ;  /* 0x0000cc0901007387 */ /* 0x0001e80000100800 */
[----:B------:R-:W3:Y:S01]  /*9ed30*/  LDL.LU R19, [R1+0x48] ;  /* 0x0000480001137983 */ /* 0x000ee20000300800 */
[----:B--2---:R-:W-:Y:S02]  /*9ed40*/  F2FP.SATFINITE.E5M2.F32.PACK_AB_MERGE_C R15, R15, R8, RZ ;  /* 0x000000080f0f723e */ /* 0x004fe400048060ff */
[----:B------:R-:W-:-:S05]  /*9ed50*/  IADD3 R8, P6, PT, R25, R0, RZ ;  /* 0x0000000019087210 */ /* 0x000fca0007fde0ff */
[----:B0-----:R-:W-:Y:S01]  /*9ed60*/  IMAD.X R9, R3, 0x1, R23, P6 ;  /* 0x0000000103097824 */ /* 0x001fe200030e0617 */
[----:B------:R-:W-:Y:S04]  /*9ed70*/  STL [R1+0x4704], R15 ;  /* 0x0047040f01007387 */ /* 0x000fe80000100800 */
[----:B------:R-:W2:Y:S04]  /*9ed80*/  LDL.LU R3, [R1+0x48ac] ;  /* 0x0048ac0001037983 */ /* 0x000ea80000300800 */
[----:B------:R0:W-:Y:S04]  /*9ed90*/  STL.64 [R1+0x15d0], R8 ;  /* 0x0015d00801007387 */ /* 0x0001e80000100a00 */
[----:B0-----:R-:W2:Y:S04]  /*9eda0*/  LDL.LU R9, [R1+0x48a8] ;  /* 0x0048a80001097983 */ /* 0x001ea80000300800 */
[----:B------:R-:W3:Y:S01]  /*9edb0*/  LDL.LU R15, [R1+0x1598] ;  /* 0x00159800010f7983 */ /* 0x000ee20000300800 */
[----:B----4-:R-:W-:-:S02]  /*9edc0*/  F2FP.SATFINITE.E5M2.F32.PACK_AB_MERGE_C R5, R5, R6, RZ ;  /* 0x000000060505723e */ /* 0x010fc400048060ff */
[----:B--2---:R-:W-:Y:S02]  /*9edd0*/  F2FP.SATFINITE.E5M2.F32.PACK_AB_MERGE_C R8, R28, R9, RZ ;  /* 0x000000091c08723e */ /* 0x004fe400048060ff */
[----:B------:R-:W2:Y:S04]  /*9ede0*/  LDL.LU R28, [R1+0x159c] ;  /* 0x00159c00011c7983 */ /* 0x000ea80000300800 */
[----:B------:R0:W-:Y:S01]  /*9edf0*/  STL [R1+0xb8], R8 ;  /* 0x0000b80801007387 */ /* 0x0001e20000100800 */
[----:B------:R-:W-:Y:S02]  /*9ee00*/  SHF.R.S32.HI R9, RZ, 0x1f, R25 ;  /* 0x0000001fff097819 */ /* 0x000fe40000011419 */
[----:B0-----:R-:W-:Y:S02]  /*9ee10*/  F2FP.SATFINITE.E5M2.F32.PACK_AB_MERGE_C R8, R21, R18, RZ ;  /* 0x000000121508723e */ /* 0x001fe400048060ff */
[----:B------:R-:W4:Y:S04]  /*9ee20*/  LDL.LU R18, [R1+0x1580] ;  /* 0x0015800001127983 */ /* 0x000f280000300800 */
[----:B------:R-:W4:Y:S04]  /*9ee30*/  LDL.LU R21, [R1+0x1584] ;  /* 0x0015840001157983 */ /* 0x000f280000300800 */
[----:B------:R0:W-:Y:S02]  /*9ee40*/  STL [R1+0x33c], R8 ;  /* 0x00033c0801007387 */ /* 0x0001e40000100800 */
[----:B0-----:R-:W-:-:S02]  /*9ee50*/  IADD3 R8, P6, PT, R25, R3, RZ ;  /* 0x0000000319087210 */ /* 0x001fc40007fde0ff */
[----:B------:R0:W-:Y:S03]  /*9ee60*/  STL.64 [R1+0x4888], R2 ;  /* 0x0048880201007387 */ /* 0x0001e60000100a00 */
[----:B------:R-:W-:Y:S01]  /*9ee70*/  IMAD.X R9, R9, 0x1, R4, P6 ;  /* 0x0000000109097824 */ /* 0x000fe200030e0604 */
[----:B0-----:R-:W2:Y:S04]  /*9ee80*/  LDL.LU R2, [R1+0x1590] ;  /* 0x0015900001027983 */ /* 0x001ea80000300800 */
[----:B------:R-:W2:Y:S04]  /*9ee90*/  LDL.LU R3, [R1+0x1594] ;  /* 0x0015940001037983 */ /* 0x000ea80000300800 */
[----:B------:R0:W-:Y:S04]  /*9eea0*/  STL.64 [R1+0x15d8], R8 ;  /* 0x0015d80801007387 */ /* 0x0001e80000100a00 */
[----:B0-----:R-:W2:Y:S04]  /*9eeb0*/  LDL.LU.64 R8, [R1+0x48a0] ;  /* 0x0048a00001087983 */ /* 0x001ea80000300a00 */
[----:B------:R-:W2:Y:S04]  /*9eec0*/  LDL.LU R6, [R1+0x489c] ;  /* 0x00489c0001067983 */ /* 0x000ea80000300800 */
[----:B------:R0:W-:Y:S04]  /*9eed0*/  STL [R1+0x358], R5 ;  /* 0x0003580501007387 */ /* 0x0001e80000100800 */
[----:B0-----:R-:W2:Y:S01]  /*9eee0*/  LDL.LU R5, [R1+0x4898] ;  /* 0x0048980001057983 */ /* 0x001ea20000300800 */
[----:B---3--:R-:W-:-:S05]  /*9eef0*/  F2FP.SATFINITE.E5M2.F32.PACK_AB_MERGE_C R11, R11, R10, RZ ;  /* 0x0000000a0b0b723e */ /* 0x008fca00048060ff */
[----:B------:R-:W-:Y:S01]  /*9ef00*/  STL [R1+0x1c4], R11 ;  /* 0x0001c40b01007387 */ /* 0x000fe20000100800 */
[----:B--2---:R-:W-:-:S03]  /*9ef10*/  IADD3 R10, P6, PT, R25, R5, RZ ;  /* 0x00000005190a7210 */ /* 0x004fc60007fde0ff */
[----:B------:R0:W-:Y:S02]  /*9ef20*/  STL.64 [R1+0x4878], R4 ;  /* 0x0048780401007387 */ /* 0x0001e40000100a00 */
[----:B0-----:R-:W-:Y:S02]  /*9ef30*/  SHF.R.S32.HI R5, RZ, 0x1f, R25 ;  /* 0x0000001fff057819 */ /* 0x001fe40000011419 */
[----:B------:R-:W2:Y:S03]  /*9ef40*/  LDL.LU R4, [R1+0x15a8] ;  /* 0x0015a80001047983 */ /* 0x000ea60000300800 */
[----:B------:R-:W-:-:S05]  /*9ef50*/  IMAD.X R11, R5, 0x1, R6, P6 ;  /* 0x00000001050b7824 */ /* 0x000fca00030e0606 */
[----:B------:R0:W-:Y:S02]  /*9ef60*/  STL.64 [R1+0x15c0], R10 ;  /* 0x0015c00a01007387 */ /* 0x0001e40000100a00 */
[----:B0-----:R-:W-:Y:S02]  /*9ef70*/  F2FP.SATFINITE.E5M2.F32.PACK_AB_MERGE_C R11, R22, R27, RZ ;  /* 0x0000001b160b723e */ /* 0x001fe400048060ff */
[----:B------:R-:W-:Y:S01]  /*9ef80*/  F2FP.SATFINITE.E5M2.F32.PACK_AB_MERGE_C R10, R29, R26, RZ ;  /* 0x0000001a1d0a723e */ /* 0x000fe200048060ff */
[----:B------:R-:W3:Y:S04]  /*9ef90*/  LDL.LU R27, [R1+0x1588] ;  /* 0x00158800011b7983 */ /* 0x000ee80000300800 */
[----:B------:R-:W-:Y:S04]  /*9efa0*/  STL [R1+0x1c8], R11 ;  /* 0x0001c80b01007387 */ /* 0x000fe80000100800 */
[----:B------:R-:W3:Y:S04]  /*9efb0*/  LDL.LU R22, [R1+0x158c] ;  /* 0x00158c0001167983 */ /* 0x000ee80000300800 */
[----:B------:R0:W-:Y:S04]  /*9efc0*/  STL [R1+0x190], R10 ;  /* 0x0001900a01007387 */ /* 0x0001e80000100800 */
[----:B------:R-:W3:Y:S04]  /*9efd0*/  LDL.LU R26, [R1+0x1570] ;  /* 0x00157000011a7983 */ /* 0x000ee80000300800 */
[----:B------:R-:W3:Y:S01]  /*9efe0*/  LDL.LU R29, [R1+0x1574] ;  /* 0x00157400011d7983 */ /* 0x000ee20000300800 */
[----:B0-----:R-:W-:-:S05]  /*9eff0*/  IADD3 R10, P6, PT, R25, R7, RZ ;  /* 0x00000007190a7210 */ /* 0x001fca0007fde0ff */
[----:B------:R-:W-:Y:S01]  /*9f000*/  IMAD.X R11, R5, 0x1, R9, P6 ;  /* 0x00000001050b7824 */ /* 0x000fe200030e0609 */
[----:B------:R-:W-:Y:S04]  /*9f010*/  STL.64 [R1+0x4870], R6 ;  /* 0x0048700601007387 */ /* 0x000fe80000100a00 */
[----:B------:R0:W-:Y:S04]  /*9f020*/  STL.64 [R1+0x15b0], R10 ;  /* 0x0015b00a01007387 */ /* 0x0001e80000100a00 */
[----:B0-----:R-:W3:Y:S01]  /*9f030*/  LDL.LU.64 R10, [R1+0x4890] ;  /* 0x00489000010a7983 */ /* 0x001ee20000300a00 */
[----:B--2---:R-:W-:-:S02]  /*9f040*/  F2FP.SATFINITE.E5M2.F32.PACK_AB_MERGE_C R6, R20, R4, RZ ;  /* 0x000000041406723e */ /* 0x004fc400048060ff */
[----:B------:R-:W-:Y:S01]  /*9f050*/  F2FP.SATFINITE.E5M2.F32.PACK_AB_MERGE_C R4, R3, R2, RZ ;  /* 0x000000020304723e */ /* 0x000fe200048060ff */
[----:B------:R-:W2:Y:S01]  /*9f060*/  LDL.LU R20, [R1+0x157c] ;  /* 0x00157c0001147983 */ /* 0x000ea20000300800 */
[----:B------:R-:W-:-:S03]  /*9f070*/  IADD3 R2, P6, PT, R25, R8, RZ ;  /* 0x0000000819027210 */ /* 0x000fc60007fde0ff */
[----:B------:R-:W-:Y:S04]  /*9f080*/  STL [R1+0x198], R6 ;  /* 0x0001980601007387 */ /* 0x000fe80000100800 */
[----:B------:R-:W-:Y:S04]  /*9f090*/  STL [R1+0x16c], R4 ;  /* 0x00016c0401007387 */ /* 0x000fe80000100800 */
[----:B------:R0:W-:Y:S02]  /*9f0a0*/  STL.64 [R1+0x4880], R8 ;  /* 0x0048800801007387 */ /* 0x0001e40000100a00 */
[----:B0-----:R-:W-:-:S02]  /*9f0b0*/  IMAD.MOV.U32 R8, RZ, RZ, R5 ;  /* 0x000000ffff087224 */ /* 0x001fc400078e0005 */
[----:B------:R-:W2:Y:S02]  /*9f0c0*/  LDL.LU R9, [R1+0x1578] ;  /* 0x0015780001097983 */ /* 0x000ea40000300800 */
[----:B---3--:R-:W-:-:S05]  /*9f0d0*/  IMAD.X R3, R8, 0x1, R10, P6 ;  /* 0x0000000108037824 */ /* 0x008fca00030e060a */
[----:B------:R0:W-:Y:S04]  /*9f0e0*/  STL.64 [R1+0x15a0], R2 ;  /* 0x0015a00201007387 */ /* 0x0001e80000100a00 */
[----:B------:R-:W3:Y:S01]  /*9f0f0*/  LDL.LU R6, [R1+0x1564] ;  /* 0x0015640001067983 */ /* 0x000ee20000300800 */
[----:B0-----:R-:W-:-:S05]  /*9f100*/  F2FP.SATFINITE.E5M2.F32.PACK_AB_MERGE_C R2, R28, R15, RZ ;  /* 0x0000000f1c02723e */ /* 0x001fca00048060ff */
[----:B------:R4:W-:Y:S04]  /*9f110*/  STL [R1+0x164], R2 ;  /* 0x0001640201007387 */ /* 0x0009e80000100800 */
[----:B------:R-:W3:Y:S04]  /*9f120*/  LDL.LU R4, [R1+0x1568] ;  /* 0x0015680001047983 */ /* 0x000ee80000300800 */
[----:B------:R-:W3:Y:S01]  /*9f130*/  LDL.LU R5, [R1+0x156c] ;  /* 0x00156c0001057983 */ /* 0x000ee20000300800 */
[----:B----4-:R-:W-:-:S03]  /*9f140*/  F2FP.SATFINITE.E5M2.F32.PACK_AB_MERGE_C R2, R21, R18, RZ ;  /* 0x000000121502723e */ /* 0x010fc600048060ff */
[----:B------:R-:W4:Y:S04]  /*9f150*/  LDL.LU R7, [R1+0x1550] ;  /* 0x0015500001077983 */ /* 0x000f280000300800 */
[----:B------:R-:W4:Y:S04]  /*9f160*/  LDL.LU R28, [R1+0x1554] ;  /* 0x00155400011c7983 */ /* 0x000f280000300800 */
[----:B------:R0:W-:Y:S04]  /*9f170*/  STL [R1+0x130], R2 ;  /* 0x0001300201007387 */ /* 0x0001e80000100800 */
[----:B------:R-:W3:Y:S04]  /*9f180*/  LDL.LU R18, [R1+0x1558] ;  /* 0x0015580001127983 */ /* 0x000ee80000300800 */
[----:B------:R-:W3:Y:S01]  /*9f190*/  LDL.LU R21, [R1+0x155c] ;  /* 0x00155c0001157983 */ /* 0x000ee20000300800 */
[----:B0-----:R-:W-:-:S05]  /*9f1a0*/  IADD3 R2, P6, PT, R25, R11, RZ ;  /* 0x0000000b19027210 */ /* 0x001fca0007fde0ff */
[----:B------:R-:W-:Y:S01]  /*9f1b0*/  IMAD.X R3, R8, 0x1, R12, P6 ;  /* 0x0000000108037824 */ /* 0x000fe200030e060c */
[----:B------:R0:W-:Y:S04]  /*9f1c0*/  STL.64 [R1+0x4868], R10 ;  /* 0x0048680a01007387 */ /* 0x0001e80000100a00 */
[----:B------:R1:W-:Y:S04]  /*9f1d0*/  STL.64 [R1+0x1590], R2 ;  /* 0x0015900201007387 */ /* 0x0003e80000100a00 */
[----:B0-----:R-:W3:Y:S01]  /*9f1e0*/  LDL.LU R10, [R1+0x1540] ;  /* 0x00154000010a7983 */ /* 0x001ee20000300800 */
[----:B-1----:R-:W-:-:S03]  /*9f1f0*/  IADD3 R2, P6, PT, R25, R13, RZ ;  /* 0x0000000d19027210 */ /* 0x002fc60007fde0ff */
[----:B------:R-:W3:Y:S02]  /*9f200*/  LDL.LU R25, [R1+0x1544] ;  /* 0x0015440001197983 */ /* 0x000ee40000300800 */
[----:B------:R-:W-:Y:S02]  /*9f210*/  IMAD.X R3, R8, 0x1, R14, P6 ;  /* 0x0000000108037824 */ /* 0x000fe400030e060e */
[----:B------:R-:W3:Y:S04]  /*9f220*/  LDL.LU R11, [R1+0x1548] ;  /* 0x00154800010b7983 */ /* 0x000ee80000300800 */
[----:B------:R-:W3:Y:S04]  /*9f230*/  LDL.LU R15, [R1+0x154c] ;  /* 0x00154c00010f7983 */ /* 0x000ee80000300800 */
[----:B------:R0:W-:Y:S04]  /*9f240*/  STL.64 [R1+0x1580], R2 ;  /* 0x0015800201007387 */ /* 0x0001e80000100a00 */
[----:B0-----:R-:W3:Y:S01]  /*9f250*/  LDL.LU.64 R2, [R1+0x4888] ;  /* 0x0048880001027983 */ /* 0x001ee20000300a00 */
[----:B------:R-:W-:-:S02]  /*9f260*/  F2FP.SATFINITE.E5M2.F32.PACK_AB_MERGE_C R22, R22, R27, RZ ;  /* 0x0000001b1616723e */ /* 0x000fc400048060ff */
[----:B------:R-:W-:Y:S01]  /*9f270*/  F2FP.SATFINITE.E5M2.F32.PACK_AB_MERGE_C R8, R29, R26, RZ ;  /* 0x0000001a1d08723e */ /* 0x000fe200048060ff */
[----:B------:R-:W4:Y:S04]  /*9f280*/  LDL.LU R27, [R1+0x1530] ;  /* 0x00153000011b7983 */ /* 0x000f280000300800 */
[----:B------:R0:W-:Y:S04]  /*9f290*/  STL [R1+0x138], R22 ;  /* 0x0001381601007387 */ /* 0x0001e80000100800 */
[----:B0-----:R-:W4:Y:S04]  /*9f2a0*/  LDL.LU R22, [R1+0x1534] ;  /* 0x0015340001167983 */ /* 0x001f280000300800 */
[----:B------:R-:W-:Y:S04]  /*9f2b0*/  STL [R1+0x120], R8 ;  /* 0x0001200801007387 */ /* 0x000fe80000100800 */
[----:B------:R-:W4:Y:S04]  /*9f2c0*/  LDL.LU R26, [R1+0x1538] ;  /* 0x00153800011a7983 */ /* 0x000f280000300800 */
[----:B------:R-:W4:Y:S01]  /*9f2d0*/  LDL.LU R29, [R1+0x153c] ;  /* 0x00153c00011d7983 */ /* 0x000f220000300800 */
[----:B--2---:R-:W-:-:S02]  /*9f2e0*/  F2FP.SATFINITE.E5M2.F32.PACK_AB_MERGE_C R20, R20, R9, RZ ;  /* 0x000000091414723e */ /* 0x004fc400048060ff */
[----:B------:R-:W-:-:S03]  /*9f2f0*/  SHF.R.S32.HI R9, RZ, 0x1f, R19 ;  /* 0x0000001fff097819 */ /* 0x000fc60000011413 */
[----:B------:R0:W-:Y:S04]  /*9f300*/  STL [R1+0x461c], R20 ;  /* 0x00461c1401007387 */ /* 0x0001e80000100800 */
[----:B0-----:R-:W2:Y:S04]  /*9f310*/  LDL.LU R20, [R1+0x1560] ;  /* 0x0015600001147983 */ /* 0x001ea80000300800 */
[----:B------:R-:W-:Y:S01]  /*9f320*/  STL [R1+0x8], R9 ;  /* 0x0000080901007387 */ /* 0x000fe20000100800 */
[----:B---3--:R-:W-:-:S03]  /*9f330*/  IADD3 R8, P6, PT, R19, R2, RZ ;  /* 0x0000000213087210 */ /* 0x008fc60007fde0ff */
[----:B------:R0:W-:Y:S04]  /*9f340*/  STL [R1+0x4858], R2 ;  /* 0x0048580201007387 */ /* 0x0001e80000100800 */
[----:B0-----:R-:W3:Y:S01]  /*9f350*/  LDL.LU R2, [R1+0x8] ;  /* 0x0000080001027983 */ /* 0x001ee20000300800 */
[----:B--2---:R-:W-:Y:S02]  /*9f360*/  F2FP.SATFINITE.E5M2.F32.PACK_AB_MERGE_C R6, R6, R20, RZ ;  /* 0x000000140606723e */ /* 0x004fe400048060ff */
[----:B------:R-:W-:Y:S01]  /*9f370*/  F2FP.SATFINITE.E5M2.F32.PACK_AB_MERGE_C R20, R5, R4, RZ ;  /* 0x000000040514723e */ /* 0x000fe200048060ff */
[----:B---3--:R-:W-:Y:S01]  /*9f380*/  IMAD.X R9, R2, 0x1, R16, P6 ;  /* 0x0000000102097824 */ /* 0x008fe200030e0610 */
[----:B------:R-:W-:-:S04]  /*9f390*/  IADD3 R4, P6, PT, R19, R0, RZ ;  /* 0x0000000013047210 */ /* 0x000fc80007fde0ff */
[----:B------:R0:W-:Y:S01]  /*9f3a0*/  STL.64 [R1+0x1570], R8 ;  /* 0x0015700801007387 */ /* 0x0001e20000100a00 */
[----:B------:R-:W-:-:S03]  /*9f3b0*/  IMAD.X R5, R2, 0x1, R23, P6 ;  /* 0x0000000102057824 */ /* 0x000fc600030e0617 */
[----:B0-----:R-:W2:Y:S04]  /*9f3c0*/  LDL.LU.64 R8, [R1+0x4880] ;  /* 0x0048800001087983 */ /* 0x001ea80000300a00 */
[----:B------:R-:W-:Y:S04]  /*9f3d0*/  STL [R1+0x4644], R20 ;  /* 0x0046441401007387 */ /* 0x000fe80000100800 */
[----:B------:R-:W-:Y:S04]  /*9f3e0*/  STL [R1+0xf0], R6 ;  /* 0x0000f00601007387 */ /* 0x000fe80000100800 */
[----:B------:R0:W-:Y:S04]  /*9f3f0*/  STL.64 [R1+0x1560], R4 ;  /* 0x0015600401007387 */ /* 0x0001e80000100a00 */
[----:B0-----:R-:W3:Y:S01]  /*9f400*/  LDL.LU.64 R4, [R1+0x4878] ;  /* 0x0048780001047983 */ /* 0x001ee20000300a00 */
[----:B----4-:R-:W-:-:S02]  /*9f410*/  F2FP.SATFINITE.E5M2.F32.PACK_AB_MERGE_C R7, R28, R7, RZ ;  /* 0x000000071c07723e */ /* 0x010fc400048060ff */
[----:B------:R-:W-:Y:S01]  /*9f420*/  F2FP.SATFINITE.E5M2.F32.PACK_AB_MERGE_C R6, R21, R18, RZ ;  /* 0x000000121506723e */ /* 0x000fe200048060ff */
[----:B------:R-:W4:Y:S04]  /*9f430*/  LDL.LU R28, [R1+0x1514] ;  /* 0x00151400011c7983 */ /* 0x000f280000300800 */
[----:B------:R-:W-:Y:S04]  /*9f440*/  STL [R1+0x1568], R7 ;  /* 0x0015680701007387 */ /* 0x000fe80000100800 */
[----:B------:R-:W2:Y:S04]  /*9f450*/  LDL.LU R18, [R1+0x1518] ;  /* 0x0015180001127983 */ /* 0x000ea80000300800 */
[----:B------:R0:W-:Y:S04]  /*9f460*/  STL [R1+0x1558], R6 ;  /* 0x0015580601007387 */ /* 0x0001e80000100800 */
[----:B------:R-:W2:Y:S01]  /*9f470*/  LDL.LU R21, [R1+0x151c] ;  /* 0x00151c0001157983 */ /* 0x000ea20000300800 */
[----:B0-----:R-:W-:-:S05]  /*9f480*/  IADD3 R6, P6, PT, R19, R3, RZ ;  /* 0x0000000313067210 */ /* 0x001fca0007fde0ff */
[----:B---3--:R-:W-:-:S05]  /*9f490*/  IMAD.X R7, R2, 0x1, R4, P6 ;  /* 0x0000000102077824 */ /* 0x008fca00030e0604 */
[----:B------:R0:W-:Y:S04]  /*9f4a0*/  STL.64 [R1+0x1550], R6 ;  /* 0x0015500601007387 */ /* 0x0001e80000100a00 */
[----:B0-----:R-:W3:Y:S01]  /*9f4b0*/  LDL.LU.64 R6, [R1+0x4870] ;  /* 0x0048700001067983 */ /* 0x001ee20000300a00 */
[----:B------:R-:W-:Y:S02]  /*9f4c0*/  F2FP.SATFINITE.E5M2.F32.PACK_AB_MERGE_C R25, R25, R10, RZ ;  /* 0x0000000a1919723e */ /* 0x000fe400048060ff */
[----:B------:R-:W-:Y:S02]  /*9f4d0*/  IADD3 R10, P6, PT, R19, R5, RZ ;  /* 0x00000005130a7210 */ /* 0x000fe40007fde0ff */
[----:B------:R-:W-:Y:S01]  /*9f4e0*/  F2FP.SATFINITE.E5M2.F32.PACK_AB_MERGE_C R15, R15, R11, RZ ;  /* 0x0000000b0f0f723e */ /* 0x000fe200048060ff */
[----:B------:R-:W-:Y:S04]  /*9f4f0*/  STL [R1+0x41fc], R25 ;  /* 0x0041fc1901007387 */ /* 0x000fe80000100800 */
[----:B------:R0:W-:Y:S04]  /*9f500*/  STL.64 [R1+0x4850], R4 ;  /* 0x0048500401007387 */ /* 0x0001e80000100a00 */
[----:B------:R1:W-:Y:S04]  /*9f510*/  STL [R1+0x154c], R15 ;  /* 0x00154c0f01007387 */ /* 0x0003e80000100800 */
[----:B0-----:R-:W2:Y:S04]  /*9f520*/  LDL.LU R4, [R1+0x152c] ;  /* 0x00152c0001047983 */ /* 0x001ea80000300800 */
[----:B------:R-:W4:Y:S01]  /*9f530*/  LDL.LU R5, [R1+0x1510] ;  /* 0x0015100001057983 */ /* 0x000f220000300800 */
[----:B------:R-:W-:Y:S01]  /*9f540*/  F2FP.SATFINITE.E5M2.F32.PACK_AB_MERGE_C R25, R29, R26, RZ ;  /* 0x0000001a1d19723e */ /* 0x000fe200048060ff */
[----:B---3--:R-:W-:-:S05]  /*9f550*/  IMAD.X R11, R2, 0x1, R6, P6 ;  /* 0x00000001020b7824 */ /* 0x008fca00030e0606 */
[----:B------:R0:W-:Y:S04]  /*9f560*/  STL.64 [R1+0x1540], R10 ;  /* 0x0015400a01007387 */ /* 0x0001e80000100a00 */
[----:B-1----:R-:W3:Y:S01]  /*9f570*/  LDL.LU R15, [R1+0x1500] ;  /* 0x00150000010f7983 */ /* 0x002ee20000300800 */
[----:B0-----:R-:W-:-:S05]  /*9f580*/  F2FP.SATFINITE.E5M2.F32.PACK_AB_MERGE_C R10, R22, R27, RZ ;  /* 0x0000001b160a723e */ /* 0x001fca00048060ff */
[----:B------:R0:W-:Y:S04]  /*9f590*/  STL [R1+0x1548], R10 ;  /* 0x0015480a01007387 */ /* 0x0001e80000100800 */
[----:B------:R-:W3:Y:S04]  /*9f5a0*/  LDL.LU R27, [R1+0x1504] ;  /* 0x00150400011b7983 */ /* 0x000ee80000300800 */
[----:B------:R-:W3:Y:S01]  /*9f5b0*/  LDL.LU R26, [R1+0x1508] ;  /* 0x00150800011a7983 */ /* 0x000ee20000300800 */
[----:B0-----:R-:W-:-:S03]  /*9f5c0*/  IADD3 R10, P6, PT, R19, R7, RZ ;  /* 0x00000007130a7210 */ /* 0x001fc60007fde0ff */
[----:B------:R-:W3:Y:S04]  /*9f5d0*/  LDL.LU R29, [R1+0x150c] ;  /* 0x00150c00011d7983 */ /* 0x000ee80000300800 */
[----:B------:R0:W-:Y:S01]  /*9f5e0*/  STL.64 [R1+0x4860], R16 ;  /* 0x0048601001007387 */ /* 0x0001e20000100a00 */
[----:B--2---:R-:W-:-:S03]  /*9f5f0*/  IMAD.X R11, R2, 0x1, R9, P6 ;  /* 0x00000001020b7824 */ /* 0x004fc600030e0609 */
[----:B0-----:R-:W2:Y:S04]  /*9f600*/  LDL.LU R16, [R1+0x1524] ;  /* 0x0015240001107983 */ /* 0x001ea80000300800 */
[----:B------:R-:W2:Y:S04]  /*9f610*/  LDL.LU R17, [R1+0x1528] ;  /* 0x0015280001117983 */ /* 0x000ea80000300800 */
[----:B------:R-:W3:Y:S04]  /*9f620*/  LDL.LU R22, [R1+0x14f4] ;  /* 0x0014f40001167983 */ /* 0x000ee80000300800 */
[----:B------:R-:W3:Y:S04]  /*9f630*/  LDL R20, [R1+0x4c] ;  /* 0x00004c0001147983 */ /* 0x000ee80000100800 */
[----:B------:R0:W-:Y:S04]  /*9f640*/  STL [R1+0x4200], R25 ;  /* 0x0042001901007387 */ /* 0x0001e80000100800 */
[----:B0-----:R-:W3:Y:S04]  /*9f650*/  LDL.LU R25, [R1+0x1520] ;  /* 0x0015200001197983 */ /* 0x001ee80000300800 */
[----:B------:R0:W-:Y:S04]  /*9f660*/  STL [R1+0x4840], R7 ;  /* 0x0048400701007387 */ /* 0x0001e80000100800 */
[----:B0-----:R-:W3:Y:S04]  /*9f670*/  LDL.LU R7, [R1+0x14f0] ;  /* 0x0014f00001077983 */ /* 0x001ee80000300800 */
[----:B------:R0:W-:Y:S04]  /*9f680*/  STL.64 [R1+0x1530], R10 ;  /* 0x0015300a01007387 */ /* 0x0001e80000100a00 */
[----:B0-----:R-:W3:Y:S04]  /*9f690*/  LDL.LU.64 R10, [R1+0x4868] ;  /* 0x00486800010a7983 */ /* 0x001ee80000300a00 */
[----:B------:R3:W-:Y:S01]  /*9f6a0*/  STL [R1+0x4844], R9 ;  /* 0x0048440901007387 */ /* 0x0007e20000100800 */
[----:B----4-:R-:W-:-:S02]  /*9f6b0*/  F2FP.SATFINITE.E5M2.F32.PACK_AB_MERGE_C R5, R28, R5, RZ ;  /* 0x000000051c05723e */ /* 0x010fc400048060ff */
[----:B--2---:R-:W-:Y:S02]  /*9f6c0*/  F2FP.SATFINITE.E5M2.F32.PACK_AB_MERGE_C R4, R4, R17, RZ ;  /* 0x000000110404723e */ /* 0x004fe400048060ff */
[----:B---3--:R-:W-:Y:S02]  /*9f6d0*/  F2FP.SATFINITE.E5M2.F32.PACK_AB_MERGE_C R9, R16, R25, RZ ;  /* 0x000000191009723e */ /* 0x008fe400048060ff */
[----:B------:R-:W-:-:S03]  /*9f6e0*/  IADD3 R16, P6, PT, R19, R8, RZ ;  /* 0x0000000813107210 */ /* 0x000fc60007fde0ff */
[----:B------:R0:W-:Y:S04]  /*9f6f0*/  STL [R1+0x1538], R9 ;  /* 0x0015380901007387 */ /* 0x0001e80000100800 */
[----:B------:R1:W-:Y:S01]  /*9f700*/  STL [R1+0x1528], R4 ;  /* 0x0015280401007387 */ /* 0x0003e20000100800 */
[----:B0-----:R-:W-:-:S03]  /*9f710*/  F2FP.SATFINITE.E5M2.F32.PACK_AB_MERGE_C R9, R21, R18, RZ ;  /* 0x000000121509723e */ /* 0x001fc600048060ff */
[----:B-1----:R-:W2:Y:S01]  /*9f720*/  LDL.LU R4, [R1+0x14f8] ;  /* 0x0014f80001047983 */ /* 0x002ea20000300800 */
[----:B------:R-:W-:-:S05]  /*9f730*/  IMAD.X R17, R2, 0x1, R10, P6 ;  /* 0x0000000102117824 */ /* 0x000fca00030e060a */
[----:B------:R0:W-:Y:S04]  /*9f740*/  STL.64 [R1+0x1520], R16 ;  /* 0x0015201001007387 */ /* 0x0001e80000100a00 */
[----:B------:R1:W-:Y:S01]  /*9f750*/  STL [R1+0xc8], R5 ;  /* 0x0000c80501007387 */ /* 0x0003e20000100800 */
[----:B0-----:R-:W-:-:S03]  /*9f760*/  IADD3 R16, P6, PT, R19, R11, RZ ;  /* 0x0000000b13107210 */ /* 0x001fc60007fde0ff */
[----:B-1----:R-:W2:Y:S02]  /*9f770*/  LDL.LU R5, [R1+0x14fc] ;  /* 0x0014fc0001057983 */ /* 0x002ea40000300800 */
[----:B------:R-:W-:Y:S02]  /*9f780*/  IMAD.X R17, R2, 0x1, R12, P6 ;  /* 0x0000000102117824 */ /* 0x000fe400030e060c */
[----:B------:R-:W-:Y:S04]  /*9f790*/  STL [R1+0xd0], R9 ;  /* 0x0000d00901007387 */ /* 0x000fe80000100800 */
[----:B------:R-:W3:Y:S04]  /*9f7a0*/  LDL.LU R28, [R1+0x14e0] ;  /* 0x0014e000011c7983 */ /* 0x000ee80000300800 */
[----:B------:R-:W3:Y:S04]  /*9f7b0*/  LDL.LU R18, [R1+0x14e4] ;  /* 0x0014e40001127983 */ /* 0x000ee80000300800 */
[----:B------:R0:W-:Y:S04]  /*9f7c0*/  STL.64 [R1+0x4838], R10 ;  /* 0x0048380a01007387 */ /* 0x0001e80000100a00 */
[----:B------:R1:W-:Y:S01]  /*9f7d0*/  STL.64 [R1+0x1510], R16 ;  /* 0x0015101001007387 */ /* 0x0003e20000100a00 */
[----:B0-----:R-:W-:-:S03]  /*9f7e0*/  IADD3 R10, P6, PT, R19, R13, RZ ;  /* 0x0000000d130a7210 */ /* 0x001fc60007fde0ff */
[----:B-1----:R-:W4:Y:S02]  /*9f7f0*/  LDL.LU.64 R16, [R1+0x4860] ;  /* 0x0048600001107983 */ /* 0x002f240000300a00 */
[----:B------:R-:W-:Y:S02]  /*9f800*/  IMAD.X R11, R2, 0x1, R14, P6 ;  /* 0x00000001020b7824 */ /* 0x000fe400030e060e */
[----:B------:R-:W2:Y:S04]  /*9f810*/  LDL.LU R25, [R1+0x14ec] ;  /* 0x0014ec0001197983 */ /* 0x000ea80000300800 */
[----:B------:R-:W2:Y:S04]  /*9f820*/  LDL.LU R21, [R1+0x12e0] ;  /* 0x0012e00001157983 */ /* 0x000ea80000300800 */
[----:B------:R-:W2:Y:S04]  /*9f830*/  LDL.LU R19, [R1+0x12e4] ;  /* 0x0012e40001137983 */ /* 0x000ea80000300800 */
[----:B------:R-:W-:Y:S04]  /*9f840*/  STL.64 [R1+0x4830], R12 ;  /* 0x0048300c01007387 */ /* 0x000fe80000100a00 */
[----:B------:R-:W2:Y:S01]  /*9f850*/  LDL.LU R2, [R1+0x4858] ;  /* 0x0048580001027983 */ /* 0x000ea20000300800 */
[----:B------:R-:W-:-:S03]  /*9f860*/  F2FP.SATFINITE.E5M2.F32.PACK_AB_MERGE_C R9, R29, R26, RZ ;  /* 0x0000001a1d09723e */ /* 0x000fc600048060ff */
[----:B------:R0:W-:Y:S01]  /*9f870*/  STL.64 [R1+0x1518], R10 ;  /* 0x0015180a01007387 */ /* 0x0001e20000100a00 */
[----:B------:R-:W-:Y:S01]  /*9f880*/  F2FP.SATFINITE.E5M2.F32.PACK_AB_MERGE_C R7, R22, R7, RZ ;  /* 0x000000071607723e */ /* 0x000fe200048060ff */
[----:B------:R-:W-:Y:S01]  /*9f890*/  IMAD.MOV.U32 R29, RZ, RZ, R24 ;  /* 0x000000ffff1d7224 */ /* 0x000fe200078e0018 */
[----:B0-----:R-:W-:-:S05]  /*9f8a0*/  F2FP.SATFINITE.E5M2.F32.PACK_AB_MERGE_C R10, R27, R15, RZ ;  /* 0x0000000f1b0a723e */ /* 0x001fca00048060ff */
[----:B------:R2:W-:Y:S04]  /*9f8b0*/  STL [R1+0xb4], R10 ;  /* 0x0000b40a01007387 */ /* 0x0005e80000100800 */
[----:B------:R-:W-:Y:S04]  /*9f8c0*/  STL [R1+0xa4], R9 ;  /* 0x0000a40901007387 */ /* 0x000fe80000100800 */
[----:B------:R-:W3:Y:S04]  /*9f8d0*/  LDL.LU R15, [R1+0x12e8] ;  /* 0x0012e800010f7983 */ /* 0x000ee80000300800 */
[----:B------:R-:W3:Y:S04]  /*9f8e0*/  LDL.LU R27, [R1+0x12ec] ;  /* 0x0012ec00011b7983 */ /* 0x000ee80000300800 */
[----:B------:R-:W3:Y:S04]  /*9f8f0*/  LDL.LU R26, [R1+0x14d0] ;  /* 0x0014d000011a7983 */ /* 0x000ee80000300800 */
[----:B------:R-:W3:Y:S04]  /*9f900*/  LDL.LU R24, [R1+0x14d4] ;  /* 0x0014d40001187983 */ /* 0x000ee80000300800 */
[----:B------:R-:W-:Y:S01]  /*9f910*/  STL [R1+0x44], R7 ;  /* 0x0000440701007387 */ /* 0x000fe20000100800 */
[----:B--2---:R-:W-:-:S03]  /*9f920*/  IADD3 R10, P6, PT, R20, R2, RZ ;  /* 0x00000002140a7210 */ /* 0x004fc60007fde0ff */
[----:B------:R0:W-:Y:S04]  /*9f930*/  STL [R1+0x4828], R2 ;  /* 0x0048280201007387 */ /* 0x0001e80000100800 */
[----:B0-----:R-:W2:Y:S04]  /*9f940*/  LDL.LU R2, [R1+0x4c] ;  /* 0x00004c0001027983 */ /* 0x001ea80000300800 */
[----:B------:R-:W2:Y:S01]  /*9f950*/  LDL.LU R9, [R1+0x14d8] ;  /* 0x0014d80001097983 */ /* 0x000ea20000300800 */
[----:B------:R-:W-:-:S05]  /*9f960*/  SHF.R.S32.HI R22, RZ, 0x1f, R20 ;  /* 0x0000001fff167819 */ /* 0x000fca0000011414 */
[----:B----4-:R-:W-:Y:S01]  /*9f970*/  IMAD.X R11, R22, 0x1, R16, P6 ;  /* 0x00000001160b7824 */ /* 0x010fe200030e0610 */
[----:B------:R-:W-:Y:S02]  /*9f980*/  F2FP.SATFINITE.E5M2.F32.PACK_AB_MERGE_C R5, R5, R4, RZ ;  /* 0x000000040505723e */ /* 0x000fe400048060ff */
[----:B---3--:R-:W-:Y:S01]  /*9f990*/  F2FP.SATFINITE.E5M2.F32.PACK_AB_MERGE_C R4, R18, R28, RZ ;  /* 0x0000001c1204723e */ /* 0x008fe200048060ff */
[----:B--2---:R0:W-:Y:S04]  /*9f9a0*/  STL.64 [R1+0x4848], R8 ;  /* 0x0048480801007387 */ /* 0x0041e80000100a00 */
[----:B0-----:R-:W2:Y:S04]  /*9f9b0*/  LDL.LU R9, [R1+0x14e8] ;  /* 0x0014e80001097983 */ /* 0x001ea80000300800 */
[----:B------:R0:W-:Y:S04]  /*9f9c0*/  STL.64 [R1+0x1500], R10 ;  /* 0x0015000a01007387 */ /* 0x0001e80000100a00 */
[----:B------:R-:W3:Y:S04]  /*9f9d0*/  LDL.LU R7, [R1+0x14dc] ;  /* 0x0014dc0001077983 */ /* 0x000ee80000300800 */
[----:B0-----:R-:W4:Y:S04]  /*9f9e0*/  LDL.LU R10, [R1+0x14c0] ;  /* 0x0014c000010a7983 */ /* 0x001f280000300800 */
[----:B------:R-:W4:Y:S04]  /*9f9f0*/  LDL.LU R11, [R1+0x14c4] ;  /* 0x0014c400010b7983 */ /* 0x000f280000300800 */
[----:B------:R-:W3:Y:S04]  /*9fa00*/  LDL.LU R20, [R1+0x50] ;  /* 0x0000500001147983 */ /* 0x000ee80000300800 */
[----:B------:R-:W3:Y:S04]  /*9fa10*/  LDL.LU R12, [R1+0x14c8] ;  /* 0x0014c800010c7983 */ /* 0x000ee80000300800 */
[----:B------:R-:W-:Y:S04]  /*9fa20*/  STL [R1+0x48], R5 ;  /* 0x0000480501007387 */ /* 0x000fe80000100800 */
[----:B------:R-:W3:Y:S04]  /*9fa30*/  LDL.LU R13, [R1+0x14cc] ;  /* 0x0014cc00010d7983 */ /* 0x000ee80000300800 */
[----:B------:R0:W-:Y:S04]  /*9fa40*/  STL [R1+0x34], R4 ;  /* 0x0000340401007387 */ /* 0x0001e80000100800 */
[----:B------:R-:W3:Y:S04]  /*9fa50*/  LDL.LU R28, [R1+0x14b0] ;  /* 0x0014b000011c7983 */ /* 0x000ee80000300800 */
[----:B------:R-:W3:Y:S01]  /*9fa60*/  LDL.LU R18, [R1+0x14b4] ;  /* 0x0014b40001127983 */ /* 0x000ee20000300800 */
[----:B0-----:R-:W-:-:S05]  /*9fa70*/  IADD3 R4, P6, PT, R2, R0, RZ ;  /* 0x0000000002047210 */ /* 0x001fca0007fde0ff */
[----:B------:R-:W-:-:S05]  /*9fa80*/  IMAD.X R5, R22, 0x1, R23, P6 ;  /* 0x0000000116057824 */ /* 0x000fca00030e0617 */
[----:B------:R0:W-:Y:S04]  /*9fa90*/  STL.64 [R1+0x14f0], R4 ;  /* 0x0014f00401007387 */ /* 0x0001e80000100a00 */
[----:B0-----:R-:W3:Y:S01]  /*9faa0*/  LDL.LU.64 R4, [R1+0x4850] ;  /* 0x0048500001047983 */ /* 0x001ee20000300a00 */
[----:B------:R-:W-:-:S03]  /*9fab0*/  F2FP.SATFINITE.E5M2.F32.PACK_AB_MERGE_C R8, R19, R21, RZ ;  /* 0x000000151308723e */ /* 0x000fc600048060ff */
[----:B------:R-:W4:Y:S01]  /*9fac0*/  LDL.LU R21, [R1+0x14b8] ;  /* 0x0014b80001157983 */ /* 0x000f220000300800 */
[----:B------:R-:W-:Y:S02]  /*9fad0*/  F2FP.SATFINITE.E5M2.F32.PACK_AB_MERGE_C R15, R27, R15, RZ ;  /* 0x0000000f1b0f723e */ /* 0x000fe400048060ff */
[----:B--2---:R-:W-:-:S05]  /*9fae0*/  F2FP.SATFINITE.E5M2.F32.PACK_AB_MERGE_C R9, R25, R9, RZ ;  /* 0x000000091909723e */ /* 0x004fca00048060ff */
[----:B------:R-:W-:Y:S04]  /*9faf0*/  STL [R1+0x38], R9 ;  /* 0x0000380901007387 */ /* 0x000fe80000100800 */
[----:B------:R-:W2:Y:S04]  /*9fb00*/  LDL.LU R19, [R1+0x14bc] ;  /* 0x0014bc0001137983 */ /* 0x000ea80000300800 */
[----:B------:R0:W-:Y:S02]  /*9fb10*/  STL [R1+0xc], R8 ;  /* 0x00000c0801007387 */ /* 0x0001e40000100800 */
[----:B0-----:R-:W-:-:S05]  /*9fb20*/  IADD3 R8, P6, PT, R2, R3, RZ ;  /* 0x0000000302087210 */ /* 0x001fca0007fde0ff */
[----:B---3--:R-:W-:-:S05]  /*9fb30*/  IMAD.X R9, R22, 0x1, R4, P6 ;  /* 0x0000000116097824 */ /* 0x008fca00030e0604 */
[----:B------:R0:W-:Y:S04]  /*9fb40*/  STL.64 [R1+0x14e0], R8 ;  /* 0x0014e00801007387 */ /* 0x0001e80000100a00 */
[----:B------:R1:W-:Y:S01]  /*9fb50*/  STL [R1+0x4718], R15 ;  /* 0x0047180f01007387 */ /* 0x0003e20000100800 */
[----:B0-----:R-:W-:-:S03]  /*9fb60*/  F2FP.SATFINITE.E5M2.F32.PACK_AB_MERGE_C R8, R24, R26, RZ ;  /* 0x0000001a1808723e */ /* 0x001fc600048060ff */
[----:B-1----:R-:W3:Y:S04]  /*9fb70*/  LDL.LU R15, [R1+0x14ac] ;  /* 0x0014ac00010f7983 */ /* 0x002ee80000300800 */
[----:B------:R-:W2:Y:S04]  /*9fb80*/  LDL.LU R25, [R1+0x1490] ;  /* 0x0014900001197983 */ /* 0x000ea80000300800 */
[----:B------:R0:W-:Y:S04]  /*9fb90*/  STL [R1+0x1a4], R8 ;  /* 0x0001a40801007387 */ /* 0x0001e80000100800 */
[----:B------:R-:W2:Y:S01]  /*9fba0*/  LDL.LU R27, [R1+0x1494] ;  /* 0x00149400011b7983 */ /* 0x000ea20000300800 */
[----:B0-----:R-:W-:-:S03]  /*9fbb0*/  IADD3 R8, P6, PT, R2, R5, RZ ;  /* 0x0000000502087210 */ /* 0x001fc60007fde0ff */
[----:B------:R0:W-:Y:S02]  /*9fbc0*/  STL.64 [R1+0x4820], R4 ;  /* 0x0048200401007387 */ /* 0x0001e40000100a00 */
[----:B------:R-:W-:Y:S02]  /*9fbd0*/  IMAD.X R9, R22, 0x1, R6, P6 ;  /* 0x0000000116097824 */ /* 0x000fe400030e0606 */
[----:B0-----:R-:W2:Y:S04]  /*9fbe0*/  LDL.LU R4, [R1+0x14a4] ;  /* 0x0014a40001047983 */ /* 0x001ea80000300800 */
[----:B------:R-:W3:Y:S04]  /*9fbf0*/  LDL.LU R5, [R1+0x14a8] ;  /* 0x0014a80001057983 */ /* 0x000ee80000300800 */
[----:B------:R0:W-:Y:S04]  /*9fc00*/  STL.64 [R1+0x14e8], R8 ;  /* 0x0014e80801007387 */ /* 0x0001e80000100a00 */
[----:B0-----:R-:W2:Y:S04]  /*9fc10*/  LDL.LU.64 R8, [R1+0x4848] ;  /* 0x0048480001087983 */ /* 0x001ea80000300a00 */
[----:B------:R-:W3:Y:S04]  /*9fc20*/  LDL.LU R26, [R1+0x1498] ;  /* 0x00149800011a7983 */ /* 0x000ee80000300800 */
[----:B------:R-:W3:Y:S01]  /*9fc30*/  LDL.LU R24, [R1+0x149c] ;  /* 0x00149c0001187983 */ /* 0x000ee20000300800 */
[----:B--2---:R-:W-:-:S03]  /*9fc40*/  F2FP.SATFINITE.E5M2.F32.PACK_AB_MERGE_C R7, R7, R9, RZ ;  /* 0x000000090707723e */ /* 0x004fc600048060ff */
[----:B------:R-:W2:Y:S04]  /*9fc50*/  LDL.LU R9, [R1+0x4844] ;  /* 0x0048440001097983 */ /* 0x000ea80000300800 */
[----:B------:R0:W-:Y:S04]  /*9fc60*/  STL [R1+0x340], R7 ;  /* 0x0003400701007387 */ /* 0x0001e80000100800 */
[----:B0-----:R-:W2:Y:S01]  /*9fc70*/  LDL.LU R7, [R1+0x4840] ;  /* 0x0048400001077983 */ /* 0x001ea20000300800 */
[----:B----4-:R-:W-:-:S05]  /*9fc80*/  F2FP.SATFINITE.E5M2.F32.PACK_AB_MERGE_C R11, R11, R10, RZ ;  /* 0x0000000a0b0b723e */ /* 0x010fca00048060ff */
[----:B------:R0:W-:Y:S01]  /*9fc90*/  STL [R1+0x174], R11 ;  /* 0x0001740b01007387 */ /* 0x0001e20000100800 */
[----:B--2---:R-:W-:-:S03]  /*9fca0*/  IADD3 R10, P6, PT, R2, R7, RZ ;  /* 0x00000007020a7210 */ /* 0x004fc60007fde0ff */
[----:B------:R1:W-:Y:S02]  /*9fcb0*/  STL.64 [R1+0x4818], R6 ;  /* 0x0048180601007387 */ /* 0x0003e40000100a00 */
[----:B0-----:R-:W-:Y:S02]  /*9fcc0*/  IMAD.X R11, R22, 0x1, R9, P6 ;  /* 0x00000001160b7824 */ /* 0x001fe400030e0609 */
[----:B-1----:R-:W2:Y:S04]  /*9fcd0*/  LDL.LU R7, [R1+0x14a0] ;  /* 0x0014a00001077983 */ /* 0x002ea80000300800 */
[----:B------:R0:W-:Y:S04]  /*9fce0*/  STL.64 [R1+0x14d0], R10 ;  /* 0x0014d00a01007387 */ /* 0x0001e80000100a00 */
[----:B0-----:R-:W4:Y:S01]  /*9fcf0*/  LDL.LU.64 R10, [R1+0x4838] ;  /* 0x00483800010a7983 */ /* 0x001f220000300a00 */
[----:B------:R-:W-:-:S02]  /*9fd00*/  F2FP.SATFINITE.E5M2.F32.PACK_AB_MERGE_C R13, R13, R12, RZ ;  /* 0x0000000c0d0d723e */ /* 0x000fc400048060ff */
[----:B------:R-:W-:Y:S02]  /*9fd10*/  IADD3 R12, P6, PT, R2, R8, RZ ;  /* 0x00000008020c7210 */ /* 0x000fe40007fde0ff */
[----:B------:R-:W-:Y:S01]  /*9fd20*/  F2FP.SATFINITE.E5M2.F32.PACK_AB_MERGE_C R6, R18, R28, RZ ;  /* 0x0000001c1206723e */ /* 0x000fe200048060ff */
[----:B------:R4:W-:Y:S04]  /*9fd30*/  STL [R1+0x17c], R13 ;  /* 0x00017c0d01007387 */ /* 0x0009e80000100800 */
[----:B------:R-:W-:Y:S04]  /*9fd40*/  STL.64 [R1+0x4810], R8 ;  /* 0x0048100801007387 */ /* 0x000fe80000100a00 */
[----:B------:R-:W-:Y:S01]  /*9fd50*/  STL [R1+0x148], R6 ;  /* 0x0001480601007387 */ /* 0x000fe20000100800 */
[----:B----4-:R-:W-:-:S05]  /*9fd60*/  IMAD.X R13, R22, 0x1, R10, P6 ;  /* 0x00000001160d7824 */ /* 0x010fca00030e060a */
[----:B------:R0:W-:Y:S04]  /*9fd70*/  STL.64 [R1+0x14c0], R12 ;  /* 0x0014c00c01007387 */ /* 0x0001e80000100a00 */
[----:B0-----:R-:W4:Y:S01]  /*9fd80*/  LDL.LU.64 R12, [R1+0x4830] ;  /* 0x00483000010c7983 */ /* 0x001f220000300a00 */
[----:B------:R-:W-:-:S03]  /*9fd90*/  F2FP.SATFINITE.E5M2.F32.PACK_AB_MERGE_C R6, R19, R21, RZ ;  /* 0x000000151306723e */ /* 0x000fc600048060ff */
[----:B------:R-:W3:Y:S04]  /*9fda0*/  LDL.LU R28, [R1+0x1480] ;  /* 0x00148000011c7983 */ /* 0x000ee80000300800 */
[----:B------:R-:W3:Y:S04]  /*9fdb0*/  LDL.LU R18, [R1+0x1484] ;  /* 0x0014840001127983 */ /* 0x000ee80000300800 */
[----:B------:R-:W3:Y:S01]  /*9fdc0*/  LDL.LU R21, [R1+0x1488] ;  /* 0x0014880001157983 */ /* 0x000ee20000300800 */
[----:B--2---:R-:W-:-:S03]  /*9fdd0*/  F2FP.SATFINITE.E5M2.F32.PACK_AB_MERGE_C R4, R4, R7, RZ ;  /* 0x000000070404723e */ /* 0x004fc600048060ff */
[----:B------:R-:W2:Y:S04]  /*9fde0*/  LDL.LU R19, [R1+0x148c] ;  /* 0x00148c0001137983 */ /* 0x000ea80000300800 */
[----:B------:R0:W-:Y:S04]  /*9fdf0*/  STL [R1+0x154], R6 ;  /* 0x0001540601007387 */ /* 0x0001e80000100800 */
[----:B------:R-:W-:Y:S01]  /*9fe00*/  STL.64 [R1+0x4808], R10 ;  /* 0x0048080a01007387 */ /* 0x000fe20000100a00 */
[----:B0-----:R-:W-:-:S03]  /*9fe10*/  IADD3 R6, P6, PT, R2, R11, RZ ;  /* 0x0000000b02067210 */ /* 0x001fc60007fde0ff */
[----:B------:R0:W-:Y:S02]  /*9fe20*/  STL [R1+0x124], R4 ;  /* 0x0001240401007387 */ /* 0x0001e40000100800 */
[----:B----4-:R-:W-:Y:S01]  /*9fe30*/  IMAD.X R7, R22, 0x1, R12, P6 ;  /* 0x0000000116077824 */ /* 0x010fe200030e060c */
[----:B------:R-:W-:Y:S02]  /*9fe40*/  IADD3 R8, P6, PT, R2, R13, RZ ;  /* 0x0000000d02087210 */ /* 0x000fe40007fde0ff */
[----:B------:R-:W4:Y:S01]  /*9fe50*/  LDL.LU R2, [R1+0x4828] ;  /* 0x0048280001027983 */ /* 0x000f220000300800 */
[----:B---3--:R-:W-:Y:S02]  /*9fe60*/  F2FP.SATFINITE.E5M2.F32.PACK_AB_MERGE_C R5, R15, R5, RZ ;  /* 0x000000050f05723e */ /* 0x008fe400048060ff */
[----:B------:R-:W-:Y:S01]  /*9fe70*/  IMAD.X R9, R22, 0x1, R14, P6 ;  /* 0x0000000116097824 */ /* 0x000fe200030e060e */
[----:B------:R1:W-:Y:S01]  /*9fe80*/  STL.64 [R1+0x14b0], R6 ;  /* 0x0014b00601007387 */ /* 0x0003e20000100a00 */
[----:B0-----:R-:W-:-:S03]  /*9fe90*/  F2FP.SATFINITE.E5M2.F32.PACK_AB_MERGE_C R4, R27, R25, RZ ;  /* 0x000000191b04723e */ /* 0x001fc600048060ff */
[----:B-1----:R-:W3:Y:S04]  /*9fea0*/  LDL.LU R6, [R1+0x1474] ;  /* 0x0014740001067983 */ /* 0x002ee80000300800 */
[----:B------:R-:W2:Y:S04]  /*9feb0*/  LDL.LU R7, [R1+0x1478] ;  /* 0x0014780001077983 */ /* 0x000ea80000300800 */
[----:B------:R-:W3:Y:S04]  /*9fec0*/  LDL.LU R22, [R1+0x147c] ;  /* 0x00147c0001167983 */ /* 0x000ee80000300800 */
[----:B------:R0:W-:Y:S04]  /*9fed0*/  STL.64 [R1+0x14a0], R8 ;  /* 0x0014a00801007387 */ /* 0x0001e80000100a00 */
[----:B0-----:R-:W3:Y:S04]  /*9fee0*/  LDL.LU R8, [R1+0x1460] ;  /* 0x0014600001087983 */ /* 0x001ee80000300800 */
[----:B------:R-:W-:Y:S04]  /*9fef0*/  STL [R1+0x128], R5 ;  /* 0x0001280501007387 */ /* 0x000fe80000100800 */
[----:B------:R-:W3:Y:S04]  /*9ff00*/  LDL.LU R25, [R1+0x1464] ;  /* 0x0014640001197983 */ /* 0x000ee80000300800 */
[----:B------:R0:W-:Y:S04]  /*9ff10*/  STL [R1+0xf8], R4 ;  /* 0x0000f80401007387 */ /* 0x0001e80000100800 */
[----:B------:R-:W3:Y:S01]  /*9ff20*/  LDL.LU R9, [R1+0x1468] ;  /* 0x0014680001097983 */ /* 0x000ee20000300800 */
[----:B0-----:R-:W-:-:S03]  /*9ff30*/  F2FP.SATFINITE.E5M2.F32.PACK_AB_MERGE_C R4, R24, R26, RZ ;  /* 0x0000001a1804723e */ /* 0x001fc600048060ff */
[----:B------:R-:W3:Y:S04]  /*9ff40*/  LDL.LU R24, [R1+0x146c] ;  /* 0x00146c0001187983 */ /* 0x000ee80000300800 */
[----:B------:R0:W-:Y:S04]  /*9ff50*/  STL [R1+0x118], R4 ;  /* 0x0001180401007387 */ /* 0x0001e80000100800 */
[----:B------:R-:W3:Y:S04]  /*9ff60*/  LDL.LU R10, [R1+0x1450] ;  /* 0x00145000010a7983 */ /* 0x000ee80000300800 */
[----:B------:R-:W3:Y:S01]  /*9ff70*/  LDL.LU R27, [R1+0x1454] ;  /* 0x00145400011b7983 */ /* 0x000ee20000300800 */
[----:B0-----:R-:W-:-:S05]  /*9ff80*/  SHF.R.S32.HI R4, RZ, 0x1f, R20 ;  /* 0x0000001fff047819 */ /* 0x001fca0000011414 */
[----:B------:R4:W-:Y:S02]  /*9ff90*/  STL [R1+0x8], R4 ;  /* 0x0000080401007387 */ /* 0x0009e40000100800 */
[----:B----4-:R-:W-:Y:S02]  /*9ffa0*/  IADD3 R4, P6, PT, R20, R2, RZ ;  /* 0x0000000214047210 */ /* 0x010fe40007fde0ff */
[----:B------:R0:W-:Y:S04]  /*9ffb0*/  STL [R1+0x4800], R2 ;  /* 0x0048000201007387 */ /* 0x0001e80000100800 */
[----:B0-----:R-:W4:Y:S01]  /*9ffc0*/  LDL.LU R2, [R1+0x8] ;  /* 0x0000080001027983 */ /* 0x001f220000300800 */
[----:B------:R-:W-:-:S03]  /*9ffd0*/  F2FP.SATFINITE.E5M2.F32.PACK_AB_MERGE_C R18, R18, R28, RZ ;  /* 0x0000001c1212723e */ /* 0x000fc600048060ff */
[----:B------:R-:W3:Y:S04]  /*9ffe0*/  LDL.LU R11, [R1+0x1458] ;  /* 0x00145800010b7983 */ /* 0x000ee80000300800 */
[----:B------:R-:W3:Y:S01]  /*9fff0*/  LDL.LU R26, [R1+0x145c] ;  /* 0x00145c00011a7983 */ /* 0x000ee20000300800 */
[----:B--2---:R-:W-:Y:S01]  /*a0000*/  F2FP.SATFINITE.E5M2.F32.PACK_AB_MERGE_C R19, R19, R21, RZ ;  /* 0x000000151313723e */ /* 0x004fe200048060ff */
[----:B----4-:R-:W-:-:S05]  /*a0010*/  IMAD.X R5, R2, 0x1, R16, P6 ;  /* 0x0000000102057824 */ /* 0x010fca00030e0610 */
[----:B------:R0:W-:Y:S04]  /*a0020*/  STL.64 [R1+0x1490], R4 ;  /* 0x0014900401007387 */ /* 0x0001e80000100a00 */
[----:B------:R1:W-:Y:S01]  /*a0030*/  STL [R1+0x4620], R18 ;  /* 0x0046201201007387 */ /* 0x0003e20000100800 */
[----:B0-----:R-:W-:-:S03]  /*a0040*/  IADD3 R4, P6, PT, R20, R0, RZ ;  /* 0x0000000014047210 */ /* 0x001fc60007fde0ff */
[----:B-1----:R-:W2:Y:S02]  /*a0050*/  LDL.LU R18, [R1+0x1470] ;  /* 0x0014700001127983 */ /* 0x002ea40000300800 */
[----:B------:R-:W-:Y:S02]  /*a0060*/  IMAD.X R5, R2, 0x1, R23, P6 ;  /* 0x0000000102057824 */ /* 0x000fe400030e0617 */
[----:B------:R-:W4:Y:S04]  /*a0070*/  LDL.LU R28, [R1+0x1444] ;  /* 0x00144400011c7983 */ /* 0x000f280000300800 */
[----:B------:R-:W-:Y:S04]  /*a0080*/  STL [R1+0x4640], R19 ;  /* 0x0046401301007387 */ /* 0x000fe80000100800 */
[----:B------:R0:W-:Y:S04]  /*a0090*/  STL.64 [R1+0x1480], R4 ;  /* 0x0014800401007387 */ /* 0x0001e80000100a00 */
[----:B0-----:R-:W4:Y:S01]  /*a00a0*/  LDL.LU.64 R4, [R1+0x4820] ;  /* 0x0048200001047983 */ /* 0x001f220000300a00 */
[----:B---3--:R-:W-:Y:S01]  /*a00b0*/  F2FP.SATFINITE.E5M2.F32.PACK_AB_MERGE_C R22, R22, R7, RZ ;  /* 0x000000071616723e */ /* 0x008fe200048060ff */
[----:B------:R-:W-:-:S02]  /*a00c0*/  IMAD.MOV.U32 R21, RZ, RZ, R29 ;  /* 0x000000ffff157224 */ /* 0x000fc400078e001d */
[----:B------:R-:W3:Y:S04]  /*a00d0*/  LDL.LU R15, [R1+0x1448] ;  /* 0x00144800010f7983 */ /* 0x000ee80000300800 */
[----:B------:R-:W3:Y:S01]  /*a00e0*/  LDL.LU R29, [R1+0x144c] ;  /* 0x00144c00011d7983 */ /* 0x000ee20000300800 */
[----:B--2---:R-:W-:Y:S02]  /*a00f0*/  F2FP.SATFINITE.E5M2.F32.PACK_AB_MERGE_C R19, R6, R18, RZ ;  /* 0x000000120613723e */ /* 0x004fe400048060ff */
[----:B------:R-:W-:-:S03]  /*a0100*/  IADD3 R6, P6, PT, R20, R3, RZ ;  /* 0x0000000314067210 */ /* 0x000fc60007fde0ff */
[----:B------:R0:W-:Y:S04]  /*a0110*/  STL [R1+0x4650], R19 ;  /* 0x0046501301007387 */ /* 0x0001e80000100800 */
[----:B0-----:R-:W2:Y:S04]  /*a0120*/  LDL.LU R19, [R1+0x1440] ;  /* 0x0014400001137983 */ /* 0x001ea80000300800 */
[----:B------:R-:W-:Y:S01]  /*a0130*/  STL [R1+0x46a4], R22 ;  /* 0x0046a41601007387 */ /* 0x000fe20000100800 */
[----:B----4-:R-:W-:-:S05]  /*a0140*/  IMAD.X R7, R2, 0x1, R4, P6 ;  /* 0x0000000102077824 */ /* 0x010fca00030e0604 */
[----:B------:R0:W-:Y:S04]  /*a0150*/  STL.64 [R1+0x1470], R6 ;  /* 0x0014700601007387 */ /* 0x0001e80000100a00 */
[----:B0-----:R-:W4:Y:S01]  /*a0160*/  LDL.LU.64 R6, [R1+0x4818] ;  /* 0x0048180001067983 */ /* 0x001f220000300a00 */
[----:B------:R-:W-:-:S03]  /*a0170*/  F2FP.SATFINITE.E5M2.F32.PACK_AB_MERGE_C R8, R25, R8, RZ ;  /* 0x000000081908723e */ /* 0x000fc600048060ff */
[----:B------:R-:W2:Y:S04]  /*a0180*/  LDL.LU R22, [R1+0x1438] ;  /* 0x0014380001167983 */ /* 0x000ea80000300800 */
[----:B------:R-:W2:Y:S01]  /*a0190*/  LDL.LU R25, [R1+0x143c] ;  /* 0x00143c0001197983 */ /* 0x000ea20000300800 */
[----:B------:R-:W-:-:S03]  /*a01a0*/  F2FP.SATFINITE.E5M2.F32.PACK_AB_MERGE_C R24, R24, R9, RZ ;  /* 0x000000091818723e */ /* 0x000fc600048060ff */
[----:B------:R0:W-:Y:S02]  /*a01b0*/  STL [R1+0x1478], R8 ;  /* 0x0014780801007387 */ /* 0x0001e40000100800 */
[----:B0-----:R-:W-:Y:S02]  /*a01c0*/  IADD3 R8, P6, PT, R20, R5, RZ ;  /* 0x0000000514087210 */ /* 0x001fe40007fde0ff */
[----:B------:R-:W-:Y:S04]  /*a01d0*/  STL [R1+0x4380], R24 ;  /* 0x0043801801007387 */ /* 0x000fe80000100800 */
[----:B------:R0:W-:Y:S04]  /*a01e0*/  STL.64 [R1+0x47f8], R4 ;  /* 0x0047f80401007387 */ /* 0x0001e80000100a00 */
[----:B0-----:R-:W2:Y:S01]  /*a01f0*/  LDL.LU R5, [R1+0x1434] ;  /* 0x0014340001057983 */ /* 0x001ea20000300800 */
[----:B----4-:R-:W-:-:S05]  /*a0200*/  IMAD.X R9, R2, 0x1, R6, P6 ;  /* 0x0000000102097824 */ /* 0x010fca00030e0606 */
[----:B------:R0:W-:Y:S04]  /*a0210*/  STL.64 [R1+0x1460], R8 ;  /* 0x0014600801007387 */ /* 0x0001e80000100a00 */
[----:B0-----:R-:W4:Y:S01]  /*a0220*/  LDL.LU.64 R8, [R1+0x4810] ;  /* 0x0048100001087983 */ /* 0x001f220000300a00 */
[----:B------:R-:W-:Y:S02]  /*a0230*/  F2FP.SATFINITE.E5M2.F32.PACK_AB_MERGE_C R27, R27, R10, RZ ;  /* 0x0000000a1b1b723e */ /* 0x000fe400048060ff */
[----:B------:R-:W-:Y:S02]  /*a0240*/  IADD3 R10, P6, PT, R20, R7, RZ ;  /* 0x00000007140a7210 */ /* 0x000fe40007fde0ff */
[----:B------:R-:W-:Y:S01]  /*a0250*/  F2FP.SATFINITE.E5M2.F32.PACK_AB_MERGE_C R26, R26, R11, RZ ;  /* 0x0000000b1a1a723e */ /* 0x000fe200048060ff */
[----:B------:R0:W-:Y:S04]  /*a0260*/  STL [R1+0x4204], R27 ;  /* 0x0042041b01007387 */ /* 0x0001e80000100800 */
[----:B0-----:R-:W4:Y:S04]  /*a0270*/  LDL.LU R27, [R1+0x1430] ;  /* 0x00143000011b7983 */ /* 0x001f280000300800 */
[----:B------:R-:W-:Y:S04]  /*a0280*/  STL [R1+0x4208], R26 ;  /* 0x0042081a01007387 */ /* 0x000fe80000100800 */
[----:B------:R-:W-:Y:S01]  /*a0290*/  STL.64 [R1+0x47f0], R6 ;  /* 0x0047f00601007387 */ /* 0x000fe20000100a00 */
[----:B--2---:R-:W-:-:S02]  /*a02a0*/  F2FP.SATFINITE.E5M2.F32.PACK_AB_MERGE_C R28, R28, R19, RZ ;  /* 0x000000131c1c723e */ /* 0x004fc400048060ff */
[----:B---3--:R-:W-:Y:S01]  /*a02b0*/  F2FP.SATFINITE.E5M2.F32.PACK_AB_MERGE_C R29, R29, R15, RZ ;  /* 0x0000000f1d1d723e */ /* 0x008fe200048060ff */
[----:B----4-:R-:W-:-:S05]  /*a02c0*/  IMAD.X R11, R2, 0x1, R9, P6 ;  /* 0x00000001020b7824 */ /* 0x010fca00030e0609 */
[----:B------:R0:W-:Y:S04]  /*a02d0*/  STL.64 [R1+0x1450], R10 ;  /* 0x0014500a01007387 */ /* 0x0001e80000100a00 */
[----:B0-----:R-:W2:Y:S04]  /*a02e0*/  LDL.LU.64 R10, [R1+0x4808] ;  /* 0x00480800010a7983 */ /* 0x001ea80000300a00 */
[----:B------:R-:W3:Y:S04]  /*a02f0*/  LDL.LU R18, [R1+0x1424] ;  /* 0x0014240001127983 */ /* 0x000ee80000300800 */
[----:B------:R-:W4:Y:S04]  /*a0300*/  LDL.LU R26, [R1+0x142c] ;  /* 0x00142c00011a7983 */ /* 0x000f280000300800 */
[----:B------:R0:W-:Y:S04]  /*a0310*/  STL [R1+0x420c], R28 ;  /* 0x00420c1c01007387 */ /* 0x0001e80000100800 */
[----:B0-----:R-:W4:Y:S04]  /*a0320*/  LDL.LU R28, [R1+0x1428] ;  /* 0x00142800011c7983 */ /* 0x001f280000300800 */
[----:B------:R-:W3:Y:S04]  /*a0330*/  LDL.LU R4, [R1+0x1410] ;  /* 0x0014100001047983 */ /* 0x000ee80000300800 */
[----:B------:R-:W3:Y:S04]  /*a0340*/  LDL.LU R24, [R1+0x1414] ;  /* 0x0014140001187983 */ /* 0x000ee80000300800 */
[----:B------:R0:W-:Y:S04]  /*a0350*/  STL [R1+0x4210], R29 ;  /* 0x0042101d01007387 */ /* 0x0001e80000100800 */
[----:B0-----:R-:W3:Y:S01]  /*a0360*/  LDL.LU R29, [R1+0x1420] ;  /* 0x00142000011d7983 */ /* 0x001ee20000300800 */
[----:B------:R-:W-:-:S03]  /*a0370*/  IADD3 R6, P6, PT, R20, R8, RZ ;  /* 0x0000000814067210 */ /* 0x000fc60007fde0ff */
[----:B------:R-:W3:Y:S01]  /*a0380*/  LDL.LU R19, [R1+0x1418] ;  /* 0x0014180001137983 */ /* 0x000ee20000300800 */
[----:B------:R-:W-:-:S03]  /*a0390*/  F2FP.SATFINITE.E5M2.F32.PACK_AB_MERGE_C R27, R5, R27, RZ ;  /* 0x0000001b051b723e */ /* 0x000fc600048060ff */
[----:B------:R-:W4:Y:S01]  /*a03a0*/  LDL.LU R15, [R1+0x141c] ;  /* 0x00141c00010f7983 */ /* 0x000f220000300800 */
[----:B------:R-:W-:Y:S01]  /*a03b0*/  F2FP.SATFINITE.E5M2.F32.PACK_AB_MERGE_C R25, R25, R22, RZ ;  /* 0x000000161919723e */ /* 0x000fe200048060ff */
[----:B--2---:R-:W-:-:S05]  /*a03c0*/  IMAD.X R7, R2, 0x1, R10, P6 ;  /* 0x0000000102077824 */ /* 0x004fca00030e060a */
[----:B------:R0:W-:Y:S04]  /*a03d0*/  STL.64 [R1+0x1390], R6 ;  /* 0x0013900601007387 */ /* 0x0001e80000100a00 */
[----:B------:R-:W-:Y:S04]  /*a03e0*/  STL [R1+0x4214], R27 ;  /* 0x0042141b01007387 */ /* 0x000fe80000100800 */
[----:B------:R-:W2:Y:S01]  /*a03f0*/  LDL.LU R5, [R1+0x1400] ;  /* 0x0014000001057983 */ /* 0x000ea20000300800 */
[----:B0-----:R-:W-:-:S03]  /*a0400*/  IADD3 R6, P6, PT, R20, R11, RZ ;  /* 0x0000000b14067210 */ /* 0x001fc60007fde0ff */
[----:B------:R-:W2:Y:S02]  /*a0410*/  LDL.LU R22, [R1+0x1404] ;  /* 0x0014040001167983 */ /* 0x000ea40000300800 */
[----:B------:R-:W-:Y:S02]  /*a0420*/  IMAD.X R7, R2, 0x1, R12, P6 ;  /* 0x0000000102077824 */ /* 0x000fe400030e060c */
[----:B------:R-:W-:Y:S04]  /*a0430*/  STL [R1+0x4218], R25 ;  /* 0x0042181901007387 */ /* 0x000fe80000100800 */
[----:B------:R-:W-:Y:S04]  /*a0440*/  STL.64 [R1+0x47e8], R10 ;  /* 0x0047e80a01007387 */ /* 0x000fe80000100a00 */
[----:B------:R0:W-:Y:S02]  /*a0450*/  STL.64 [R1+0x1430], R6 ;  /* 0x0014300601007387 */ /* 0x0001e40000100a00 */
[----:B0-----:R-:W-:-:S02]  /*a0460*/  IADD3 R6, P6, PT, R20, R13, RZ ;  /* 0x0000000d14067210 */ /* 0x001fc40007fde0ff */
[----:B------:R-:W2:Y:S03]  /*a0470*/  LDL.LU R20, [R1+0x140c] ;  /* 0x00140c0001147983 */ /* 0x000ea60000300800 */
[----:B------:R-:W-:Y:S01]  /*a0480*/  IMAD.X R7, R2, 0x1, R14, P6 ;  /* 0x0000000102077824 */ /* 0x000fe200030e060e */
[----:B------:R0:W-:Y:S01]  /*a0490*/  STL.64 [R1+0x47e0], R12 ;  /* 0x0047e00c01007387 */ /* 0x0001e20000100a00 */
[----:B---3--:R-:W-:Y:S02]  /*a04a0*/  F2FP.SATFINITE.E5M2.F32.PACK_AB_MERGE_C R18, R18, R29, RZ ;  /* 0x0000001d1212723e */ /* 0x008fe400048060ff */
[----:B----4-:R-:W-:Y:S01]  /*a04b0*/  F2FP.SATFINITE.E5M2.F32.PACK_AB_MERGE_C R29, R26, R28, RZ ;  /* 0x0000001c1a1d723e */ /* 0x010fe200048060ff */
[----:B0-----:R-:W3:Y:S04]  /*a04c0*/  LDL.LU R13, [R1+0x1408] ;  /* 0x00140800010d7983 */ /* 0x001ee80000300800 */
[----:B------:R-:W4:Y:S04]  /*a04d0*/  LDL.LU R2, [R1+0x4800] ;  /* 0x0048000001027983 */ /* 0x000f280000300800 */
[----:B------:R0:W-:Y:S04]  /*a04e0*/  STL.64 [R1+0x1398], R6 ;  /* 0x0013980601007387 */ /* 0x0001e80000100a00 */
[----:B0-----:R-:W3:Y:S04]  /*a04f0*/  LDL.LU R6, [R1+0x13f0] ;  /* 0x0013f00001067983 */ /* 0x001ee80000300800 */
[----:B------:R-:W3:Y:S04]  /*a0500*/  LDL.LU R7, [R1+0x13f4] ;  /* 0x0013f40001077983 */ /* 0x000ee80000300800 */
[----:B------:R-:W-:Y:S04]  /*a0510*/  STL [R1+0x4670], R18 ;  /* 0x0046701201007387 */ /* 0x000fe80000100800 */
[----:B------:R-:W3:Y:S04]  /*a0520*/  LDL.LU R28, [R1+0x13fc] ;  /* 0x0013fc00011c7983 */ /* 0x000ee80000300800 */
[----:B------:R-:W3:Y:S04]  /*a0530*/  LDL.LU R10, [R1+0x12d0] ;  /* 0x0012d000010a7983 */ /* 0x000ee80000300800 */
[----:B------:R-:W3:Y:S04]  /*a0540*/  LDL.LU R11, [R1+0x12d4] ;  /* 0x0012d400010b7983 */ /* 0x000ee80000300800 */
[----:B------:R0:W-:Y:S04]  /*a0550*/  STL [R1+0x4660], R29 ;  /* 0x0046601d01007387 */ /* 0x0001e80000100800 */
[----:B0-----:R-:W3:Y:S01]  /*a0560*/  LDL.LU R29, [R1+0x54] ;  /* 0x00005400011d7983 */ /* 0x001ee20000300800 */
[----:B------:R-:W-:-:S05]  /*a0570*/  F2FP.SATFINITE.E5M2.F32.PACK_AB_MERGE_C R26, R24, R4, RZ ;  /* 0x00000004181a723e */ /* 0x000fca00048060ff */
[----:B------:R4:W-:Y:S01]  /*a0580*/  STL [R1+0x4758], R26 ;  /* 0x0047581a01007387 */ /* 0x0009e20000100800 */
[----:B------:R-:W-:Y:S02]  /*a0590*/  F2FP.SATFINITE.E5M2.F32.PACK_AB_MERGE_C R18, R15, R19, RZ ;  /* 0x000000130f12723e */ /* 0x000fe400048060ff */
[----:B--2---:R-:W-:Y:S02]  /*a05a0*/  F2FP.SATFINITE.E5M2.F32.PACK_AB_MERGE_C R22, R22, R5, RZ ;  /* 0x000000051616723e */ /* 0x004fe400048060ff */
[----:B---3--:R-:W-:Y:S02]  /*a05b0*/  SHF.R.S32.HI R25, RZ, 0x1f, R29 ;  /* 0x0000001fff197819 */ /* 0x008fe4000001141d */
[----:B----4-:R-:W-:-:S05]  /*a05c0*/  IADD3 R26, P6, PT, R29, R2, RZ ;  /* 0x000000021d1a7210 */ /* 0x010fca0007fde0ff */
[----:B------:R-:W-:Y:S01]  /*a05d0*/  IMAD.X R27, R25, 0x1, R16, P6 ;  /* 0x00000001191b7824 */ /* 0x000fe200030e0610 */
[----:B------:R-:W-:-:S04]  /*a05e0*/  IADD3 R4, P6, PT, R29, R0, RZ ;  /* 0x000000001d047210 */ /* 0x000fc80007fde0ff */
[----:B------:R0:W-:Y:S01]  /*a05f0*/  STL.64 [R1+0x1380], R26 ;  /* 0x0013801a01007387 */ /* 0x0001e20000100a00 */
[----:B------:R-:W-:-:S03]  /*a0600*/  IMAD.X R5, R25, 0x1, R23, P6 ;  /* 0x0000000119057824 */ /* 0x000fc600030e0617 */
[----:B0-----:R-:W2:Y:S04]  /*a0610*/  LDL.LU R27, [R1+0x12d8] ;  /* 0x0012d800011b7983 */ /* 0x001ea80000300800 */
[----:B------:R-:W2:Y:S04]  /*a0620*/  LDL.LU R24, [R1+0x12dc] ;  /* 0x0012dc0001187983 */ /* 0x000ea80000300800 */
[----:B------:R-:W3:Y:S04]  /*a0630*/  LDL.LU R19, [R1+0x13e0] ;  /* 0x0013e00001137983 */ /* 0x000ee80000300800 */
[----:B------:R-:W3:Y:S04]  /*a0640*/  LDL.LU R15, [R1+0x13e4] ;  /* 0x0013e400010f7983 */ /* 0x000ee80000300800 */
[----:B------:R0:W-:Y:S04]  /*a0650*/  STL [R1+0x4690], R18 ;  /* 0x0046901201007387 */ /* 0x0001e80000100800 */
[----:B0-----:R-:W4:Y:S04]  /*a0660*/  LDL.LU R18, [R1+0x13f8] ;  /* 0x0013f80001127983 */ /* 0x001f280000300800 */
[----:B------:R-:W-:Y:S04]  /*a0670*/  STL [R1+0x46d0], R22 ;  /* 0x0046d01601007387 */ /* 0x000fe80000100800 */
[----:B------:R0:W-:Y:S04]  /*a0680*/  STL.64 [R1+0x1388], R4 ;  /* 0x0013880401007387 */ /* 0x0001e80000100a00 */
[----:B0-----:R-:W2:Y:S01]  /*a0690*/  LDL.LU.64 R4, [R1+0x47f8] ;  /* 0x0047f80001047983 */ /* 0x001ea20000300a00 */
[----:B------:R-:W-:-:S02]  /*a06a0*/  F2FP.SATFINITE.E5M2.F32.PACK_AB_MERGE_C R22, R7, R6, RZ ;  /* 0x000000060716723e */ /* 0x000fc400048060ff */
[----:B------:R-:W-:Y:S01]  /*a06b0*/  IADD3 R6, P6, PT, R29, R3, RZ ;  /* 0x000000031d067210 */ /* 0x000fe20007fde0ff */
[----:B------:R-:W3:Y:S01]  /*a06c0*/  LDL.LU R26, [R1+0x58] ;  /* 0x00005800011a7983 */ /* 0x000ee20000300800 */
[----:B------:R-:W-:-:S03]  /*a06d0*/  F2FP.SATFINITE.E5M2.F32.PACK_AB_MERGE_C R20, R20, R13, RZ ;  /* 0x0000000d1414723e */ /* 0x000fc600048060ff */
[----:B------:R-:W3:Y:S04]  /*a06e0*/  LDL.LU R12, [R1+0x13d0] ;  /* 0x0013d000010c7983 */ /* 0x000ee80000300800 */
[----:B------:R-:W3:Y:S04]  /*a06f0*/  LDL.LU R13, [R1+0x13d4] ;  /* 0x0013d400010d7983 */ /* 0x000ee80000300800 */
[----:B------:R-:W-:Y:S04]  /*a0700*/  STL [R1+0x46f4], R20 ;  /* 0x0046f41401007387 */ /* 0x000fe80000100800 */
[----:B------:R0:W-:Y:S04]  /*a0710*/  STL [R1+0x4748], R22 ;  /* 0x0047481601007387 */ /* 0x0001e80000100800 */
[----:B0-----:R-:W3:Y:S04]  /*a0720*/  LDL.LU R22, [R1+0x13ec] ;  /* 0x0013ec0001167983 */ /* 0x001ee80000300800 */
[----:B------:R-:W-:Y:S01]  /*a0730*/  STL [R1+0x47c0], R3 ;  /* 0x0047c00301007387 */ /* 0x000fe20000100800 */
[----:B----4-:R-:W-:Y:S01]  /*a0740*/  F2FP.SATFINITE.E5M2.F32.PACK_AB_MERGE_C R28, R28, R18, RZ ;  /* 0x000000121c1c723e */ /* 0x010fe200048060ff */
[----:B--2---:R-:W-:-:S05]  /*a0750*/  IMAD.X R7, R25, 0x1, R4, P6 ;  /* 0x0000000119077824 */ /* 0x004fca00030e0604 */
[----:B------:R0:W-:Y:S04]  /*a0760*/  STL.64 [R1+0x1378], R6 ;  /* 0x0013780601007387 */ /* 0x0001e80000100a00 */
[----:B0-----:R-:W2:Y:S04]  /*a0770*/  LDL.LU.64 R6, [R1+0x47f0] ;  /* 0x0047f00001067983 */ /* 0x001ea80000300a00 */
[----:B------:R0:W-:Y:S04]  /*a0780*/  STL [R1+0x47c4], R4 ;  /* 0x0047c40401007387 */ /* 0x0001e80000100800 */
[----:B0-----:R-:W4:Y:S04]  /*a0790*/  LDL.LU R4, [R1+0x13c0] ;  /* 0x0013c00001047983 */ /* 0x001f280000300800 */
[----:B------:R-:W4:Y:S04]  /*a07a0*/  LDL.LU R3, [R1+0x13c4] ;  /* 0x0013c40001037983 */ /* 0x000f280000300800 */
[----:B------:R0:W-:Y:S02]  /*a07b0*/  STL [R1+0x46c0], R28 ;  /* 0x0046c01c01007387 */ /* 0x0001e40000100800 */
[----:B0-----:R-:W-:-:S05]  /*a07c0*/  F2FP.SATFINITE.E5M2.F32.PACK_AB_MERGE_C R28, R11, R10, RZ ;  /* 0x0000000a0b1c723e */ /* 0x001fca00048060ff */
[----:B------:R0:W-:Y:S04]  /*a07d0*/  STL [R1+0x4708], R28 ;  /* 0x0047081c01007387 */ /* 0x0001e80000100800 */
[----:B0-----:R-:W4:Y:S01]  /*a07e0*/  LDL.LU R28, [R1+0x13e8] ;  /* 0x0013e800011c7983 */ /* 0x001f220000300800 */
[----:B------:R-:W-:Y:S02]  /*a07f0*/  IADD3 R10, P6, PT, R29, R5, RZ ;  /* 0x000000051d0a7210 */ /* 0x000fe40007fde0ff */
[----:B------:R-:W-:-:S05]  /*a0800*/  F2FP.SATFINITE.E5M2.F32.PACK_AB_MERGE_C R20, R24, R27, RZ ;  /* 0x0000001b1814723e */ /* 0x000fca00048060ff */
[----:B------:R-:W-:Y:S01]  /*a0810*/  STL [R1+0x471c], R20 ;  /* 0x00471c1401007387 */ /* 0x000fe20000100800 */
[----:B---3--:R-:W-:Y:S01]  /*a0820*/  F2FP.SATFINITE.E5M2.F32.PACK_AB_MERGE_C R12, R13, R12, RZ ;  /* 0x0000000c0d0c723e */ /* 0x008fe200048060ff */
[----:B--2---:R-:W-:-:S05]  /*a0830*/  IMAD.X R11, R25, 0x1, R6, P6 ;  /* 0x00000001190b7824 */ /* 0x004fca00030e0606 */
[----:B------:R0:W-:Y:S04]  /*a0840*/  STL.64 [R1+0x1368], R10 ;  /* 0x0013680a01007387 */ /* 0x0001e80000100a00 */
[----:B------:R-:W2:Y:S04]  /*a0850*/  LDL.LU R18, [R1+0x13cc] ;  /* 0x0013cc0001127983 */ /* 0x000ea80000300800 */
[----:B------:R-:W3:Y:S01]  /*a0860*/  LDL.LU R27, [R1+0x13b0] ;  /* 0x0013b000011b7983 */ /* 0x000ee20000300800 */
[----:B0-----:R-:W-:-:S05]  /*a0870*/  F2FP.SATFINITE.E5M2.F32.PACK_AB_MERGE_C R10, R15, R19, RZ ;  /* 0x000000130f0a723e */ /* 0x001fca00048060ff */
[----:B------:R0:W-:Y:S04]  /*a0880*/  STL [R1+0x1004], R10 ;  /* 0x0010040a01007387 */ /* 0x0001e80000100800 */
[----:B------:R-:W3:Y:S04]  /*a0890*/  LDL.LU R24, [R1+0x13b4] ;  /* 0x0013b40001187983 */ /* 0x000ee80000300800 */
[----:B------:R-:W2:Y:S01]  /*a08a0*/  LDL.LU R19, [R1+0x13b8] ;  /* 0x0013b80001137983 */ /* 0x000ea20000300800 */
[----:B0-----:R-:W-:-:S03]  /*a08b0*/  IADD3 R10, P6, PT, R29, R7, RZ ;  /* 0x000000071d0a7210 */ /* 0x001fc60007fde0ff */
[----:B------:R-:W2:Y:S02]  /*a08c0*/  LDL.LU R15, [R1+0x13bc] ;  /* 0x0013bc00010f7983 */ /* 0x000ea40000300800 */
[----:B------:R-:W-:Y:S02]  /*a08d0*/  IMAD.X R11, R25, 0x1, R9, P6 ;  /* 0x00000001190b7824 */ /* 0x000fe400030e0609 */
[----:B------:R0:W-:Y:S01]  /*a08e0*/  STL.64 [R1+0x47b8], R6 ;  /* 0x0047b80601007387 */ /* 0x0001e20000100a00 */
[----:B----4-:R-:W-:-:S03]  /*a08f0*/  F2FP.SATFINITE.E5M2.F32.PACK_AB_MERGE_C R22, R22, R28, RZ ;  /* 0x0000001c1616723e */ /* 0x010fc600048060ff */
[----:B0-----:R-:W4:Y:S04]  /*a0900*/  LDL.LU R6, [R1+0x13d8] ;  /* 0x0013d80001067983 */ /* 0x001f280000300800 */
[----:B------:R-:W4:Y:S04]  /*a0910*/  LDL.LU R7, [R1+0x13dc] ;  /* 0x0013dc0001077983 */ /* 0x000f280000300800 */
[----:B------:R0:W-:Y:S04]  /*a0920*/  STL.64 [R1+0x1370], R10 ;  /* 0x0013700a01007387 */ /* 0x0001e80000100a00 */
[----:B0-----:R-:W2:Y:S04]  /*a0930*/  LDL.LU.64 R10, [R1+0x47e8] ;  /* 0x0047e800010a7983 */ /* 0x001ea80000300a00 */
[----:B------:R-:W3:Y:S04]  /*a0940*/  LDL.LU R20, [R1+0x1ff4] ;  /* 0x001ff40001147983 */ /* 0x000ee80000300800 */
[----:B------:R0:W-:Y:S04]  /*a0950*/  STL [R1+0x1038], R22 ;  /* 0x0010381601007387 */ /* 0x0001e80000100800 */
[----:B------:R-:W3:Y:S04]  /*a0960*/  LDL.LU R28, [R1+0x1ff8] ;  /* 0x001ff800011c7983 */ /* 0x000ee80000300800 */
[----:B------:R1:W-:Y:S04]  /*a0970*/  STL [R1+0xfc4], R12 ;  /* 0x000fc40c01007387 */ /* 0x0003e80000100800 */
[----:B0-----:R-:W3:Y:S01]  /*a0980*/  LDL.LU R22, [R1+0x1ffc] ;  /* 0x001ffc0001167983 */ /* 0x001ee20000300800 */
[----:B-1----:R-:W-:-:S05]  /*a0990*/  IADD3 R12, P6, PT, R29, R8, RZ ;  /* 0x000000081d0c7210 */ /* 0x002fca0007fde0ff */
[----:B--2---:R-:W-:Y:S01]  /*a09a0*/  IMAD.X R13, R25, 0x1, R10, P6 ;  /* 0x00000001190d7824 */ /* 0x004fe200030e060a */
[----:B---3--:R0:W-:Y:S04]  /*a09b0*/  STL.64 [R1+0x47d0], R22 ;  /* 0x0047d01601007387 */ /* 0x0081e80000100a00 */
[----:B0-----:R-:W2:Y:S04]  /*a09c0*/  LDL.LU R23, [R1+0x13c8] ;  /* 0x0013c80001177983 */ /* 0x001ea80000300800 */
[----:B------:R0:W-:Y:S04]  /*a09d0*/  STL.64 [R1+0x47c8], R8 ;  /* 0x0047c80801007387 */ /* 0x0001e80000100a00 */
[----:B0-----:R-:W3:Y:S04]  /*a09e0*/  LDL.LU R9, [R1+0x1ff0] ;  /* 0x001ff00001097983 */ /* 0x001ee80000300800 */
[----:B------:R0:W-:Y:S04]  /*a09f0*/  STL.64 [R1+0x1360], R12 ;  /* 0x0013600c01007387 */ /* 0x0001e80000100a00 */
[----:B0-----:R-:W2:Y:S01]  /*a0a00*/  LDL.LU.64 R12, [R1+0x47e0] ;  /* 0x0047e000010c7983 */ /* 0x001ea20000300a00 */
[----:B----4-:R-:W-:-:S03]  /*a0a10*/  F2FP.SATFINITE.E5M2.F32.PACK_AB_MERGE_C R6, R7, R6, RZ ;  /* 0x000000060706723e */ /* 0x010fc600048060ff */
[----:B------:R-:W-:Y:S04]  /*a0a20*/  STL.64 [R1+0x47d8], R16 ;  /* 0x0047d81001007387 */ /* 0x000fe80000100a00 */
[----:B------:R0:W-:Y:S01]  /*a0a30*/  STL [R1+0x1000], R6 ;  /* 0x0010000601007387 */ /* 0x0001e20000100800 */
[----:B------:R-:W-:Y:S02]  /*a0a40*/  F2FP.SATFINITE.E5M2.F32.PACK_AB_MERGE_C R3, R3, R4, RZ ;  /* 0x000000040303723e */ /* 0x000fe400048060ff */
[----:B0-----:R-:W-:-:S03]  /*a0a50*/  IADD3 R6, P6, PT, R29, R11, RZ ;  /* 0x0000000b1d067210 */ /* 0x001fc60007fde0ff */
[----:B------:R0:W-:Y:S04]  /*a0a60*/  STL [R1+0xb74], R3 ;  /* 0x000b740301007387 */ /* 0x0001e80000100800 */
[----:B------:R-:W4:Y:S04]  /*a0a70*/  LDL.LU R4, [R1+0x1fe0] ;  /* 0x001fe00001047983 */ /* 0x000f280000300800 */
[----:B0-----:R-:W4:Y:S01]  /*a0a80*/  LDL.LU R3, [R1+0x1fe4] ;  /* 0x001fe40001037983 */ /* 0x001f220000300800 */
[----:B--2---:R-:W-:Y:S01]  /*a0a90*/  IMAD.X R7, R25, 0x1, R12, P6 ;  /* 0x0000000119077824 */ /* 0x004fe200030e060c */
[----:B------:R-:W-:-:S04]  /*a0aa0*/  IADD3 R16, P6, PT, R29, R13, RZ ;  /* 0x0000000d1d107210 */ /* 0x000fc80007fde0ff */
[----:B------:R0:W-:Y:S01]  /*a0ab0*/  STL.64 [R1+0x1358], R6 ;  /* 0x0013580601007387 */ /* 0x0001e20000100a00 */
[----:B------:R-:W-:-:S03]  /*a0ac0*/  IMAD.X R17, R25, 0x1, R14, P6 ;  /* 0x0000000119117824 */ /* 0x000fc600030e060e */
[----:B0-----:R-:W2:Y:S04]  /*a0ad0*/  LDL.LU R6, [R1+0x1fe8] ;  /* 0x001fe80001067983 */ /* 0x001ea80000300800 */
[----:B------:R-:W2:Y:S04]  /*a0ae0*/  LDL.LU R7, [R1+0x1fec] ;  /* 0x001fec0001077983 */ /* 0x000ea80000300800 */
[----:B------:R-:W-:Y:S04]  /*a0af0*/  STL.64 [R1+0x47b0], R12 ;  /* 0x0047b00c01007387 */ /* 0x000fe80000100a00 */
[----:B------:R0:W-:Y:S04]  /*a0b00*/  STL.64 [R1+0x1350], R16 ;  /* 0x0013501001007387 */ /* 0x0001e80000100a00 */
[----:B0-----:R-:W2:Y:S01]  /*a0b10*/  LDL.LU.64 R16, [R1+0x47d8] ;  /* 0x0047d80001107983 */ /* 0x001ea20000300a00 */
[----:B------:R-:W-:-:S02]  /*a0b20*/  F2FP.SATFINITE.E5M2.F32.PACK_AB_MERGE_C R22, R18, R23, RZ ;  /* 0x000000171216723e */ /* 0x000fc400048060ff */
[----:B------:R-:W-:Y:S01]  /*a0b30*/  F2FP.SATFINITE.E5M2.F32.PACK_AB_MERGE_C R18, R24, R27, RZ ;  /* 0x0000001b1812723e */ /* 0x000fe200048060ff */
[----:B------:R-:W3:Y:S04]  /*a0b40*/  LDL.LU R12, [R1+0x1fd0] ;  /* 0x001fd000010c7983 */ /* 0x000ee80000300800 */
[----:B------:R-:W3:Y:S04]  /*a0b50*/  LDL.LU R13, [R1+0x1fd4] ;  /* 0x001fd400010d7983 */ /* 0x000ee80000300800 */
[----:B------:R-:W3:Y:S04]  /*a0b60*/  LDL.LU R29, [R1+0x1fd8] ;  /* 0x001fd800011d7983 */ /* 0x000ee80000300800 */
[----:B------:R-:W3:Y:S04]  /*a0b70*/  LDL.LU R25, [R1+0x1fdc] ;  /* 0x001fdc0001197983 */ /* 0x000ee80000300800 */
[----:B------:R0:W-:Y:S04]  /*a0b80*/  STL [R1+0xb70], R22 ;  /* 0x000b701601007387 */ /* 0x0001e80000100800 */
[----:B------:R-:W4:Y:S01]  /*a0b90*/  LDL.LU R27, [R1+0x1fc0] ;  /* 0x001fc000011b7983 */ /* 0x000f220000300800 */
[----:B------:R-:W-:-:S03]  /*a0ba0*/  F2FP.SATFINITE.E5M2.F32.PACK_AB_MERGE_C R8, R15, R19, RZ ;  /* 0x000000130f08723e */ /* 0x000fc600048060ff */
[----:B------:R1:W-:Y:S01]  /*a0bb0*/  STL [R1+0x998], R18 ;  /* 0x0009981201007387 */ /* 0x0003e20000100800 */
[----:B0-----:R-:W-:-:S03]  /*a0bc0*/  IADD3 R22, P6, PT, R26, R2, RZ ;  /* 0x000000021a167210 */ /* 0x001fc60007fde0ff */
[----:B------:R-:W4:Y:S01]  /*a0bd0*/  LDL.LU R24, [R1+0x1fc4] ;  /* 0x001fc40001187983 */ /* 0x000f220000300800 */
[----:B-1----:R-:W-:-:S03]  /*a0be0*/  SHF.R.S32.HI R18, RZ, 0x1f, R26 ;  /* 0x0000001fff127819 */ /* 0x002fc6000001141a */
[----:B------:R-:W-:Y:S04]  /*a0bf0*/  STL [R1+0x764], R8 ;  /* 0x0007640801007387 */ /* 0x000fe80000100800 */
[----:B------:R-:W4:Y:S04]  /*a0c00*/  LDL.LU R19, [R1+0x1fc8] ;  /* 0x001fc80001137983 */ /* 0x000f280000300800 */
[----:B------:R-:W4:Y:S01]  /*a0c10*/  LDL.LU R15, [R1+0x1fcc] ;  /* 0x001fcc00010f7983 */ /* 0x000f220000300800 */
[----:B--2---:R-:W-:-:S05]  /*a0c20*/  IMAD.X R23, R18, 0x1, R16, P6 ;  /* 0x0000000112177824 */ /* 0x004fca00030e0610 */
[----:B------:R0:W-:Y:S04]  /*a0c30*/  STL.64 [R1+0x1348], R22 ;  /* 0x0013481601007387 */ /* 0x0001e80000100a00 */
[----:B0-----:R-:W2:Y:S01]  /*a0c40*/  LDL.LU.64 R22, [R1+0x47d0] ;  /* 0x0047d00001167983 */ /* 0x001ea20000300a00 */
[----:B---3--:R-:W-:Y:S02]  /*a0c50*/  F2FP.SATFINITE.E5M2.F32.PACK_AB_MERGE_C R9, R20, R9, RZ ;  /* 0x000000091409723e */ /* 0x008fe400048060ff */
[----:B------:R-:W-:-:S03]  /*a0c60*/  IADD3 R8, P6, PT, R26, R0, RZ ;  /* 0x000000001a087210 */ /* 0x000fc60007fde0ff */
[----:B------:R0:W-:Y:S04]  /*a0c70*/  STL [R1+0x4b4], R9 ;  /* 0x0004b40901007387 */ /* 0x0001e80000100800 */
[----:B------:R-:W-:Y:S01]  /*a0c80*/  STL [R1+0x47a0], R0 ;  /* 0x0047a00001007387 */ /* 0x000fe20000100800 */
[----:B----4-:R-:W-:Y:S02]  /*a0c90*/  F2FP.SATFINITE.E5M2.F32.PACK_AB_MERGE_C R3, R3, R4, RZ ;  /* 0x000000040303723e */ /* 0x010fe400048060ff */
[----:B--2---:R-:W-:Y:S01]  /*a0ca0*/  F2FP.SATFINITE.E5M2.F32.PACK_AB_MERGE_C R20, R22, R28, RZ ;  /* 0x0000001c1614723e */ /* 0x004fe200048060ff */
[----:B0-----:R-:W-:-:S04]  /*a0cb0*/  IMAD.X R9, R18, 0x1, R23, P6 ;  /* 0x0000000112097824 */ /* 0x001fc800030e0617 */
[----:B------:R-:W-:Y:S04]  /*a0cc0*/  STL [R1+0x4b0], R20 ;  /* 0x0004b01401007387 */ /* 0x000fe80000100800 */
[----:B------:R0:W-:Y:S04]  /*a0cd0*/  STL.64 [R1+0x1340], R8 ;  /* 0x0013400801007387 */ /* 0x0001e80000100a00 */
[----:B0-----:R-:W2:Y:S04]  /*a0ce0*/  LDL.LU.64 R8, [R1+0x47c8] ;  /* 0x0047c80001087983 */ /* 0x001ea80000300a00 */
[----:B------:R-:W3:Y:S04]  /*a0cf0*/  LDL.LU R0, [R1+0x1fa0] ;  /* 0x001fa00001007983 */ /* 0x000ee80000300800 */
[----:B------:R-:W3:Y:S04]  /*a0d00*/  LDL.LU R20, [R1+0x1fa4] ;  /* 0x001fa40001147983 */ /* 0x000ee80000300800 */
[----:B------:R-:W4:Y:S04]  /*a0d10*/  LDL.LU R28, [R1+0x1fa8] ;  /* 0x001fa800011c7983 */ /* 0x000f280000300800 */
[----:B------:R-:W4:Y:S04]  /*a0d20*/  LDL.LU R22, [R1+0x1fac] ;  /* 0x001fac0001167983 */ /* 0x000f280000300800 */
[----:B------:R0:W-:Y:S04]  /*a0d30*/  STL [R1+0x47a4], R23 ;  /* 0x0047a41701007387 */ /* 0x0001e80000100800 */
[----:B0-----:R-:W2:Y:S04]  /*a0d40*/  LDL.LU R23, [R1+0x1fbc] ;  /* 0x001fbc0001177983 */ /* 0x001ea80000300800 */
[----:B------:R-:W2:Y:S04]  /*a0d50*/  LDL.LU R4, [R1+0x47c4] ;  /* 0x0047c40001047983 */ /* 0x000ea80000300800 */
[----:B------:R0:W-:Y:S04]  /*a0d60*/  STL [R1+0x3e0], R3 ;  /* 0x0003e00301007387 */ /* 0x0001e80000100800 */
[----:B0-----:R-:W2:Y:S01]  /*a0d70*/  LDL.LU R3, [R1+0x47c0] ;  /* 0x0047c00001037983 */ /* 0x001ea20000300800 */
[----:B------:R-:W-:-:S05]  /*a0d80*/  F2FP.SATFINITE.E5M2.F32.PACK_AB_MERGE_C R7, R7, R6, RZ ;  /* 0x000000060707723e */ /* 0x000fca00048060ff */
[----:B------:R0:W-:Y:S01]  /*a0d90*/  STL [R1+0x3e8], R7 ;  /* 0x0003e80701007387 */ /* 0x0001e20000100800 */
[----:B--2---:R-:W-:-:S03]  /*a0da0*/  IADD3 R6, P6, PT, R26, R3, RZ ;  /* 0x000000031a067210 */ /* 0x004fc60007fde0ff */
[----:B------:R1:W-:Y:S02]  /*a0db0*/  STL [R1+0x4790], R3 ;  /* 0x0047900301007387 */ /* 0x0003e40000100800 */
[----:B0-----:R-:W-:Y:S02]  /*a0dc0*/  IMAD.X R7, R18, 0x1, R4, P6 ;  /* 0x0000000112077824 */ /* 0x001fe400030e0604 */
[----:B-1----:R-:W2:Y:S04]  /*a0dd0*/  LDL.LU R3, [R1+0x1fb8] ;  /* 0x001fb80001037983 */ /* 0x002ea80000300800 */
[----:B------:R0:W-:Y:S04]  /*a0de0*/  STL.64 [R1+0x1338], R6 ;  /* 0x0013380601007387 */ /* 0x0001e80000100a00 */
[----:B0-----:R-:W2:Y:S01]  /*a0df0*/  LDL.LU.64 R6, [R1+0x47b8] ;  /* 0x0047b80001067983 */ /* 0x001ea20000300a00 */
[----:B------:R-:W-:-:S02]  /*a0e00*/  F2FP.SATFINITE.E5M2.F32.PACK_AB_MERGE_C R13, R13, R12, RZ ;  /* 0x0000000c0d0d723e */ /* 0x000fc400048060ff */
[----:B------:R-:W-:Y:S02]  /*a0e10*/  F2FP.SATFINITE.E5M2.F32.PACK_AB_MERGE_C R12, R25, R29, RZ ;  /* 0x0000001d190c723e */ /* 0x000fe400048060ff */
[----:B------:R-:W3:Y:S04]  /*a0e20*/  LDL.LU R29, [R1+0x1f90] ;  /* 0x001f9000011d7983 */ /* 0x000ee80000300800 */
[----:B------:R-:W-:Y:S04]  /*a0e30*/  STL [R1+0x3c4], R13 ;  /* 0x0003c40d01007387 */ /* 0x000fe80000100800 */
[----:B------:R-:W3:Y:S04]  /*a0e40*/  LDL.LU R25, [R1+0x1f94] ;  /* 0x001f940001197983 */ /* 0x000ee80000300800 */
[----:B------:R0:W-:Y:S02]  /*a0e50*/  STL [R1+0x3c8], R12 ;  /* 0x0003c80c01007387 */ /* 0x0001e40000100800 */
[----:B0-----:R-:W-:-:S02]  /*a0e60*/  IADD3 R12, P6, PT, R26, R5, RZ ;  /* 0x000000051a0c7210 */ /* 0x001fc40007fde0ff */
        /* <DEDUP_REMOVED lines=13> */
[----:B0-----:R-:W-:-:S05]  /*a0f40*/  IADD3 R12, P6, PT, R26, R7, RZ ;  /* 0x000000071a0c7210 */ /* 0x001fca0007fde0ff */
[----:B------:R-:W-:Y:S01]  /*a0f50*/  IMAD.X R13, R18, 0x1, R9, P6 ;  /* 0x00000001120d7824 */ /* 0x000fe200030e0609 */
[----:B------:R-:W-:Y:S04]  /*a0f60*/  STL.64 [R1+0x4788], R6 ;  /* 0x0047880601007387 */ /* 0x000fe80000100a00 */
[----:B------:R0:W-:Y:S04]  /*a0f70*/  STL.64 [R1+0x1328], R12 ;  /* 0x0013280c01007387 */ /* 0x0001e80000100a00 */
[----:B0-----:R-:W2:Y:S01]  /*a0f80*/  LDL.LU.64 R12, [R1+0x47b0] ;  /* 0x0047b000010c7983 */ /* 0x001ea20000300a00 */
[----:B---3--:R-:W-:-:S02]  /*a0f90*/  F2FP.SATFINITE.E5M2.F32.PACK_AB_MERGE_C R6, R5, R4, RZ ;  /* 0x000000040506723e */ /* 0x008fc400048060ff */
[----:B------:R-:W-:Y:S02]  /*a0fa0*/  IADD3 R4, P6, PT, R26, R8, RZ ;  /* 0x000000081a047210 */ /* 0x000fe40007fde0ff */
[----:B------:R-:W-:Y:S01]  /*a0fb0*/  F2FP.SATFINITE.E5M2.F32.PACK_AB_MERGE_C R3, R23, R3, RZ ;  /* 0x000000031703723e */ /* 0x000fe200048060ff */
[----:B------:R-:W-:Y:S02]  /*a0fc0*/  STL [R1+0x1418], R6 ;  /* 0x0014180601007387 */ /* 0x000fe40000100800 */
[----:B------:R-:W-:Y:S02]  /*a0fd0*/  IMAD.X R5, R18, 0x1, R10, P6 ;  /* 0x0000000112057824 */ /* 0x000fe400030e060a */
[----:B------:R-:W-:Y:S04]  /*a0fe0*/  STL.64 [R1+0x47a8], R8 ;  /* 0x0047a80801007387 */ /* 0x000fe80000100a00 */
[----:B------:R0:W-:Y:S04]  /*a0ff0*/  STL [R1+0x1414], R3 ;  /* 0x0014140301007387 */ /* 0x0001e80000100800 */
[----:B------:R1:W-:Y:S01]  /*a1000*/  STL.64 [R1+0x1320], R4 ;  /* 0x0013200401007387 */ /* 0x0003e20000100a00 */
[----:B0-----:R-:W-:-:S02]  /*a1010*/  F2FP.SATFINITE.E5M2.F32.PACK_AB_MERGE_C R3, R20, R0, RZ ;  /* 0x000000001403723e */ /* 0x001fc400048060ff */
[----:B----4-:R-:W-:Y:S02]  /*a1020*/  F2FP.SATFINITE.E5M2.F32.PACK_AB_MERGE_C R0, R22, R28, RZ ;  /* 0x0000001c1600723e */ /* 0x010fe400048060ff */
[----:B-1----:R-:W-:Y:S01]  /*a1030*/  IADD3 R4, P6, PT, R26, R11, RZ ;  /* 0x0000000b1a047210 */ /* 0x002fe20007fde0ff */
[----:B------:R-:W-:Y:S04]  /*a1040*/  STL [R1+0x1428], R3 ;  /* 0x0014280301007387 */ /* 0x000fe80000100800 */
[----:B------:R0:W-:Y:S04]  /*a1050*/  STL [R1+0x1424], R0 ;  /* 0x0014240001007387 */ /* 0x0001e80000100800 */
[----:B------:R-:W3:Y:S04]  /*a1060*/  LDL.LU R23, [R1+0x2038] ;  /* 0x0020380001177983 */ /* 0x000ee80000300800 */
[----:B0-----:R-:W3:Y:S01]  /*a1070*/  LDL.LU R0, [R1+0x203c] ;  /* 0x00203c0001007983 */ /* 0x001ee20000300800 */
[----:B--2---:R-:W-:-:S02]  /*a1080*/  F2FP.SATFINITE.E5M2.F32.PACK_AB_MERGE_C R9, R24, R27, RZ ;  /* 0x0000001b1809723e */ /* 0x004fc400048060ff */
[----:B------:R-:W-:Y:S01]  /*a1090*/  F2FP.SATFINITE.E5M2.F32.PACK_AB_MERGE_C R8, R15, R19, RZ ;  /* 0x000000130f08723e */ /* 0x000fe200048060ff */
[----:B------:R-:W-:Y:S01]  /*a10a0*/  IMAD.X R5, R18, 0x1, R12, P6 ;  /* 0x0000000112057824 */ /* 0x000fe200030e060c */
[----:B------:R-:W-:-:S04]  /*a10b0*/  IADD3 R6, P6, PT, R26, R13, RZ ;  /* 0x0000000d1a067210 */ /* 0x000fc80007fde0ff */
[----:B------:R0:W-:Y:S01]  /*a10c0*/  STL.64 [R1+0x1310], R4 ;  /* 0x0013100401007387 */ /* 0x0001e20000100a00 */
[----:B------:R-:W-:-:S03]  /*a10d0*/  IMAD.X R7, R18, 0x1, R14, P6 ;  /* 0x0000000112077824 */ /* 0x000fc600030e060e */
[----:B0-----:R-:W2:Y:S04]  /*a10e0*/  LDL.LU R4, [R1+0x2020] ;  /* 0x0020200001047983 */ /* 0x001ea80000300800 */
[----:B------:R-:W2:Y:S04]  /*a10f0*/  LDL.LU R5, [R1+0x2024] ;  /* 0x0020240001057983 */ /* 0x000ea80000300800 */
[----:B------:R-:W-:Y:S04]  /*a1100*/  STL.64 [R1+0x4780], R12 ;  /* 0x0047800c01007387 */ /* 0x000fe80000100a00 */
[----:B------:R0:W-:Y:S04]  /*a1110*/  STL.64 [R1+0x1318], R6 ;  /* 0x0013180601007387 */ /* 0x0001e80000100a00 */
[----:B------:R-:W4:Y:S01]  /*a1120*/  LDL.LU R3, [R1+0x2028] ;  /* 0x0020280001037983 */ /* 0x000f220000300800 */
[----:B0-----:R-:W-:-:S03]  /*a1130*/  F2FP.SATFINITE.E5M2.F32.PACK_AB_MERGE_C R7, R25, R29, RZ ;  /* 0x0000001d1907723e */ /* 0x001fc600048060ff */
[----:B------:R-:W2:Y:S04]  /*a1140*/  LDL.LU R6, [R1+0x2010] ;  /* 0x0020100001067983 */ /* 0x000ea80000300800 */
[----:B------:R0:W-:Y:S04]  /*a1150*/  STL [R1+0x145c], R7 ;  /* 0x00145c0701007387 */ /* 0x0001e80000100800 */
[----:B0-----:R-:W2:Y:S04]  /*a1160*/  LDL.LU R7, [R1+0x2014] ;  /* 0x0020140001077983 */ /* 0x001ea80000300800 */
[----:B------:R-:W2:Y:S04]  /*a1170*/  LDL.LU R12, [R1+0x2018] ;  /* 0x00201800010c7983 */ /* 0x000ea80000300800 */
[----:B------:R-:W2:Y:S04]  /*a1180*/  LDL.LU R13, [R1+0x201c] ;  /* 0x00201c00010d7983 */ /* 0x000ea80000300800 */
[----:B------:R-:W2:Y:S04]  /*a1190*/  LDL.LU R28, [R1+0x2000] ;  /* 0x00200000011c7983 */ /* 0x000ea80000300800 */
[----:B------:R-:W2:Y:S04]  /*a11a0*/  LDL.LU R18, [R1+0x2004] ;  /* 0x0020040001127983 */ /* 0x000ea80000300800 */
[----:B------:R-:W2:Y:S04]  /*a11b0*/  LDL.LU R26, [R1+0x2008] ;  /* 0x00200800011a7983 */ /* 0x000ea80000300800 */
[----:B------:R-:W-:Y:S04]  /*a11c0*/  STL [R1+0x144c], R9 ;  /* 0x00144c0901007387 */ /* 0x000fe80000100800 */
[----:B------:R-:W2:Y:S04]  /*a11d0*/  LDL.LU R25, [R1+0x200c] ;  /* 0x00200c0001197983 */ /* 0x000ea80000300800 */
[----:B------:R-:W-:Y:S04]  /*a11e0*/  STL [R1+0x1498], R8 ;  /* 0x0014980801007387 */ /* 0x000fe80000100800 */
[----:B------:R-:W2:Y:S04]  /*a11f0*/  LDL.LU R27, [R1+0x1f80] ;  /* 0x001f8000011b7983 */ /* 0x000ea80000300800 */
[----:B------:R-:W2:Y:S04]  /*a1200*/  LDL.LU R15, [R1+0x1f84] ;  /* 0x001f8400010f7983 */ /* 0x000ea80000300800 */
[----:B------:R-:W2:Y:S04]  /*a1210*/  LDL.LU R22, [R1+0x60] ;  /* 0x0000600001167983 */ /* 0x000ea80000300800 */
[----:B--2---:R0:W-:Y:S04]  /*a1220*/  STL [R1+0x4778], R22 ;  /* 0x0047781601007387 */ /* 0x0041e80000100800 */
[----:B0-----:R-:W2:Y:S02]  /*a1230*/  LDL.LU R22, [R1+0x5c] ;  /* 0x00005c0001167983 */ /* 0x001ea40000300800 */
[----:B--2---:R-:W-:-:S05]  /*a1240*/  SHF.R.S32.HI R8, RZ, 0x1f, R22 ;  /* 0x0000001fff087819 */ /* 0x004fca0000011416 */
[----:B------:R0:W-:Y:S04]  /*a1250*/  STL [R1+0x8], R8 ;  /* 0x0000080801007387 */ /* 0x0001e80000100800 */
[----:B------:R-:W2:Y:S04]  /*a1260*/  LDL.LU R20, [R1+0x1f88] ;  /* 0x001f880001147983 */ /* 0x000ea80000300800 */
[----:B------:R-:W2:Y:S01]  /*a1270*/  LDL.LU R29, [R1+0x1f8c] ;  /* 0x001f8c00011d7983 */ /* 0x000ea20000300800 */
[----:B0-----:R-:W-:-:S03]  /*a1280*/  IADD3 R8, P6, PT, R22, R2, RZ ;  /* 0x0000000216087210 */ /* 0x001fc60007fde0ff */
[----:B------:R-:W2:Y:S04]  /*a1290*/  LDL.LU R24, [R1+0x1f70] ;  /* 0x001f700001187983 */ /* 0x000ea80000300800 */
[----:B------:R-:W2:Y:S04]  /*a12a0*/  LDL.LU R19, [R1+0x1f74] ;  /* 0x001f740001137983 */ /* 0x000ea80000300800 */
[----:B------:R0:W-:Y:S04]  /*a12b0*/  STL [R1+0x4774], R2 ;  /* 0x0047740201007387 */ /* 0x0001e80000100800 */
[----:B0-----:R-:W2:Y:S01]  /*a12c0*/  LDL.LU R2, [R1+0x8] ;  /* 0x0000080001027983 */ /* 0x001ea20000300800 */
[----:B---3--:R-:W-:Y:S01]  /*a12d0*/  F2FP.SATFINITE.E5M2.F32.PACK_AB_MERGE_C R0, R0, R23, RZ ;  /* 0x000000170000723e */ /* 0x008fe200048060ff */
[----:B--2---:R-:W-:-:S05]  /*a12e0*/  IMAD.X R9, R2, 0x1, R16, P6 ;  /* 0x0000000102097824 */ /* 0x004fca00030e0610 */
[----:B------:R0:W-:Y:S04]  /*a12f0*/  STL.64 [R1+0x1308], R8 ;  /* 0x0013080801007387 */ /* 0x0001e80000100a00 */
[----:B0-----:R-:W2:Y:S04]  /*a1300*/  LDL.LU.64 R8, [R1+0x47a8] ;  /* 0x0047a80001087983 */ /* 0x001ea80000300a00 */
[----:B------:R-:W3:Y:S04]  /*a1310*/  LDL.LU R23, [R1+0x47a4] ;  /* 0x0047a40001177983 */ /* 0x000ee80000300800 */
[----:B------:R0:W-:Y:S04]  /*a1320*/  STL [R1+0x148c], R0 ;  /* 0x00148c0001007387 */ /* 0x0001e80000100800 */
[----:B0-----:R-:W2:Y:S01]  /*a1330*/  LDL.LU R0, [R1+0x47a0] ;  /* 0x0047a00001007983 */ /* 0x001ea20000300800 */
[----:B------:R-:W-:-:S05]  /*a1340*/  F2FP.SATFINITE.E5M2.F32.PACK_AB_MERGE_C R5, R5, R4, RZ ;  /* 0x000000040505723e */ /* 0x000fca00048060ff */
[----:B------:R-:W-:Y:S01]  /*a1350*/  STL [R1+0x14b8], R5 ;  /* 0x0014b80501007387 */ /* 0x000fe20000100800 */
[----:B--2---:R-:W-:-:S03]  /*a1360*/  IADD3 R4, P6, PT, R22, R0, RZ ;  /* 0x0000000016047210 */ /* 0x004fc60007fde0ff */
[----:B------:R0:W-:Y:S04]  /*a1370*/  STL [R1+0x476c], R0 ;  /* 0x00476c0001007387 */ /* 0x0001e80000100800 */
[----:B0-----:R-:W4:Y:S01]  /*a1380*/  LDL.LU R0, [R1+0x202c] ;  /* 0x00202c0001007983 */ /* 0x001f220000300800 */
[----:B---3--:R-:W-:-:S05]  /*a1390*/  IMAD.X R5, R2, 0x1, R23, P6 ;  /* 0x0000000102057824 */ /* 0x008fca00030e0617 */
[----:B------:R0:W-:Y:S04]  /*a13a0*/  STL.64 [R1+0x1300], R4 ;  /* 0x0013000401007387 */ /* 0x0001e80000100a00 */
[----:B0-----:R-:W2:Y:S01]  /*a13b0*/  LDL.LU.64 R4, [R1+0x4798] ;  /* 0x0047980001047983 */ /* 0x001ea20000300a00 */
[----:B----4-:R-:W-:-:S03]  /*a13c0*/  F2FP.SATFINITE.E5M2.F32.PACK_AB_MERGE_C R0, R0, R3, RZ ;  /* 0x000000030000723e */ /* 0x010fc600048060ff */
[----:B------:R-:W3:Y:S04]  /*a13d0*/  LDL.LU R3, [R1+0x4790] ;  /* 0x0047900001037983 */ /* 0x000ee80000300800 */
[----:B------:R0:W-:Y:S02]  /*a13e0*/  STL [R1+0x14ac], R0 ;  /* 0x0014ac0001007387 */ /* 0x0001e40000100800 */
[----:B0-----:R-:W-:-:S05]  /*a13f0*/  F2FP.SATFINITE.E5M2.F32.PACK_AB_MERGE_C R0, R7, R6, RZ ;  /* 0x000000060700723e */ /* 0x001fca00048060ff */
[----:B------:R-:W-:Y:S01]  /*a1400*/  STL [R1+0x14d8], R0 ;  /* 0x0014d80001007387 */ /* 0x000fe20000100800 */
[----:B---3--:R-:W-:-:S05]  /*a1410*/  IADD3 R6, P6, PT, R22, R3, RZ ;  /* 0x0000000316067210 */ /* 0x008fca0007fde0ff */
[----:B--2---:R-:W-:-:S05]  /*a1420*/  IMAD.X R7, R2, 0x1, R4, P6 ;  /* 0x0000000102077824 */ /* 0x004fca00030e0604 */
[----:B------:R0:W-:Y:S04]  /*a1430*/  STL.64 [R1+0x12f0], R6 ;  /* 0x0012f00601007387 */ /* 0x0001e80000100a00 */
[----:B0-----:R-:W2:Y:S01]  /*a1440*/  LDL.LU.64 R6, [R1+0x4788] ;  /* 0x0047880001067983 */ /* 0x001ea20000300a00 */
[----:B------:R-:W-:Y:S02]  /*a1450*/  F2FP.SATFINITE.E5M2.F32.PACK_AB_MERGE_C R13, R13, R12, RZ ;  /* 0x0000000c0d0d723e */ /* 0x000fe400048060ff */
[----:B------:R-:W-:Y:S02]  /*a1460*/  IADD3 R12, P6, PT, R22, R5, RZ ;  /* 0x00000005160c7210 */ /* 0x000fe40007fde0ff */
[----:B------:R-:W-:Y:S01]  /*a1470*/  F2FP.SATFINITE.E5M2.F32.PACK_AB_MERGE_C R0, R18, R28, RZ ;  /* 0x0000001c1200723e */ /* 0x000fe200048060ff */
[----:B------:R-:W-:Y:S04]  /*a1480*/  STL [R1+0x14cc], R13 ;  /* 0x0014cc0d01007387 */ /* 0x000fe80000100800 */
[----:B------:R0:W-:Y:S04]  /*a1490*/  STL [R1+0x475c], R5 ;  /* 0x00475c0501007387 */ /* 0x0001e80000100800 */
[----:B------:R1:W-:Y:S04]  /*a14a0*/  STL [R1+0x1508], R0 ;  /* 0x0015080001007387 */ /* 0x0003e80000100800 */
[----:B0-----:R-:W3:Y:S01]  /*a14b0*/  LDL.LU R5, [R1+0x13a4] ;  /* 0x0013a40001057983 */ /* 0x001ee20000300800 */
[----:B-1----:R-:W-:Y:S01]  /*a14c0*/  F2FP.SATFINITE.E5M2.F32.PACK_AB_MERGE_C R0, R15, R27, RZ ;  /* 0x0000001b0f00723e */ /* 0x002fe200048060ff */
[----:B--2---:R-:W-:-:S05]  /*a14d0*/  IMAD.X R13, R2, 0x1, R6, P6 ;  /* 0x00000001020d7824 */ /* 0x004fca00030e0606 */
[----:B------:R0:W-:Y:S04]  /*a14e0*/  STL.64 [R1+0x12f8], R12 ;  /* 0x0012f80c01007387 */ /* 0x0001e80000100a00 */
[----:B------:R-:W2:Y:S01]  /*a14f0*/  LDL.LU R28, [R1+0x13a8] ;  /* 0x0013a800011c7983 */ /* 0x000ea20000300800 */
[----:B0-----:R-:W-:-:S05]  /*a1500*/  F2FP.SATFINITE.E5M2.F32.PACK_AB_MERGE_C R12, R25, R26, RZ ;  /* 0x0000001a190c723e */ /* 0x001fca00048060ff */
[----:B------:R0:W-:Y:S04]  /*a1510*/  STL [R1+0x14fc], R12 ;  /* 0x0014fc0c01007387 */ /* 0x0001e80000100800 */
[----:B------:R-:W2:Y:S04]  /*a1520*/  LDL.LU R26, [R1+0x13ac] ;  /* 0x0013ac00011a7983 */ /* 0x000ea80000300800 */
[----:B------:R1:W-:Y:S01]  /*a1530*/  STL [R1+0x152c], R0 ;  /* 0x00152c0001007387 */ /* 0x0003e20000100800 */
[----:B0-----:R-:W-:-:S03]  /*a1540*/  IADD3 R12, P6, PT, R22, R7, RZ ;  /* 0x00000007160c7210 */ /* 0x001fc60007fde0ff */
[----:B------:R-:W4:Y:S04]  /*a1550*/  LDL.LU R18, [R1+0x12c0] ;  /* 0x0012c00001127983 */ /* 0x000f280000300800 */
[----:B------:R-:W4:Y:S01]  /*a1560*/  LDL.LU R25, [R1+0x12c4] ;  /* 0x0012c40001197983 */ /* 0x000f220000300800 */
[----:B------:R-:W-:-:S03]  /*a1570*/  IMAD.X R13, R2, 0x1, R9, P6 ;  /* 0x00000001020d7824 */ /* 0x000fc600030e0609 */
[----:B------:R-:W2:Y:S01]  /*a1580*/  LDL.LU R27, [R1+0x12c8] ;  /* 0x0012c800011b7983 */ /* 0x000ea20000300800 */
[----:B-1----:R-:W-:-:S03]  /*a1590*/  F2FP.SATFINITE.E5M2.F32.PACK_AB_MERGE_C R0, R19, R24, RZ ;  /* 0x000000181300723e */ /* 0x002fc600048060ff */
[----:B------:R-:W2:Y:S04]  /*a15a0*/  LDL.LU R15, [R1+0x12cc] ;  /* 0x0012cc00010f7983 */ /* 0x000ea80000300800 */
[----:B------:R0:W-:Y:S04]  /*a15b0*/  STL.64 [R1+0x4760], R6 ;  /* 0x0047600601007387 */ /* 0x0001e80000100a00 */
[----:B------:R-:W-:Y:S01]  /*a15c0*/  STL.64 [R1+0x12e8], R12 ;  /* 0x0012e80c01007387 */ /* 0x000fe20000100a00 */
[----:B0-----:R-:W-:-:S05]  /*a15d0*/  F2FP.SATFINITE.E5M2.F32.PACK_AB_MERGE_C R6, R29, R20, RZ ;  /* 0x000000141d06723e */ /* 0x001fca00048060ff */
[----:B------:R-:W-:Y:S04]  /*a15e0*/  STL [R1+0x150c], R6 ;  /* 0x00150c0601007387 */ /* 0x000fe80000100800 */
[----:B------:R0:W-:Y:S04]  /*a15f0*/  STL [R1+0x99c], R0 ;  /* 0x00099c0001007387 */ /* 0x0001e80000100800 */
[----:B0-----:R-:W2:Y:S04]  /*a1600*/  LDL.LU R0, [R1+0x12b0] ;  /* 0x0012b00001007983 */ /* 0x001ea80000300800 */
[----:B------:R-:W2:Y:S04]  /*a1610*/  LDL.LU R6, [R1+0x12b8] ;  /* 0x0012b80001067983 */ /* 0x000ea80000300800 */
[----:B------:R-:W2:Y:S04]  /*a1620*/  LDL.LU R24, [R1+0x12bc] ;  /* 0x0012bc0001187983 */ /* 0x000ea80000300800 */
[----:B--2---:R0:W-:Y:S04]  /*a1630*/  STL [R1+0x4770], R24 ;  /* 0x0047701801007387 */ /* 0x0041e80000100800 */
[----:B0-----:R-:W3:Y:S04]  /*a1640*/  LDL.LU R24, [R1+0x13a0] ;  /* 0x0013a00001187983 */ /* 0x001ee80000300800 */
[----:B------:R-:W2:Y:S01]  /*a1650*/  LDL.LU R7, [R1+0x12a0] ;  /* 0x0012a00001077983 */ /* 0x000ea20000300800 */
[----:B------:R-:W-:-:S05]  /*a1660*/  IADD3 R12, P6, PT, R22, R8, RZ ;  /* 0x00000008160c7210 */ /* 0x000fca0007fde0ff */
[----:B------:R-:W-:Y:S01]  /*a1670*/  IMAD.X R13, R2, 0x1, R10, P6 ;  /* 0x00000001020d7824 */ /* 0x000fe200030e060a */
[----:B--2---:R0:W-:Y:S04]  /*a1680*/  STL [R1+0x4768], R7 ;  /* 0x0047680701007387 */ /* 0x0041e80000100800 */
[----:B0-----:R-:W2:Y:S04]  /*a1690*/  LDL.LU R7, [R1+0x12b4] ;  /* 0x0012b40001077983 */ /* 0x001ea80000300800 */
[----:B------:R-:W2:Y:S04]  /*a16a0*/  LDL.LU R20, [R1+0x12a4] ;  /* 0x0012a40001147983 */ /* 0x000ea80000300800 */
[----:B------:R-:W2:Y:S04]  /*a16b0*/  LDL.LU R29, [R1+0x12a8] ;  /* 0x0012a800011d7983 */ /* 0x000ea80000300800 */
[----:B------:R-:W2:Y:S04]  /*a16c0*/  LDL.LU R19, [R1+0x12ac] ;  /* 0x0012ac0001137983 */ /* 0x000ea80000300800 */
[----:B------:R0:W-:Y:S04]  /*a16d0*/  STL.64 [R1+0x4750], R8 ;  /* 0x0047500801007387 */ /* 0x0001e80000100a00 */
[----:B0-----:R-:W2:Y:S04]  /*a16e0*/  LDL.LU R8, [R1+0x1f78] ;  /* 0x001f780001087983 */ /* 0x001ea80000300800 */
[----:B------:R-:W2:Y:S04]  /*a16f0*/  LDL.LU R9, [R1+0x1f7c] ;  /* 0x001f7c0001097983 */ /* 0x000ea80000300800 */
[----:B------:R0:W-:Y:S04]  /*a1700*/  STL.64 [R1+0x12e0], R12 ;  /* 0x0012e00c01007387 */ /* 0x0001e80000100a00 */
[----:B0-----:R-:W4:Y:S01]  /*a1710*/  LDL.LU.64 R12, [R1+0x4780] ;  /* 0x00478000010c7983 */ /* 0x001f220000300a00 */
[----:B---3--:R-:W-:-:S02]  /*a1720*/  F2FP.SATFINITE.E5M2.F32.PACK_AB_MERGE_C R5, R5, R24, RZ ;  /* 0x000000180505723e */ /* 0x008fc400048060ff */
[----:B--2---:R-:W-:Y:S02]  /*a1730*/  F2FP.SATFINITE.E5M2.F32.PACK_AB_MERGE_C R9, R9, R8, RZ ;  /* 0x000000080909723e */ /* 0x004fe400048060ff */
[----:B------:R-:W-:-:S03]  /*a1740*/  IADD3 R8, P6, PT, R22, R11, RZ ;  /* 0x0000000b16087210 */ /* 0x000fc60007fde0ff */
[----:B------:R4:W-:Y:S04]  /*a1750*/  STL [R1+0xd68], R9 ;  /* 0x000d680901007387 */ /* 0x0009e80000100800 */
[----:B------:R-:W-:Y:S01]  /*a1760*/  STL [R1+0x760], R5 ;  /* 0x0007600501007387 */ /* 0x000fe20000100800 */
[----:B----4-:R-:W-:-:S05]  /*a1770*/  IMAD.X R9, R2, 0x1, R12, P6 ;  /* 0x0000000102097824 */ /* 0x010fca00030e060c */
[----:B------:R0:W-:Y:S02]  /*a1780*/  STL.64 [R1+0x12d0], R8 ;  /* 0x0012d00801007387 */ /* 0x0001e40000100a00 */
[----:B0-----:R-:W-:Y:S02]  /*a1790*/  IADD3 R8, P6, PT, R22, R13, RZ ;  /* 0x0000000d16087210 */ /* 0x001fe40007fde0ff */
[----:B------:R-:W2:Y:S03]  /*a17a0*/  LDL.LU R22, [R1+0x4778] ;  /* 0x0047780001167983 */ /* 0x000ea60000300800 */
[----:B------:R-:W-:Y:S02]  /*a17b0*/  IMAD.X R9, R2, 0x1, R14, P6 ;  /* 0x0000000102097824 */ /* 0x000fe400030e060e */
[----:B------:R-:W3:Y:S04]  /*a17c0*/  LDL.LU R2, [R1+0x4774] ;  /* 0x0047740001027983 */ /* 0x000ee80000300800 */
[----:B------:R0:W-:Y:S01]  /*a17d0*/  STL.64 [R1+0x12d8], R8 ;  /* 0x0012d80801007387 */ /* 0x0001e20000100a00 */
[----:B------:R-:W-:-:S03]  /*a17e0*/  F2FP.SATFINITE.E5M2.F32.PACK_AB_MERGE_C R24, R25, R18, RZ ;  /* 0x000000121918723e */ /* 0x000fc600048060ff */
[----:B------:R-:W4:Y:S01]  /*a17f0*/  LDL.LU R5, [R1+0x1290] ;  /* 0x0012900001057983 */ /* 0x000f220000300800 */
[----:B0-----:R-:W-:-:S03]  /*a1800*/  F2FP.SATFINITE.E5M2.F32.PACK_AB_MERGE_C R8, R26, R28, RZ ;  /* 0x0000001c1a08723e */ /* 0x001fc600048060ff */
[----:B------:R-:W4:Y:S01]  /*a1810*/  LDL.LU R26, [R1+0x1294] ;  /* 0x00129400011a7983 */ /* 0x000f220000300800 */
[----:B------:R-:W-:-:S03]  /*a1820*/  F2FP.SATFINITE.E5M2.F32.PACK_AB_MERGE_C R18, R15, R27, RZ ;  /* 0x0000001b0f12723e */ /* 0x000fc600048060ff */
[----:B------:R0:W-:Y:S04]  /*a1830*/  STL [R1+0xd6c], R8 ;  /* 0x000d6c0801007387 */ /* 0x0001e80000100800 */
[----:B0-----:R-:W4:Y:S04]  /*a1840*/  LDL.LU R8, [R1+0x1298] ;  /* 0x0012980001087983 */ /* 0x001f280000300800 */
[----:B------:R-:W4:Y:S04]  /*a1850*/  LDL.LU R9, [R1+0x129c] ;  /* 0x00129c0001097983 */ /* 0x000f280000300800 */
[----:B------:R3:W-:Y:S04]  /*a1860*/  STL [R1+0x3f4], R24 ;  /* 0x0003f41801007387 */ /* 0x0007e80000100800 */
[----:B------:R-:W-:Y:S01]  /*a1870*/  STL [R1+0xfc0], R18 ;  /* 0x000fc01201007387 */ /* 0x000fe20000100800 */
[----:B------:R-:W-:-:S02]  /*a1880*/  F2FP.SATFINITE.E5M2.F32.PACK_AB_MERGE_C R7, R7, R0, RZ ;  /* 0x000000000707723e */ /* 0x000fc400048060ff */
[----:B--2---:R-:W-:Y:S02]  /*a1890*/  SHF.R.S32.HI R15, RZ, 0x1f, R22 ;  /* 0x0000001fff0f7819 */ /* 0x004fe40000011416 */
[----:B---3--:R-:W-:-:S05]  /*a18a0*/  IADD3 R24, P6, PT, R22, R2, RZ ;  /* 0x0000000216187210 */ /* 0x008fca0007fde0ff */
[----:B------:R-:W-:-:S05]  /*a18b0*/  IMAD.X R25, R15, 0x1, R16, P6 ;  /* 0x000000010f197824 */ /* 0x000fca00030e0610 */
[----:B------:R0:W-:Y:S04]  /*a18c0*/  STL.64 [R1+0x12c0], R24 ;  /* 0x0012c01801007387 */ /* 0x0001e80000100a00 */
[----:B0-----:R-:W2:Y:S04]  /*a18d0*/  LDL.LU R24, [R1+0x4770] ;  /* 0x0047700001187983 */ /* 0x001ea80000300800 */
[----:B------:R-:W3:Y:S04]  /*a18e0*/  LDL.LU R28, [R1+0x1250] ;  /* 0x00125000011c7983 */ /* 0x000ee80000300800 */
[----:B------:R-:W3:Y:S04]  /*a18f0*/  LDL.LU R25, [R1+0x1254] ;  /* 0x0012540001197983 */ /* 0x000ee80000300800 */
[----:B------:R-:W3:Y:S04]  /*a1900*/  LDL.LU R18, [R1+0x1258] ;  /* 0x0012580001127983 */ /* 0x000ee80000300800 */
[----:B------:R-:W3:Y:S04]  /*a1910*/  LDL.LU R27, [R1+0x125c] ;  /* 0x00125c00011b7983 */ /* 0x000ee80000300800 */
[----:B------:R-:W3:Y:S04]  /*a1920*/  LDL.LU R0, [R1+0x476c] ;  /* 0x00476c0001007983 */ /* 0x000ee80000300800 */
[----:B------:R-:W-:Y:S01]  /*a1930*/  STL [R1+0x3e4], R7 ;  /* 0x0003e40701007387 */ /* 0x000fe20000100800 */
[----:B--2---:R-:W-:-:S03]  /*a1940*/  F2FP.SATFINITE.E5M2.F32.PACK_AB_MERGE_C R6, R24, R6, RZ ;  /* 0x000000061806723e */ /* 0x004fc600048060ff */
[----:B------:R-:W2:Y:S04]  /*a1950*/  LDL.LU R24, [R1+0x64] ;  /* 0x0000640001187983 */ /* 0x000ea80000300800 */
[----:B------:R3:W-:Y:S02]  /*a1960*/  STL [R1+0x12b8], R6 ;  /* 0x0012b80601007387 */ /* 0x0007e40000100800 */
[----:B---3--:R-:W-:Y:S02]  /*a1970*/  IADD3 R6, P6, PT, R22, R0, RZ ;  /* 0x0000000016067210 */ /* 0x008fe40007fde0ff */
[----:B------:R-:W-:Y:S03]  /*a1980*/  STL [R1+0x474c], R0 ;  /* 0x00474c0001007387 */ /* 0x000fe60000100800 */
[----:B------:R-:W-:-:S05]  /*a1990*/  IMAD.X R7, R15, 0x1, R23, P6 ;  /* 0x000000010f077824 */ /* 0x000fca00030e0617 */
[----:B------:R0:W-:Y:S04]  /*a19a0*/  STL.64 [R1+0x12b0], R6 ;  /* 0x0012b00601007387 */ /* 0x0001e80000100a00 */
[----:B0-----:R-:W3:Y:S01]  /*a19b0*/  LDL.LU R7, [R1+0x4768] ;  /* 0x0047680001077983 */ /* 0x001ee20000300800 */
[----:B------:R-:W-:-:S03]  /*a19c0*/  F2FP.SATFINITE.E5M2.F32.PACK_AB_MERGE_C R0, R19, R29, RZ ;  /* 0x0000001d1300723e */ /* 0x000fc600048060ff */
[----:B------:R-:W2:Y:S01]  /*a19d0*/  LDL.LU R29, [R1+0x1220] ;  /* 0x00122000011d7983 */ /* 0x000ea20000300800 */
[----:B----4-:R-:W-:Y:S02]  /*a19e0*/  F2FP.SATFINITE.E5M2.F32.PACK_AB_MERGE_C R26, R26, R5, RZ ;  /* 0x000000051a1a723e */ /* 0x010fe400048060ff */
[----:B---3--:R-:W-:-:S05]  /*a19f0*/  F2FP.SATFINITE.E5M2.F32.PACK_AB_MERGE_C R6, R20, R7, RZ ;  /* 0x000000071406723e */ /* 0x008fca00048060ff */
[----:B------:R0:W-:Y:S04]  /*a1a00*/  STL [R1+0x3c0], R6 ;  /* 0x0003c00601007387 */ /* 0x0001e80000100800 */
[----:B------:R-:W2:Y:S01]  /*a1a10*/  LDL.LU R19, [R1+0x1224] ;  /* 0x0012240001137983 */ /* 0x000ea20000300800 */
[----:B0-----:R-:W-:-:S03]  /*a1a20*/  IADD3 R6, P6, PT, R22, R3, RZ ;  /* 0x0000000316067210 */ /* 0x001fc60007fde0ff */
[----:B------:R0:W-:Y:S02]  /*a1a30*/  STL [R1+0x12a8], R0 ;  /* 0x0012a80001007387 */ /* 0x0001e40000100800 */
[----:B------:R-:W-:Y:S02]  /*a1a40*/  IMAD.X R7, R15, 0x1, R4, P6 ;  /* 0x000000010f077824 */ /* 0x000fe400030e0604 */
[----:B0-----:R-:W3:Y:S04]  /*a1a50*/  LDL.LU R0, [R1+0x1228] ;  /* 0x0012280001007983 */ /* 0x001ee80000300800 */
[----:B------:R-:W3:Y:S04]  /*a1a60*/  LDL.LU R20, [R1+0x122c] ;  /* 0x00122c0001147983 */ /* 0x000ee80000300800 */
[----:B------:R0:W-:Y:S04]  /*a1a70*/  STL [R1+0x4738], R3 ;  /* 0x0047380301007387 */ /* 0x0001e80000100800 */
[----:B0-----:R-:W4:Y:S04]  /*a1a80*/  LDL.LU R3, [R1+0x128c] ;  /* 0x00128c0001037983 */ /* 0x001f280000300800 */
[----:B------:R0:W-:Y:S04]  /*a1a90*/  STL.64 [R1+0x12a0], R6 ;  /* 0x0012a00601007387 */ /* 0x0001e80000100a00 */
[----:B0-----:R-:W2:Y:S04]  /*a1aa0*/  LDL.LU.64 R6, [R1+0x4760] ;  /* 0x0047600001067983 */ /* 0x001ea80000300a00 */
[----:B------:R0:W-:Y:S04]  /*a1ab0*/  STL [R1+0x473c], R4 ;  /* 0x00473c0401007387 */ /* 0x0001e80000100800 */
[----:B0-----:R-:W4:Y:S04]  /*a1ac0*/  LDL.LU R4, [R1+0x1288] ;  /* 0x0012880001047983 */ /* 0x001f280000300800 */
[----:B------:R-:W2:Y:S01]  /*a1ad0*/  LDL.LU R5, [R1+0x475c] ;  /* 0x00475c0001057983 */ /* 0x000ea20000300800 */
[----:B------:R-:W-:-:S03]  /*a1ae0*/  F2FP.SATFINITE.E5M2.F32.PACK_AB_MERGE_C R9, R9, R8, RZ ;  /* 0x000000080909723e */ /* 0x000fc600048060ff */
[----:B------:R0:W-:Y:S04]  /*a1af0*/  STL [R1+0x394], R26 ;  /* 0x0003941a01007387 */ /* 0x0001e80000100800 */
[----:B0-----:R-:W3:Y:S04]  /*a1b00*/  LDL.LU R26, [R1+0x4758] ;  /* 0x00475800011a7983 */ /* 0x001ee80000300800 */
[----:B------:R0:W-:Y:S01]  /*a1b10*/  STL [R1+0x1290], R9 ;  /* 0x0012900901007387 */ /* 0x0001e20000100800 */
[----:B--2---:R-:W-:-:S03]  /*a1b20*/  IADD3 R8, P6, PT, R22, R5, RZ ;  /* 0x0000000516087210 */ /* 0x004fc60007fde0ff */
[----:B------:R1:W-:Y:S02]  /*a1b30*/  STL [R1+0x4728], R5 ;  /* 0x0047280501007387 */ /* 0x0003e40000100800 */
[----:B0-----:R-:W-:Y:S02]  /*a1b40*/  IMAD.X R9, R15, 0x1, R6, P6 ;  /* 0x000000010f097824 */ /* 0x001fe400030e0606 */
[----:B-1----:R-:W2:Y:S04]  /*a1b50*/  LDL.LU R5, [R1+0x1284] ;  /* 0x0012840001057983 */ /* 0x002ea80000300800 */
[----:B------:R0:W-:Y:S04]  /*a1b60*/  STL.64 [R1+0x1278], R8 ;  /* 0x0012780801007387 */ /* 0x0001e80000100a00 */
[----:B0-----:R-:W2:Y:S04]  /*a1b70*/  LDL.LU.64 R8, [R1+0x4750] ;  /* 0x0047500001087983 */ /* 0x001ea80000300a00 */
[----:B------:R0:W-:Y:S04]  /*a1b80*/  STL [R1+0x472c], R6 ;  /* 0x00472c0601007387 */ /* 0x0001e80000100800 */
[----:B0-----:R-:W2:Y:S01]  /*a1b90*/  LDL.LU R6, [R1+0x1280] ;  /* 0x0012800001067983 */ /* 0x001ea20000300800 */
[----:B----4-:R-:W-:-:S02]  /*a1ba0*/  F2FP.SATFINITE.E5M2.F32.PACK_AB_MERGE_C R3, R3, R4, RZ ;  /* 0x000000040303723e */ /* 0x010fc400048060ff */
[----:B------:R-:W-:Y:S02]  /*a1bb0*/  IADD3 R4, P6, PT, R22, R7, RZ ;  /* 0x0000000716047210 */ /* 0x000fe40007fde0ff */
[----:B------:R-:W-:Y:S02]  /*a1bc0*/  F2FP.SATFINITE.E5M2.F32.PACK_AB_MERGE_C R25, R25, R28, RZ ;  /* 0x0000001c1919723e */ /* 0x000fe400048060ff */
[----:B------:R-:W-:Y:S02]  /*a1bd0*/  F2FP.SATFINITE.E5M2.F32.PACK_AB_MERGE_C R27, R27, R18, RZ ;  /* 0x000000121b1b723e */ /* 0x000fe400048060ff */
[----:B---3--:R-:W-:Y:S02]  /*a1be0*/  F2FP.SATFINITE.E5M2.F32.PACK_AB_MERGE_C R0, R20, R0, RZ ;  /* 0x000000001400723e */ /* 0x008fe400048060ff */
[----:B--2---:R-:W-:Y:S01]  /*a1bf0*/  F2FP.SATFINITE.E5M2.F32.PACK_AB_MERGE_C R6, R5, R6, RZ ;  /* 0x000000060506723e */ /* 0x004fe200048060ff */
[----:B------:R-:W-:-:S04]  /*a1c00*/  IMAD.X R5, R15, 0x1, R9, P6 ;  /* 0x000000010f057824 */ /* 0x000fc800030e0609 */
[----:B------:R-:W-:Y:S04]  /*a1c10*/  STL [R1+0x380], R6 ;  /* 0x0003800601007387 */ /* 0x000fe80000100800 */
[----:B------:R-:W-:Y:S04]  /*a1c20*/  STL [R1+0x1280], R3 ;  /* 0x0012800301007387 */ /* 0x000fe80000100800 */
[----:B------:R-:W-:Y:S04]  /*a1c30*/  STL [R1+0x4370], R25 ;  /* 0x0043701901007387 */ /* 0x000fe80000100800 */
[----:B------:R0:W-:Y:S04]  /*a1c40*/  STL.64 [R1+0x1270], R4 ;  /* 0x0012700401007387 */ /* 0x0001e80000100a00 */
[----:B------:R1:W-:Y:S01]  /*a1c50*/  STL [R1+0x4374], R27 ;  /* 0x0043741b01007387 */ /* 0x0003e20000100800 */
[----:B0-----:R-:W-:-:S03]  /*a1c60*/  IADD3 R4, P6, PT, R22, R8, RZ ;  /* 0x0000000816047210 */ /* 0x001fc60007fde0ff */
[----:B------:R-:W-:Y:S02]  /*a1c70*/  STL [R1+0x46a0], R26 ;  /* 0x0046a01a01007387 */ /* 0x000fe40000100800 */
[----:B------:R-:W-:Y:S02]  /*a1c80*/  IMAD.X R5, R15, 0x1, R10, P6 ;  /* 0x000000010f057824 */ /* 0x000fe400030e060a */
[----:B------:R-:W-:Y:S04]  /*a1c90*/  STL.64 [R1+0x4720], R8 ;  /* 0x0047200801007387 */ /* 0x000fe80000100a00 */
[----:B-1----:R-:W2:Y:S04]  /*a1ca0*/  LDL.LU R27, [R1+0x11f0] ;  /* 0x0011f000011b7983 */ /* 0x002ea80000300800 */
[----:B------:R-:W2:Y:S01]  /*a1cb0*/  LDL.LU R25, [R1+0x11f4] ;  /* 0x0011f40001197983 */ /* 0x000ea20000300800 */
[----:B------:R-:W-:-:S03]  /*a1cc0*/  F2FP.SATFINITE.E5M2.F32.PACK_AB_MERGE_C R3, R19, R29, RZ ;  /* 0x0000001d1303723e */ /* 0x000fc600048060ff */
[----:B------:R0:W-:Y:S04]  /*a1cd0*/  STL.64 [R1+0x1268], R4 ;  /* 0x0012680401007387 */ /* 0x0001e80000100a00 */
[----:B------:R-:W3:Y:S04]  /*a1ce0*/  LDL.LU R28, [R1+0x11f8] ;  /* 0x0011f800011c7983 */ /* 0x000ee80000300800 */
[----:B------:R-:W3:Y:S01]  /*a1cf0*/  LDL.LU R18, [R1+0x11fc] ;  /* 0x0011fc0001127983 */ /* 0x000ee20000300800 */
[----:B0-----:R-:W-:-:S03]  /*a1d00*/  IADD3 R4, P6, PT, R22, R11, RZ ;  /* 0x0000000b16047210 */ /* 0x001fc60007fde0ff */
[----:B------:R-:W4:Y:S02]  /*a1d10*/  LDL.LU R29, [R1+0x10e0] ;  /* 0x0010e000011d7983 */ /* 0x000f240000300800 */
[----:B------:R-:W-:Y:S02]  /*a1d20*/  IMAD.X R5, R15, 0x1, R12, P6 ;  /* 0x000000010f057824 */ /* 0x000fe400030e060c */
[----:B------:R-:W4:Y:S04]  /*a1d30*/  LDL.LU R19, [R1+0x10e4] ;  /* 0x0010e40001137983 */ /* 0x000f280000300800 */
[----:B------:R-:W-:Y:S04]  /*a1d40*/  STL [R1+0x1408], R3 ;  /* 0x0014080301007387 */ /* 0x000fe80000100800 */
[----:B------:R-:W-:Y:S04]  /*a1d50*/  STL.64 [R1+0x4710], R10 ;  /* 0x0047100a01007387 */ /* 0x000fe80000100a00 */
[----:B------:R0:W-:Y:S04]  /*a1d60*/  STL [R1+0x1404], R0 ;  /* 0x0014040001007387 */ /* 0x0001e80000100800 */
[----:B------:R1:W-:Y:S04]  /*a1d70*/  STL.64 [R1+0x1260], R4 ;  /* 0x0012600401007387 */ /* 0x0003e80000100a00 */
[----:B0-----:R-:W4:Y:S01]  /*a1d80*/  LDL.LU R0, [R1+0x10e8] ;  /* 0x0010e80001007983 */ /* 0x001f220000300800 */
[----:B-1----:R-:W-:-:S03]  /*a1d90*/  IADD3 R4, P6, PT, R22, R13, RZ ;  /* 0x0000000d16047210 */ /* 0x002fc60007fde0ff */
[----:B------:R-:W4:Y:S02]  /*a1da0*/  LDL.LU R22, [R1+0x10ec] ;  /* 0x0010ec0001167983 */ /* 0x000f240000300800 */
[----:B------:R-:W-:Y:S02]  /*a1db0*/  IMAD.X R5, R15, 0x1, R14, P6 ;  /* 0x000000010f057824 */ /* 0x000fe400030e060e */
[----:B------:R-:W-:Y:S04]  /*a1dc0*/  STL.64 [R1+0x4730], R12 ;  /* 0x0047300c01007387 */ /* 0x000fe80000100a00 */
[----:B------:R0:W-:Y:S04]  /*a1dd0*/  STL.64 [R1+0x1258], R4 ;  /* 0x0012580401007387 */ /* 0x0001e80000100a00 */
[----:B0-----:R-:W4:Y:S04]  /*a1de0*/  LDL.LU R4, [R1+0x10b8] ;  /* 0x0010b80001047983 */ /* 0x001f280000300800 */
[----:B------:R-:W4:Y:S04]  /*a1df0*/  LDL.LU R3, [R1+0x10bc] ;  /* 0x0010bc0001037983 */ /* 0x000f280000300800 */
[----:B------:R-:W4:Y:S04]  /*a1e00*/  LDL.LU R12, [R1+0x1080] ;  /* 0x00108000010c7983 */ /* 0x000f280000300800 */
[----:B------:R-:W4:Y:S01]  /*a1e10*/  LDL.LU R13, [R1+0x1084] ;  /* 0x00108400010d7983 */ /* 0x000f220000300800 */
[----:B--2---:R-:W-:-:S02]  /*a1e20*/  F2FP.SATFINITE.E5M2.F32.PACK_AB_MERGE_C R25, R25, R27, RZ ;  /* 0x0000001b1919723e */ /* 0x004fc400048060ff */
[----:B---3--:R-:W-:Y:S02]  /*a1e30*/  F2FP.SATFINITE.E5M2.F32.PACK_AB_MERGE_C R18, R18, R28, RZ ;  /* 0x0000001c1212723e */ /* 0x008fe400048060ff */
[----:B------:R-:W-:Y:S02]  /*a1e40*/  SHF.R.S32.HI R28, RZ, 0x1f, R24 ;  /* 0x0000001fff1c7819 */ /* 0x000fe40000011418 */
[----:B----4-:R-:W-:Y:S01]  /*a1e50*/  F2FP.SATFINITE.E5M2.F32.PACK_AB_MERGE_C R22, R22, R0, RZ ;  /* 0x000000001616723e */ /* 0x010fe200048060ff */
[----:B------:R0:W-:Y:S04]  /*a1e60*/  STL.64 [R1+0x4740], R12 ;  /* 0x0047400c01007387 */ /* 0x0001e80000100a00 */
[----:B0-----:R-:W2:Y:S04]  /*a1e70*/  LDL.LU R12, [R1+0x10b0] ;  /* 0x0010b000010c7983 */ /* 0x001ea80000300800 */
[----:B------:R-:W2:Y:S04]  /*a1e80*/  LDL.LU R13, [R1+0x10b4] ;  /* 0x0010b400010d7983 */ /* 0x000ea80000300800 */
[----:B------:R-:W3:Y:S04]  /*a1e90*/  LDL.LU R6, [R1+0x1088] ;  /* 0x0010880001067983 */ /* 0x000ee80000300800 */
[----:B------:R-:W3:Y:S04]  /*a1ea0*/  LDL.LU R5, [R1+0x108c] ;  /* 0x00108c0001057983 */ /* 0x000ee80000300800 */
[----:B------:R-:W4:Y:S04]  /*a1eb0*/  LDL.LU R8, [R1+0x1060] ;  /* 0x0010600001087983 */ /* 0x000f280000300800 */
[----:B------:R-:W4:Y:S04]  /*a1ec0*/  LDL.LU R9, [R1+0x1064] ;  /* 0x0010640001097983 */ /* 0x000f280000300800 */
[----:B------:R-:W3:Y:S04]  /*a1ed0*/  LDL.LU R20, [R1+0x1068] ;  /* 0x0010680001147983 */ /* 0x000ee80000300800 */
[----:B------:R-:W3:Y:S04]  /*a1ee0*/  LDL.LU R15, [R1+0x106c] ;  /* 0x00106c00010f7983 */ /* 0x000ee80000300800 */
[----:B------:R-:W3:Y:S04]  /*a1ef0*/  LDL.LU R10, [R1+0x1040] ;  /* 0x00104000010a7983 */ /* 0x000ee80000300800 */
[----:B------:R-:W3:Y:S04]  /*a1f00*/  LDL.LU R11, [R1+0x1044] ;  /* 0x00104400010b7983 */ /* 0x000ee80000300800 */
[----:B------:R-:W3:Y:S04]  /*a1f10*/  LDL.LU R26, [R1+0x300] ;  /* 0x00030000011a7983 */ /* 0x000ee80000300800 */
[----:B------:R0:W-:Y:S04]  /*a1f20*/  STL [R1+0x1410], R25 ;  /* 0x0014101901007387 */ /* 0x0001e80000100800 */
[----:B------:R-:W3:Y:S04]  /*a1f30*/  LDL.LU R27, [R1+0x304] ;  /* 0x00030400011b7983 */ /* 0x000ee80000300800 */
[----:B------:R1:W-:Y:S01]  /*a1f40*/  STL [R1+0x140c], R18 ;  /* 0x00140c1201007387 */ /* 0x0003e20000100800 */
[----:B0-----:R-:W-:-:S02]  /*a1f50*/  F2FP.SATFINITE.E5M2.F32.PACK_AB_MERGE_C R25, R19, R29, RZ ;  /* 0x0000001d1319723e */ /* 0x001fc400048060ff */
[----:B-1----:R-:W-:-:S03]  /*a1f60*/  IADD3 R18, P6, PT, R24, R2, RZ ;  /* 0x0000000218127210 */ /* 0x002fc60007fde0ff */
[----:B------:R0:W-:Y:S02]  /*a1f70*/  STL [R1+0x1420], R25 ;  /* 0x0014201901007387 */ /* 0x0001e40000100800 */
[----:B------:R-:W-:Y:S02]  /*a1f80*/  IMAD.X R19, R28, 0x1, R16, P6 ;  /* 0x000000011c137824 */ /* 0x000fe400030e0610 */
[----:B0-----:R-:W3:Y:S04]  /*a1f90*/  LDL.LU R25, [R1+0x30c] ;  /* 0x00030c0001197983 */ /* 0x001ee80000300800 */
[----:B------:R0:W-:Y:S04]  /*a1fa0*/  STL.64 [R1+0x1250], R18 ;  /* 0x0012501201007387 */ /* 0x0001e80000100a00 */
[----:B0-----:R-:W3:Y:S04]  /*a1fb0*/  LDL.LU R18, [R1+0x18c] ;  /* 0x00018c0001127983 */ /* 0x001ee80000300800 */
[----:B------:R-:W3:Y:S04]  /*a1fc0*/  LDL.LU R29, [R1+0xe4] ;  /* 0x0000e400011d7983 */ /* 0x000ee80000300800 */
[----:B------:R-:W3:Y:S04]  /*a1fd0*/  LDL.LU R19, [R1+0xc] ;  /* 0x00000c0001137983 */ /* 0x000ee80000300800 */
[----:B------:R-:W3:Y:S04]  /*a1fe0*/  LDL.LU R0, [R1+0x474c] ;  /* 0x00474c0001007983 */ /* 0x000ee80000300800 */
[----:B------:R0:W-:Y:S04]  /*a1ff0*/  STL [R1+0x141c], R22 ;  /* 0x00141c1601007387 */ /* 0x0001e80000100800 */
[----:B0-----:R-:W4:Y:S01]  /*a2000*/  LDL.LU R22, [R1+0x4748] ;  /* 0x0047480001167983 */ /* 0x001f220000300800 */
[----:B------:R-:W-:-:S02]  /*a2010*/  F2FP.SATFINITE.E5M2.F32.PACK_AB_MERGE_C R3, R3, R4, RZ ;  /* 0x000000040303723e */ /* 0x000fc400048060ff */
[----:B--2---:R-:W-:-:S05]  /*a2020*/  F2FP.SATFINITE.E5M2.F32.PACK_AB_MERGE_C R13, R13, R12, RZ ;  /* 0x0000000c0d0d723e */ /* 0x004fca00048060ff */
[----:B------:R0:W-:Y:S01]  /*a2030*/  STL [R1+0x143c], R13 ;  /* 0x00143c0d01007387 */ /* 0x0001e20000100800 */
[----:B---3--:R-:W-:-:S05]  /*a2040*/  IADD3 R12, P6, PT, R24, R0, RZ ;  /* 0x00000000180c7210 */ /* 0x008fca0007fde0ff */
[----:B0-----:R-:W-:-:S05]  /*a2050*/  IMAD.X R13, R28, 0x1, R23, P6 ;  /* 0x000000011c0d7824 */ /* 0x001fca00030e0617 */
[----:B------:R0:W-:Y:S04]  /*a2060*/  STL.64 [R1+0x1240], R12 ;  /* 0x0012400c01007387 */ /* 0x0001e80000100a00 */
[----:B0-----:R-:W2:Y:S04]  /*a2070*/  LDL.LU.64 R12, [R1+0x4740] ;  /* 0x00474000010c7983 */ /* 0x001ea80000300a00 */
[----:B----4-:R0:W-:Y:S04]  /*a2080*/  STL.64 [R1+0x46f8], R22 ;  /* 0x0046f81601007387 */ /* 0x0101e80000100a00 */
[----:B0-----:R-:W3:Y:S04]  /*a2090*/  LDL.LU R22, [R1+0x104c] ;  /* 0x00104c0001167983 */ /* 0x001ee80000300800 */
[----:B------:R-:W4:Y:S04]  /*a20a0*/  LDL.LU R23, [R1+0x308] ;  /* 0x0003080001177983 */ /* 0x000f280000300800 */
        /* <DEDUP_REMOVED lines=8> */
[----:B------:R0:W-:Y:S04]  /*a2130*/  STL.64 [R1+0x1248], R12 ;  /* 0x0012480c01007387 */ /* 0x0001e80000100a00 */
[----:B0-----:R-:W2:Y:S04]  /*a2140*/  LDL.LU.64 R12, [R1+0x4730] ;  /* 0x00473000010c7983 */ /* 0x001ea80000300a00 */
[----:B------:R-:W3:Y:S04]  /*a2150*/  LDL.LU R6, [R1+0x472c] ;  /* 0x00472c0001067983 */ /* 0x000ee80000300800 */
[----:B------:R0:W-:Y:S04]  /*a2160*/  STL [R1+0x147c], R5 ;  /* 0x00147c0501007387 */ /* 0x0001e80000100800 */
[----:B0-----:R-:W2:Y:S01]  /*a2170*/  LDL.LU R5, [R1+0x4728] ;  /* 0x0047280001057983 */ /* 0x001ea20000300800 */
[----:B------:R-:W-:-:S05]  /*a2180*/  F2FP.SATFINITE.E5M2.F32.PACK_AB_MERGE_C R9, R9, R8, RZ ;  /* 0x000000080909723e */ /* 0x000fca00048060ff */
[----:B------:R3:W-:Y:S01]  /*a2190*/  STL [R1+0x14a8], R9 ;  /* 0x0014a80901007387 */ /* 0x0007e20000100800 */
[----:B--2---:R-:W-:-:S05]  /*a21a0*/  IADD3 R8, P6, PT, R24, R5, RZ ;  /* 0x0000000518087210 */ /* 0x004fca0007fde0ff */
[----:B---3--:R-:W-:-:S05]  /*a21b0*/  IMAD.X R9, R28, 0x1, R6, P6 ;  /* 0x000000011c097824 */ /* 0x008fca00030e0606 */
[----:B------:R0:W-:Y:S04]  /*a21c0*/  STL.64 [R1+0x1238], R8 ;  /* 0x0012380801007387 */ /* 0x0001e80000100a00 */
[----:B0-----:R-:W2:Y:S01]  /*a21d0*/  LDL.LU.64 R8, [R1+0x4720] ;  /* 0x0047200001087983 */ /* 0x001ea20000300a00 */
[----:B------:R-:W-:Y:S02]  /*a21e0*/  F2FP.SATFINITE.E5M2.F32.PACK_AB_MERGE_C R15, R15, R20, RZ ;  /* 0x000000140f0f723e */ /* 0x000fe400048060ff */
[----:B------:R-:W-:Y:S01]  /*a21f0*/  F2FP.SATFINITE.E5M2.F32.PACK_AB_MERGE_C R11, R11, R10, RZ ;  /* 0x0000000a0b0b723e */ /* 0x000fe200048060ff */
[----:B------:R-:W3:Y:S01]  /*a2200*/  LDL.LU R20, [R1+0x471c] ;  /* 0x00471c0001147983 */ /* 0x000ee20000300800 */
[----:B------:R-:W-:-:S03]  /*a2210*/  IADD3 R10, P6, PT, R24, R7, RZ ;  /* 0x00000007180a7210 */ /* 0x000fc60007fde0ff */
[----:B------:R0:W-:Y:S04]  /*a2220*/  STL [R1+0x149c], R15 ;  /* 0x00149c0f01007387 */ /* 0x0001e80000100800 */
[----:B0-----:R-:W3:Y:S04]  /*a2230*/  LDL.LU R15, [R1+0x4718] ;  /* 0x00471800010f7983 */ /* 0x001ee80000300800 */
[----:B------:R-:W-:Y:S04]  /*a2240*/  STL [R1+0x14c8], R11 ;  /* 0x0014c80b01007387 */ /* 0x000fe80000100800 */
[----:B------:R0:W-:Y:S04]  /*a2250*/  STL.64 [R1+0x46e8], R6 ;  /* 0x0046e80601007387 */ /* 0x0001e80000100a00 */
[----:B0-----:R-:W3:Y:S01]  /*a2260*/  LDL.LU R7, [R1+0x1048] ;  /* 0x0010480001077983 */ /* 0x001ee20000300800 */
[----:B--2---:R-:W-:-:S05]  /*a2270*/  IMAD.X R11, R28, 0x1, R9, P6 ;  /* 0x000000011c0b7824 */ /* 0x004fca00030e0609 */
[----:B------:R0:W-:Y:S04]  /*a2280*/  STL.64 [R1+0x1230], R10 ;  /* 0x0012300a01007387 */ /* 0x0001e80000100a00 */
[----:B0-----:R-:W2:Y:S01]  /*a2290*/  LDL.LU.64 R10, [R1+0x4710] ;  /* 0x00471000010a7983 */ /* 0x001ea20000300a00 */
[----:B------:R-:W-:-:S03]  /*a22a0*/  F2FP.SATFINITE.E5M2.F32.PACK_AB_MERGE_C R6, R27, R26, RZ ;  /* 0x0000001a1b06723e */ /* 0x000fc600048060ff */
[----:B------:R-:W4:Y:S01]  /*a22b0*/  LDL.LU R26, [R1+0x194] ;  /* 0x00019400011a7983 */ /* 0x000f220000300800 */
[----:B---3--:R-:W-:-:S05]  /*a22c0*/  F2FP.SATFINITE.E5M2.F32.PACK_AB_MERGE_C R7, R22, R7, RZ ;  /* 0x000000071607723e */ /* 0x008fca00048060ff */
[----:B------:R-:W-:Y:S04]  /*a22d0*/  STL [R1+0x14bc], R7 ;  /* 0x0014bc0701007387 */ /* 0x000fe80000100800 */
[----:B------:R-:W3:Y:S04]  /*a22e0*/  LDL.LU R27, [R1+0xe8] ;  /* 0x0000e800011b7983 */ /* 0x000ee80000300800 */
[----:B------:R0:W-:Y:S02]  /*a22f0*/  STL [R1+0x14f8], R6 ;  /* 0x0014f80601007387 */ /* 0x0001e40000100800 */
[----:B0-----:R-:W-:-:S02]  /*a2300*/  IADD3 R6, P6, PT, R24, R8, RZ ;  /* 0x0000000818067210 */ /* 0x001fc40007fde0ff */
[----:B------:R0:W-:Y:S02]  /*a2310*/  STL.64 [R1+0x46d8], R8 ;  /* 0x0046d80801007387 */ /* 0x0001e40000100a00 */
[----:B0-----:R-:W-:Y:S02]  /*a2320*/  LOP3.LUT R9, R18, 0xffff, RZ, 0xc0, !PT ;  /* 0x0000ffff12097812 */ /* 0x001fe400078ec0ff */
[----:B------:R-:W-:Y:S01]  /*a2330*/  LOP3.LUT R8, R29, 0xffff, RZ, 0xc0, !PT ;  /* 0x0000ffff1d087812 */ /* 0x000fe200078ec0ff */
[----:B--2---:R-:W-:-:S05]  /*a2340*/  IMAD.X R7, R28, 0x1, R10, P6 ;  /* 0x000000011c077824 */ /* 0x004fca00030e060a */
[----:B------:R4:W-:Y:S02]  /*a2350*/  STL.64 [R1+0x1228], R6 ;  /* 0x0012280601007387 */ /* 0x0009e40000100a00 */
[----:B----4-:R-:W-:Y:S02]  /*a2360*/  F2FP.SATFINITE.E5M2.F32.PACK_AB_MERGE_C R6, R25, R23, RZ ;  /* 0x000000171906723e */ /* 0x010fe400048060ff */
[----:B------:R-:W-:Y:S02]  /*a2370*/  SHF.R.U32.HI R7, RZ, 0x8, R9 ;  /* 0x00000008ff077819 */ /* 0x000fe40000011609 */
[--C-:B------:R-:W-:Y:S01]  /*a2380*/  PRMT R9, R9, 0x3340, R8.reuse ;  /* 0x0000334009097816 */ /* 0x100fe20000000008 */
[----:B------:R0:W-:Y:S01]  /*a2390*/  STL [R1+0x14dc], R6 ;  /* 0x0014dc0601007387 */ /* 0x0001e20000100800 */
[----:B------:R-:W-:Y:S02]  /*a23a0*/  SHF.R.U32.HI R8, RZ, 0x8, R8 ;  /* 0x00000008ff087819 */ /* 0x000fe40000011608 */
[----:B------:R-:W-:Y:S01]  /*a23b0*/  LOP3.LUT R7, R7, 0xffff, RZ, 0xc0, !PT ;  /* 0x0000ffff07077812 */ /* 0x000fe200078ec0ff */
[----:B------:R-:W2:Y:S01]  /*a23c0*/  LDL.LU R25, [R1+0x12c] ;  /* 0x00012c0001197983 */ /* 0x000ea20000300800 */
[----:B------:R-:W-:-:S02]  /*a23d0*/  LOP3.LUT R8, R8, 0xffff, RZ, 0xc0, !PT ;  /* 0x0000ffff08087812 */ /* 0x000fc400078ec0ff */
[----:B0-----:R-:W-:-:S04]  /*a23e0*/  LOP3.LUT R6, R19, 0xffff, RZ, 0xc0, !PT ;  /* 0x0000ffff13067812 */ /* 0x001fc800078ec0ff */
[----:B------:R-:W-:Y:S02]  /*a23f0*/  PRMT R18, R6, 0x3340, R0 ;  /* 0x0000334006127816 */ /* 0x000fe40000000000 */
[----:B------:R-:W-:Y:S02]  /*a2400*/  PRMT R7, R7, 0x3340, R8 ;  /* 0x0000334007077816 */ /* 0x000fe40000000008 */
[----:B------:R-:W-:Y:S02]  /*a2410*/  PRMT R9, R9, 0x5410, R18 ;  /* 0x0000541009097816 */ /* 0x000fe40000000012 */
[----:B------:R-:W-:Y:S01]  /*a2420*/  IADD3 R8, P6, PT, R24, R11, RZ ;  /* 0x0000000b18087210 */ /* 0x000fe20007fde0ff */
[----:B------:R-:W4:Y:S04]  /*a2430*/  LDL.LU R18, [R1+0x2d8] ;  /* 0x0002d80001127983 */ /* 0x000f280000300800 */
[----:B------:R0:W-:Y:S04]  /*a2440*/  STL [R1+0x18ec], R9 ;  /* 0x0018ec0901007387 */ /* 0x0001e80000100800 */
[----:B------:R-:W4:Y:S01]  /*a2450*/  LDL.LU R19, [R1+0x264] ;  /* 0x0002640001137983 */ /* 0x000f220000300800 */
[----:B0-----:R-:W-:-:S03]  /*a2460*/  IMAD.X R9, R28, 0x1, R12, P6 ;  /* 0x000000011c097824 */ /* 0x001fc600030e060c */
[----:B------:R-:W-:Y:S04]  /*a2470*/  STL [R1+0x17ec], R7 ;  /* 0x0017ec0701007387 */ /* 0x000fe80000100800 */
[----:B------:R-:W4:Y:S04]  /*a2480*/  LDL.LU R29, [R1+0x2b0] ;  /* 0x0002b000011d7983 */ /* 0x000f280000300800 */
[----:B------:R0:W-:Y:S01]  /*a2490*/  STL.64 [R1+0x1220], R8 ;  /* 0x0012200801007387 */ /* 0x0001e20000100a00 */
[----:B------:R-:W-:-:S03]  /*a24a0*/  SHF.R.U32.HI R6, RZ, 0x8, R6 ;  /* 0x00000008ff067819 */ /* 0x000fc60000011606 */
[----:B------:R-:W-:Y:S01]  /*a24b0*/  STL.64 [R1+0x46c8], R12 ;  /* 0x0046c80c01007387 */ /* 0x000fe20000100a00 */
[----:B------:R-:W-:Y:S02]  /*a24c0*/  LOP3.LUT R6, R6, 0xffff, RZ, 0xc0, !PT ;  /* 0x0000ffff06067812 */ /* 0x000fe400078ec0ff */
[----:B0-----:R-:W-:Y:S02]  /*a24d0*/  IADD3 R8, P6, PT, R24, R13, RZ ;  /* 0x0000000d18087210 */ /* 0x001fe40007fde0ff */
[----:B------:R-:W4:Y:S03]  /*a24e0*/  LDL.LU R24, [R1+0x68] ;  /* 0x0000680001187983 */ /* 0x000f260000300800 */
[----:B------:R-:W-:Y:S02]  /*a24f0*/  IMAD.X R9, R28, 0x1, R14, P6 ;  /* 0x000000011c097824 */ /* 0x000fe400030e060e */
[----:B------:R-:W4:Y:S04]  /*a2500*/  LDL.LU R28, [R1+0x4708] ;  /* 0x00470800011c7983 */ /* 0x000f280000300800 */
[----:B------:R0:W-:Y:S02]  /*a2510*/  STL.64 [R1+0x1218], R8 ;  /* 0x0012180801007387 */ /* 0x0001e40000100a00 */
[----:B0-----:R-:W-:-:S02]  /*a2520*/  PRMT R8, R6, 0x3340, R0 ;  /* 0x0000334006087816 */ /* 0x001fc40000000000 */
[----:B------:R-:W-:-:S03]  /*a2530*/  LOP3.LUT R6, R15, 0xffff, RZ, 0xc0, !PT ;  /* 0x0000ffff0f067812 */ /* 0x000fc600078ec0ff */
[----:B------:R3:W-:Y:S04]  /*a2540*/  STL [R1+0x129c], R8 ;  /* 0x00129c0801007387 */ /* 0x0007e80000100800 */
[----:B------:R-:W4:Y:S01]  /*a2550*/  LDL.LU R15, [R1+0x4704] ;  /* 0x00470400010f7983 */ /* 0x000f220000300800 */
[----:B------:R-:W-:Y:S02]  /*a2560*/  LOP3.LUT R7, R26, 0xffff, RZ, 0xc0, !PT ;  /* 0x0000ffff1a077812 */ /* 0x000fe400078ec0ff */
[----:B---3--:R-:W-:-:S04]  /*a2570*/  LOP3.LUT R8, R27, 0xffff, RZ, 0xc0, !PT ;  /* 0x0000ffff1b087812 */ /* 0x008fc800078ec0ff */
[--C-:B------:R-:W-:Y:S02]  /*a2580*/  PRMT R9, R7, 0x3340, R8.reuse ;  /* 0x0000334007097816 */ /* 0x100fe40000000008 */
[----:B------:R-:W-:Y:S02]  /*a2590*/  SHF.R.U32.HI R7, RZ, 0x8, R7 ;  /* 0x00000008ff077819 */ /* 0x000fe40000011607 */
[----:B------:R-:W-:Y:S02]  /*a25a0*/  SHF.R.U32.HI R8, RZ, 0x8, R8 ;  /* 0x00000008ff087819 */ /* 0x000fe40000011608 */
[----:B------:R-:W-:Y:S02]  /*a25b0*/  PRMT R12, R6, 0x3340, R0 ;  /* 0x00003340060c7816 */ /* 0x000fe40000000000 */
[----:B------:R-:W-:Y:S02]  /*a25c0*/  SHF.R.U32.HI R6, RZ, 0x8, R6 ;  /* 0x00000008ff067819 */ /* 0x000fe40000011606 */
[----:B------:R-:W-:-:S02]  /*a25d0*/  LOP3.LUT R7, R7, 0xffff, RZ, 0xc0, !PT ;  /* 0x0000ffff07077812 */ /* 0x000fc400078ec0ff */
[----:B------:R-:W-:Y:S02]  /*a25e0*/  LOP3.LUT R8, R8, 0xffff, RZ, 0xc0, !PT ;  /* 0x0000ffff08087812 */ /* 0x000fe400078ec0ff */
[----:B------:R-:W-:Y:S02]  /*a25f0*/  PRMT R9, R9, 0x5410, R12 ;  /* 0x0000541009097816 */ /* 0x000fe4000000000c */
[----:B------:R-:W-:Y:S02]  /*a2600*/  LOP3.LUT R6, R6, 0xffff, RZ, 0xc0, !PT ;  /* 0x0000ffff06067812 */ /* 0x000fe400078ec0ff */
[----:B------:R-:W-:Y:S01]  /*a2610*/  PRMT R7, R7, 0x3340, R8 ;  /* 0x0000334007077816 */ /* 0x000fe20000000008 */
[----:B------:R-:W-:Y:S01]  /*a2620*/  STL [R1+0x18dc], R9 ;  /* 0x0018dc0901007387 */ /* 0x000fe20000100800 */
[----:B------:R-:W-:-:S03]  /*a2630*/  PRMT R6, R6, 0x3340, R0 ;  /* 0x0000334006067816 */ /* 0x000fc60000000000 */
[----:B------:R-:W-:Y:S04]  /*a2640*/  STL [R1+0x17d8], R7 ;  /* 0x0017d80701007387 */ /* 0x000fe80000100800 */
[----:B------:R0:W-:Y:S01]  /*a2650*/  STL [R1+0x1400], R6 ;  /* 0x0014000601007387 */ /* 0x0001e20000100800 */
[----:B--2---:R-:W-:Y:S02]  /*a2660*/  LOP3.LUT R8, R25, 0xffff, RZ, 0xc0, !PT ;  /* 0x0000ffff19087812 */ /* 0x004fe400078ec0ff */
[----:B----4-:R-:W-:Y:S02]  /*a2670*/  LOP3.LUT R12, R18, 0xffff, RZ, 0xc0, !PT ;  /* 0x0000ffff120c7812 */ /* 0x010fe400078ec0ff */
[----:B0-----:R-:W-:-:S04]  /*a2680*/  LOP3.LUT R6, R19, 0xffff, RZ, 0xc0, !PT ;  /* 0x0000ffff13067812 */ /* 0x001fc800078ec0ff */
[----:B------:R-:W-:Y:S02]  /*a2690*/  PRMT R22, R6, 0x3340, R0 ;  /* 0x0000334006167816 */ /* 0x000fe40000000000 */
[----:B------:R-:W-:Y:S02]  /*a26a0*/  LOP3.LUT R13, R29, 0xffff, RZ, 0xc0, !PT ;  /* 0x0000ffff1d0d7812 */ /* 0x000fe400078ec0ff */
[----:B------:R-:W-:-:S04]  /*a26b0*/  LOP3.LUT R7, R28, 0xffff, RZ, 0xc0, !PT ;  /* 0x0000ffff1c077812 */ /* 0x000fc800078ec0ff */
[----:B------:R-:W-:Y:S02]  /*a26c0*/  PRMT R19, R7, 0x3340, R0 ;  /* 0x0000334007137816 */ /* 0x000fe40000000000 */
[----:B------:R-:W-:Y:S02]  /*a26d0*/  SHF.R.S32.HI R26, RZ, 0x1f, R24 ;  /* 0x0000001fff1a7819 */ /* 0x000fe40000011418 */
[----:B------:R-:W-:Y:S02]  /*a26e0*/  LOP3.LUT R9, R15, 0xffff, RZ, 0xc0, !PT ;  /* 0x0000ffff0f097812 */ /* 0x000fe400078ec0ff */
[----:B------:R-:W2:Y:S02]  /*a26f0*/  LDL.LU R15, [R1+0x4700] ;  /* 0x00470000010f7983 */ /* 0x000ea40000300800 */
[----:B------:R-:W-:Y:S02]  /*a2700*/  PRMT R18, R8, 0x3340, R9 ;  /* 0x0000334008127816 */ /* 0x000fe40000000009 */
[----:B------:R-:W3:Y:S02]  /*a2710*/  LDL.LU R27, [R1+0x13c] ;  /* 0x00013c00011b7983 */ /* 0x000ee40000300800 */
[----:B------:R-:W-:-:S02]  /*a2720*/  PRMT R18, R18, 0x5410, R19 ;  /* 0x0000541012127816 */ /* 0x000fc40000000013 */
[----:B------:R-:W-:-:S04]  /*a2730*/  PRMT R19, R12, 0x3340, R13 ;  /* 0x000033400c137816 */ /* 0x000fc8000000000d */
[----:B------:R-:W-:Y:S02]  /*a2740*/  PRMT R19, R19, 0x5410, R22 ;  /* 0x0000541013137816 */ /* 0x000fe40000000016 */
[----:B------:R-:W-:Y:S01]  /*a2750*/  IADD3 R22, P6, PT, R24, R2, RZ ;  /* 0x0000000218167210 */ /* 0x000fe20007fde0ff */
[----:B------:R0:W-:Y:S04]  /*a2760*/  STL [R1+0x18d8], R18 ;  /* 0x0018d81201007387 */ /* 0x0001e80000100800 */
[----:B------:R-:W-:Y:S01]  /*a2770*/  IMAD.X R23, R26, 0x1, R16, P6 ;  /* 0x000000011a177824 */ /* 0x000fe200030e0610 */
[----:B0-----:R-:W4:Y:S04]  /*a2780*/  LDL.LU R18, [R1+0xb8] ;  /* 0x0000b80001127983 */ /* 0x001f280000300800 */
[----:B------:R-:W4:Y:S04]  /*a2790*/  LDL.LU R25, [R1+0x2dc] ;  /* 0x0002dc0001197983 */ /* 0x000f280000300800 */
[----:B------:R-:W4:Y:S04]  /*a27a0*/  LDL.LU R28, [R1+0x2b4] ;  /* 0x0002b400011c7983 */ /* 0x000f280000300800 */
[----:B------:R-:W-:Y:S04]  /*a27b0*/  STL [R1+0x18cc], R19 ;  /* 0x0018cc1301007387 */ /* 0x000fe80000100800 */
[----:B------:R0:W-:Y:S04]  /*a27c0*/  STL.64 [R1+0x1210], R22 ;  /* 0x0012101601007387 */ /* 0x0001e80000100a00 */
[----:B0-----:R-:W4:Y:S01]  /*a27d0*/  LDL.LU.64 R22, [R1+0x46f8] ;  /* 0x0046f80001167983 */ /* 0x001f220000300a00 */
[----:B------:R-:W-:-:S02]  /*a27e0*/  SHF.R.U32.HI R12, RZ, 0x8, R12 ;  /* 0x00000008ff0c7819 */ /* 0x000fc4000001160c */
[----:B------:R-:W-:Y:S02]  /*a27f0*/  SHF.R.U32.HI R13, RZ, 0x8, R13 ;  /* 0x00000008ff0d7819 */ /* 0x000fe4000001160d */
[----:B------:R-:W-:Y:S02]  /*a2800*/  SHF.R.U32.HI R8, RZ, 0x8, R8 ;  /* 0x00000008ff087819 */ /* 0x000fe40000011608 */
[----:B------:R-:W-:Y:S02]  /*a2810*/  SHF.R.U32.HI R9, RZ, 0x8, R9 ;  /* 0x00000008ff097819 */ /* 0x000fe40000011609 */
[----:B------:R-:W-:Y:S02]  /*a2820*/  LOP3.LUT R12, R12, 0xffff, RZ, 0xc0, !PT ;  /* 0x0000ffff0c0c7812 */ /* 0x000fe400078ec0ff */
[----:B------:R-:W-:Y:S02]  /*a2830*/  LOP3.LUT R13, R13, 0xffff, RZ, 0xc0, !PT ;  /* 0x0000ffff0d0d7812 */ /* 0x000fe400078ec0ff */
[----:B------:R-:W-:-:S02]  /*a2840*/  LOP3.LUT R8, R8, 0xffff, RZ, 0xc0, !PT ;  /* 0x0000ffff08087812 */ /* 0x000fc400078ec0ff */
[----:B------:R-:W-:Y:S02]  /*a2850*/  LOP3.LUT R9, R9, 0xffff, RZ, 0xc0, !PT ;  /* 0x0000ffff09097812 */ /* 0x000fe400078ec0ff */
[----:B------:R-:W-:Y:S02]  /*a2860*/  PRMT R13, R12, 0x3340, R13 ;  /* 0x000033400c0d7816 */ /* 0x000fe4000000000d */
[----:B------:R-:W-:Y:S02]  /*a2870*/  SHF.R.U32.HI R7, RZ, 0x8, R7 ;  /* 0x00000008ff077819 */ /* 0x000fe40000011607 */
[----:B------:R-:W-:Y:S02]  /*a2880*/  PRMT R12, R8, 0x3340, R9 ;  /* 0x00003340080c7816 */ /* 0x000fe40000000009 */
[----:B------:R-:W-:Y:S02]  /*a2890*/  IADD3 R8, P6, PT, R24, R0, RZ ;  /* 0x0000000018087210 */ /* 0x000fe40007fde0ff */
[----:B------:R-:W-:-:S02]  /*a28a0*/  SHF.R.U32.HI R6, RZ, 0x8, R6 ;  /* 0x00000008ff067819 */ /* 0x000fc40000011606 */
[----:B------:R-:W-:Y:S02]  /*a28b0*/  LOP3.LUT R7, R7, 0xffff, RZ, 0xc0, !PT ;  /* 0x0000ffff07077812 */ /* 0x000fe400078ec0ff */
[----:B------:R-:W-:Y:S02]  /*a28c0*/  LOP3.LUT R6, R6, 0xffff, RZ, 0xc0, !PT ;  /* 0x0000ffff06067812 */ /* 0x000fe400078ec0ff */
[--C-:B------:R-:W-:Y:S01]  /*a28d0*/  PRMT R7, R7, 0x3340, R0.reuse ;  /* 0x0000334007077816 */ /* 0x100fe20000000000 */
[----:B------:R3:W-:Y:S01]  /*a28e0*/  STL [R1+0x17c8], R13 ;  /* 0x0017c80d01007387 */ /* 0x0007e20000100800 */
[----:B------:R-:W-:-:S03]  /*a28f0*/  PRMT R6, R6, 0x3340, R0 ;  /* 0x0000334006067816 */ /* 0x000fc60000000000 */
[----:B------:R2:W-:Y:S01]  /*a2900*/  STL [R1+0x17ac], R12 ;  /* 0x0017ac0c01007387 */ /* 0x0005e20000100800 */
[----:B---3--:R-:W-:Y:S02]  /*a2910*/  LOP3.LUT R13, R27, 0xffff, RZ, 0xc0, !PT ;  /* 0x0000ffff1b0d7812 */ /* 0x008fe400078ec0ff */
[----:B--2---:R-:W-:Y:S02]  /*a2920*/  LOP3.LUT R12, R15, 0xffff, RZ, 0xc0, !PT ;  /* 0x0000ffff0f0c7812 */ /* 0x004fe400078ec0ff */
[----:B----4-:R-:W-:Y:S01]  /*a2930*/  LOP3.LUT R18, R18, 0xffff, RZ, 0xc0, !PT ;  /* 0x0000ffff12127812 */ /* 0x010fe200078ec0ff */
[----:B------:R-:W-:-:S05]  /*a2940*/  IMAD.X R9, R26, 0x1, R23, P6 ;  /* 0x000000011a097824 */ /* 0x000fca00030e0617 */
[----:B------:R-:W-:Y:S04]  /*a2950*/  STL.64 [R1+0x1208], R8 ;  /* 0x0012080801007387 */ /* 0x000fe80000100a00 */
[----:B------:R-:W-:Y:S04]  /*a2960*/  STL [R1+0x12ac], R7 ;  /* 0x0012ac0701007387 */ /* 0x000fe80000100800 */
[----:B------:R-:W2:Y:S04]  /*a2970*/  LDL.LU R29, [R1+0x2e0] ;  /* 0x0002e000011d7983 */ /* 0x000ea80000300800 */
[----:B------:R0:W-:Y:S04]  /*a2980*/  STL [R1+0x13fc], R6 ;  /* 0x0013fc0601007387 */ /* 0x0001e80000100800 */
[----:B------:R-:W3:Y:S01]  /*a2990*/  LDL.LU R19, [R1+0x250] ;  /* 0x0002500001137983 */ /* 0x000ee20000300800 */
[----:B0-----:R-:W-:-:S03]  /*a29a0*/  LOP3.LUT R6, R20, 0xffff, RZ, 0xc0, !PT ;  /* 0x0000ffff14067812 */ /* 0x001fc600078ec0ff */
[----:B------:R-:W4:Y:S01]  /*a29b0*/  LDL.LU R20, [R1+0x46f4] ;  /* 0x0046f40001147983 */ /* 0x000f220000300800 */
[----:B------:R-:W-:-:S03]  /*a29c0*/  PRMT R7, R6, 0x3340, R0 ;  /* 0x0000334006077816 */ /* 0x000fc60000000000 */
[----:B------:R0:W-:Y:S01]  /*a29d0*/  STL [R1+0x194c], R6 ;  /* 0x00194c0601007387 */ /* 0x0001e20000100800 */
[----:B------:R-:W-:Y:S02]  /*a29e0*/  LOP3.LUT R8, R25, 0xffff, RZ, 0xc0, !PT ;  /* 0x0000ffff19087812 */ /* 0x000fe400078ec0ff */
[----:B------:R-:W-:Y:S01]  /*a29f0*/  LOP3.LUT R9, R28, 0xffff, RZ, 0xc0, !PT ;  /* 0x0000ffff1c097812 */ /* 0x000fe200078ec0ff */
[----:B------:R-:W4:Y:S01]  /*a2a00*/  LDL.LU R15, [R1+0x46f0] ;  /* 0x0046f000010f7983 */ /* 0x000f220000300800 */
[----:B0-----:R-:W-:-:S04]  /*a2a10*/  PRMT R6, R13, 0x3340, R18 ;  /* 0x000033400d067816 */ /* 0x001fc80000000012 */
[----:B------:R-:W-:Y:S02]  /*a2a20*/  PRMT R25, R6, 0x5410, R7 ;  /* 0x0000541006197816 */ /* 0x000fe40000000007 */
[----:B------:R-:W-:Y:S02]  /*a2a30*/  PRMT R7, R12, 0x3340, R0 ;  /* 0x000033400c077816 */ /* 0x000fe40000000000 */
[----:B------:R-:W-:Y:S01]  /*a2a40*/  PRMT R6, R8, 0x3340, R9 ;  /* 0x0000334008067816 */ /* 0x000fe20000000009 */
[----:B------:R0:W-:Y:S03]  /*a2a50*/  STL [R1+0x18c8], R25 ;  /* 0x0018c81901007387 */ /* 0x0001e60000100800 */
[----:B0-----:R-:W-:Y:S02]  /*a2a60*/  PRMT R25, R6, 0x5410, R7 ;  /* 0x0000541006197816 */ /* 0x001fe40000000007 */
[----:B------:R-:W-:-:S05]  /*a2a70*/  IADD3 R6, P6, PT, R24, R3, RZ ;  /* 0x0000000318067210 */ /* 0x000fca0007fde0ff */
[----:B------:R-:W-:Y:S01]  /*a2a80*/  IMAD.X R7, R26, 0x1, R4, P6 ;  /* 0x000000011a077824 */ /* 0x000fe200030e0604 */
[----:B------:R-:W-:Y:S04]  /*a2a90*/  STL [R1+0x189c], R25 ;  /* 0x00189c1901007387 */ /* 0x000fe80000100800 */
[----:B------:R0:W-:Y:S04]  /*a2aa0*/  STL.64 [R1+0x11f8], R6 ;  /* 0x0011f80601007387 */ /* 0x0001e80000100a00 */
[----:B0-----:R-:W4:Y:S01]  /*a2ab0*/  LDL.LU.64 R6, [R1+0x46e8] ;  /* 0x0046e80001067983 */ /* 0x001f220000300a00 */
[----:B------:R-:W-:-:S02]  /*a2ac0*/  SHF.R.U32.HI R13, RZ, 0x8, R13 ;  /* 0x00000008ff0d7819 */ /* 0x000fc4000001160d */
[----:B------:R-:W-:Y:S01]  /*a2ad0*/  SHF.R.U32.HI R18, RZ, 0x8, R18 ;  /* 0x00000008ff127819 */ /* 0x000fe20000011612 */
[----:B------:R-:W4:Y:S01]  /*a2ae0*/  LDL.LU R27, [R1+0x1b8] ;  /* 0x0001b800011b7983 */ /* 0x000f220000300800 */
[----:B------:R-:W-:Y:S02]  /*a2af0*/  SHF.R.U32.HI R8, RZ, 0x8, R8 ;  /* 0x00000008ff087819 */ /* 0x000fe40000011608 */
[----:B------:R-:W-:Y:S02]  /*a2b00*/  SHF.R.U32.HI R9, RZ, 0x8, R9 ;  /* 0x00000008ff097819 */ /* 0x000fe40000011609 */
[----:B------:R-:W-:Y:S02]  /*a2b10*/  LOP3.LUT R13, R13, 0xffff, RZ, 0xc0, !PT ;  /* 0x0000ffff0d0d7812 */ /* 0x000fe400078ec0ff */
[----:B------:R-:W-:Y:S02]  /*a2b20*/  LOP3.LUT R18, R18, 0xffff, RZ, 0xc0, !PT ;  /* 0x0000ffff12127812 */ /* 0x000fe400078ec0ff */
[----:B------:R-:W-:-:S02]  /*a2b30*/  LOP3.LUT R8, R8, 0xffff, RZ, 0xc0, !PT ;  /* 0x0000ffff08087812 */ /* 0x000fc400078ec0ff */
[----:B------:R-:W-:Y:S02]  /*a2b40*/  LOP3.LUT R9, R9, 0xffff, RZ, 0xc0, !PT ;  /* 0x0000ffff09097812 */ /* 0x000fe400078ec0ff */
[----:B------:R-:W-:Y:S02]  /*a2b50*/  PRMT R13, R13, 0x3340, R18 ;  /* 0x000033400d0d7816 */ /* 0x000fe40000000012 */
[----:B------:R-:W-:-:S03]  /*a2b60*/  PRMT R8, R8, 0x3340, R9 ;  /* 0x0000334008087816 */ /* 0x000fc60000000009 */
[----:B------:R4:W-:Y:S04]  /*a2b70*/  STL [R1+0x17dc], R13 ;  /* 0x0017dc0d01007387 */ /* 0x0009e80000100800 */
[----:B------:R-:W4:Y:S04]  /*a2b80*/  LDL.LU R28, [R1+0x34] ;  /* 0x00003400011c7983 */ /* 0x000f280000300800 */
[----:B------:R0:W-:Y:S04]  /*a2b90*/  STL [R1+0x179c], R8 ;  /* 0x00179c0801007387 */ /* 0x0001e80000100800 */
[----:B------:R-:W4:Y:S01]  /*a2ba0*/  LDL.LU R18, [R1+0x100] ;  /* 0x0001000001127983 */ /* 0x000f220000300800 */
[----:B--2---:R-:W-:-:S02]  /*a2bb0*/  LOP3.LUT R25, R29, 0xffff, RZ, 0xc0, !PT ;  /* 0x0000ffff1d197812 */ /* 0x004fc400078ec0ff */
[----:B---3--:R-:W-:-:S04]  /*a2bc0*/  LOP3.LUT R19, R19, 0xffff, RZ, 0xc0, !PT ;  /* 0x0000ffff13137812 */ /* 0x008fc800078ec0ff */
[----:B------:R-:W-:Y:S02]  /*a2bd0*/  PRMT R9, R19, 0x3340, R0 ;  /* 0x0000334013097816 */ /* 0x000fe40000000000 */
[----:B----4-:R-:W-:Y:S02]  /*a2be0*/  LOP3.LUT R13, R15, 0xffff, RZ, 0xc0, !PT ;  /* 0x0000ffff0f0d7812 */ /* 0x010fe400078ec0ff */
[----:B------:R-:W2:Y:S02]  /*a2bf0*/  LDL.LU R15, [R1+0x46e0] ;  /* 0x0046e000010f7983 */ /* 0x000ea40000300800 */
[----:B0-----:R-:W-:Y:S02]  /*a2c00*/  PRMT R8, R25, 0x3340, R13 ;  /* 0x0000334019087816 */ /* 0x001fe4000000000d */
[----:B------:R-:W3:Y:S02]  /*a2c10*/  LDL.LU R29, [R1+0x28c] ;  /* 0x00028c00011d7983 */ /* 0x000ee40000300800 */
[----:B------:R-:W-:-:S02]  /*a2c20*/  PRMT R9, R8, 0x5410, R9 ;  /* 0x0000541008097816 */ /* 0x000fc40000000009 */
[----:B------:R-:W-:-:S03]  /*a2c30*/  IADD3 R8, P6, PT, R24, R5, RZ ;  /* 0x0000000518087210 */ /* 0x000fc60007fde0ff */
[----:B------:R0:W-:Y:S04]  /*a2c40*/  STL [R1+0x1898], R9 ;  /* 0x0018980901007387 */ /* 0x0001e80000100800 */
[----:B------:R-:W-:Y:S01]  /*a2c50*/  STL.64 [R1+0x46b8], R4 ;  /* 0x0046b80401007387 */ /* 0x000fe20000100a00 */
[----:B0-----:R-:W-:-:S05]  /*a2c60*/  IMAD.X R9, R26, 0x1, R6, P6 ;  /* 0x000000011a097824 */ /* 0x001fca00030e0606 */
[----:B------:R0:W-:Y:S04]  /*a2c70*/  STL.64 [R1+0x10e0], R8 ;  /* 0x0010e00801007387 */ /* 0x0001e80000100a00 */
[----:B0-----:R-:W4:Y:S01]  /*a2c80*/  LDL.LU.64 R8, [R1+0x46d8] ;  /* 0x0046d80001087983 */ /* 0x001f220000300a00 */
[----:B------:R-:W-:Y:S02]  /*a2c90*/  SHF.R.U32.HI R5, RZ, 0x8, R25 ;  /* 0x00000008ff057819 */ /* 0x000fe40000011619 */
[----:B------:R-:W-:Y:S01]  /*a2ca0*/  SHF.R.U32.HI R13, RZ, 0x8, R13 ;  /* 0x00000008ff0d7819 */ /* 0x000fe2000001160d */
[----:B------:R-:W3:Y:S01]  /*a2cb0*/  LDL.LU R25, [R1+0x15c] ;  /* 0x00015c0001197983 */ /* 0x000ee20000300800 */
[----:B------:R-:W-:Y:S02]  /*a2cc0*/  SHF.R.U32.HI R4, RZ, 0x8, R19 ;  /* 0x00000008ff047819 */ /* 0x000fe40000011613 */
[----:B------:R-:W-:-:S02]  /*a2cd0*/  LOP3.LUT R5, R5, 0xffff, RZ, 0xc0, !PT ;  /* 0x0000ffff05057812 */ /* 0x000fc400078ec0ff */
[----:B------:R-:W-:Y:S02]  /*a2ce0*/  LOP3.LUT R13, R13, 0xffff, RZ, 0xc0, !PT ;  /* 0x0000ffff0d0d7812 */ /* 0x000fe400078ec0ff */
[----:B------:R-:W-:Y:S02]  /*a2cf0*/  LOP3.LUT R4, R4, 0xffff, RZ, 0xc0, !PT ;  /* 0x0000ffff04047812 */ /* 0x000fe400078ec0ff */
[----:B------:R-:W-:Y:S02]  /*a2d00*/  PRMT R5, R5, 0x3340, R13 ;  /* 0x0000334005057816 */ /* 0x000fe4000000000d */
[----:B------:R-:W-:-:S03]  /*a2d10*/  PRMT R13, R4, 0x3340, R0 ;  /* 0x00003340040d7816 */ /* 0x000fc60000000000 */
[----:B------:R-:W-:Y:S04]  /*a2d20*/  STL [R1+0x178c], R5 ;  /* 0x00178c0501007387 */ /* 0x000fe80000100800 */
[----:B------:R-:W-:Y:S04]  /*a2d30*/  STL [R1+0x1298], R13 ;  /* 0x0012980d01007387 */ /* 0x000fe80000100800 */
[----:B------:R0:W-:Y:S04]  /*a2d40*/  STL.64 [R1+0x46b0], R6 ;  /* 0x0046b00601007387 */ /* 0x0001e80000100a00 */
[----:B------:R-:W3:Y:S01]  /*a2d50*/  LDL.LU R19, [R1+0xc4] ;  /* 0x0000c40001137983 */ /* 0x000ee20000300800 */
[----:B------:R-:W-:-:S02]  /*a2d60*/  IADD3 R4, P6, PT, R24, R7, RZ ;  /* 0x0000000718047210 */ /* 0x000fc40007fde0ff */
[----:B0-----:R-:W-:Y:S02]  /*a2d70*/  LOP3.LUT R7, R28, 0xffff, RZ, 0xc0, !PT ;  /* 0x0000ffff1c077812 */ /* 0x001fe400078ec0ff */
[----:B--2---:R-:W-:Y:S02]  /*a2d80*/  LOP3.LUT R13, R15, 0xffff, RZ, 0xc0, !PT ;  /* 0x0000ffff0f0d7812 */ /* 0x004fe400078ec0ff */
[----:B------:R-:W-:Y:S01]  /*a2d90*/  PRMT R15, R7, 0x3340, R0 ;  /* 0x00003340070f7816 */ /* 0x000fe20000000000 */
[----:B----4-:R-:W-:-:S05]  /*a2da0*/  IMAD.X R5, R26, 0x1, R9, P6 ;  /* 0x000000011a057824 */ /* 0x010fca00030e0609 */
[----:B------:R0:W-:Y:S02]  /*a2db0*/  STL.64 [R1+0x11f0], R4 ;  /* 0x0011f00401007387 */ /* 0x0001e40000100a00 */
[----:B0-----:R-:W-:-:S04]  /*a2dc0*/  SHF.R.U32.HI R4, RZ, 0x8, R12 ;  /* 0x00000008ff047819 */ /* 0x001fc8000001160c */
[----:B------:R-:W-:-:S04]  /*a2dd0*/  LOP3.LUT R4, R4, 0xffff, RZ, 0xc0, !PT ;  /* 0x0000ffff04047812 */ /* 0x000fc800078ec0ff */
[----:B------:R-:W-:Y:S02]  /*a2de0*/  PRMT R5, R4, 0x3340, R0 ;  /* 0x0000334004057816 */ /* 0x000fe40000000000 */
[----:B------:R-:W-:-:S03]  /*a2df0*/  LOP3.LUT R4, R27, 0xffff, RZ, 0xc0, !PT ;  /* 0x0000ffff1b047812 */ /* 0x000fc600078ec0ff */
[----:B------:R0:W-:Y:S01]  /*a2e00*/  STL [R1+0x1294], R5 ;  /* 0x0012940501007387 */ /* 0x0001e20000100800 */
[----:B---3--:R-:W-:Y:S02]  /*a2e10*/  LOP3.LUT R12, R29, 0xffff, RZ, 0xc0, !PT ;  /* 0x0000ffff1d0c7812 */ /* 0x008fe400078ec0ff */
[----:B0-----:R-:W-:-:S04]  /*a2e20*/  LOP3.LUT R5, R18, 0xffff, RZ, 0xc0, !PT ;  /* 0x0000ffff12057812 */ /* 0x001fc800078ec0ff */
[----:B------:R-:W-:-:S04]  /*a2e30*/  PRMT R6, R4, 0x3340, R5 ;  /* 0x0000334004067816 */ /* 0x000fc80000000005 */
[----:B------:R-:W-:Y:S02]  /*a2e40*/  PRMT R15, R6, 0x5410, R15 ;  /* 0x00005410060f7816 */ /* 0x000fe4000000000f */
[----:B------:R-:W-:Y:S02]  /*a2e50*/  SHF.R.U32.HI R6, RZ, 0x8, R13 ;  /* 0x00000008ff067819 */ /* 0x000fe4000001160d */
[--C-:B------:R-:W-:Y:S02]  /*a2e60*/  PRMT R13, R13, 0x3340, R12.reuse ;  /* 0x000033400d0d7816 */ /* 0x100fe4000000000c */
[----:B------:R-:W-:Y:S02]  /*a2e70*/  SHF.R.U32.HI R12, RZ, 0x8, R12 ;  /* 0x00000008ff0c7819 */ /* 0x000fe4000001160c */
[----:B------:R-:W-:Y:S02]  /*a2e80*/  SHF.R.U32.HI R4, RZ, 0x8, R4 ;  /* 0x00000008ff047819 */ /* 0x000fe40000011604 */
[----:B------:R-:W-:-:S02]  /*a2e90*/  SHF.R.U32.HI R5, RZ, 0x8, R5 ;  /* 0x00000008ff057819 */ /* 0x000fc40000011605 */
[----:B------:R-:W-:Y:S02]  /*a2ea0*/  LOP3.LUT R6, R6, 0xffff, RZ, 0xc0, !PT ;  /* 0x0000ffff06067812 */ /* 0x000fe400078ec0ff */
[----:B------:R-:W-:Y:S02]  /*a2eb0*/  LOP3.LUT R12, R12, 0xffff, RZ, 0xc0, !PT ;  /* 0x0000ffff0c0c7812 */ /* 0x000fe400078ec0ff */
[----:B------:R-:W-:Y:S02]  /*a2ec0*/  LOP3.LUT R4, R4, 0xffff, RZ, 0xc0, !PT ;  /* 0x0000ffff04047812 */ /* 0x000fe400078ec0ff */
[----:B------:R-:W-:Y:S01]  /*a2ed0*/  LOP3.LUT R5, R5, 0xffff, RZ, 0xc0, !PT ;  /* 0x0000ffff05057812 */ /* 0x000fe200078ec0ff */
[----:B------:R0:W-:Y:S03]  /*a2ee0*/  STL [R1+0x1894], R15 ;  /* 0x0018940f01007387 */ /* 0x0001e60000100800 */
[----:B------:R-:W-:Y:S01]  /*a2ef0*/  PRMT R5, R4, 0x3340, R5 ;  /* 0x0000334004057816 */ /* 0x000fe20000000005 */
[----:B------:R1:W-:Y:S04]  /*a2f00*/  STL [R1+0x304], R13 ;  /* 0x0003040d01007387 */ /* 0x0003e80000100800 */
[----:B------:R-:W2:Y:S01]  /*a2f10*/  LDL.LU R18, [R1+0x1bc] ;  /* 0x0001bc0001127983 */ /* 0x000ea20000300800 */
[----:B0-----:R-:W-:-:S03]  /*a2f20*/  PRMT R15, R6, 0x3340, R12 ;  /* 0x00003340060f7816 */ /* 0x001fc6000000000c */
[----:B------:R-:W3:Y:S01]  /*a2f30*/  LDL.LU R28, [R1+0x38] ;  /* 0x00003800011c7983 */ /* 0x000ee20000300800 */
[----:B------:R-:W-:-:S03]  /*a2f40*/  LOP3.LUT R4, R25, 0xffff, RZ, 0xc0, !PT ;  /* 0x0000ffff19047812 */ /* 0x000fc600078ec0ff */
[----:B------:R-:W4:Y:S01]  /*a2f50*/  LDL.LU R29, [R1+0x104] ;  /* 0x00010400011d7983 */ /* 0x000f220000300800 */
[----:B------:R-:W-:-:S03]  /*a2f60*/  LOP3.LUT R6, R22, 0xffff, RZ, 0xc0, !PT ;  /* 0x0000ffff16067812 */ /* 0x000fc600078ec0ff */
[----:B------:R-:W-:Y:S04]  /*a2f70*/  STL [R1+0x413c], R15 ;  /* 0x00413c0f01007387 */ /* 0x000fe80000100800 */
[----:B------:R0:W-:Y:S01]  /*a2f80*/  STL [R1+0x1768], R5 ;  /* 0x0017680501007387 */ /* 0x0001e20000100800 */
[----:B-1----:R-:W-:-:S03]  /*a2f90*/  PRMT R13, R6, 0x3340, R0 ;  /* 0x00003340060d7816 */ /* 0x002fc60000000000 */
[----:B------:R-:W4:Y:S01]  /*a2fa0*/  LDL.LU R22, [R1+0x46d0] ;  /* 0x0046d00001167983 */ /* 0x000f220000300800 */
[----:B0-----:R-:W-:-:S04]  /*a2fb0*/  LOP3.LUT R5, R19, 0xffff, RZ, 0xc0, !PT ;  /* 0x0000ffff13057812 */ /* 0x001fc800078ec0ff */
[----:B------:R-:W-:-:S04]  /*a2fc0*/  PRMT R12, R4, 0x3340, R5 ;  /* 0x00003340040c7816 */ /* 0x000fc80000000005 */
[----:B------:R-:W-:Y:S02]  /*a2fd0*/  PRMT R15, R12, 0x5410, R13 ;  /* 0x000054100c0f7816 */ /* 0x000fe4000000000d */
[----:B------:R-:W-:Y:S01]  /*a2fe0*/  IADD3 R12, P6, PT, R24, R8, RZ ;  /* 0x00000008180c7210 */ /* 0x000fe20007fde0ff */
[----:B------:R-:W-:Y:S04]  /*a2ff0*/  STL.64 [R1+0x46a8], R8 ;  /* 0x0046a80801007387 */ /* 0x000fe80000100a00 */
        /* <DEDUP_REMOVED lines=8> */
[----:B------:R-:W-:Y:S02]  /*a3080*/  LOP3.LUT R7, R7, 0xffff, RZ, 0xc0, !PT ;  /* 0x0000ffff07077812 */ /* 0x000fe400078ec0ff */
[----:B------:R-:W-:Y:S02]  /*a3090*/  LOP3.LUT R4, R4, 0xffff, RZ, 0xc0, !PT ;  /* 0x0000ffff04047812 */ /* 0x000fe400078ec0ff */
[----:B------:R-:W-:Y:S02]  /*a30a0*/  LOP3.LUT R5, R5, 0xffff, RZ, 0xc0, !PT ;  /* 0x0000ffff05057812 */ /* 0x000fe400078ec0ff */
[----:B------:R-:W-:-:S02]  /*a30b0*/  PRMT R7, R7, 0x3340, R0 ;  /* 0x0000334007077816 */ /* 0x000fc40000000000 */
[----:B------:R-:W-:-:S03]  /*a30c0*/  PRMT R4, R4, 0x3340, R5 ;  /* 0x0000334004047816 */ /* 0x000fc60000000005 */
[----:B------:R-:W-:Y:S04]  /*a30d0*/  STL [R1+0x13f8], R7 ;  /* 0x0013f80701007387 */ /* 0x000fe80000100800 */
[----:B------:R-:W4:Y:S04]  /*a30e0*/  LDL.LU R5, [R1+0x320] ;  /* 0x0003200001057983 */ /* 0x000f280000300800 */
[----:B------:R0:W-:Y:S04]  /*a30f0*/  STL [R1+0x1758], R4 ;  /* 0x0017580401007387 */ /* 0x0001e80000100800 */
[----:B0-----:R-:W4:Y:S01]  /*a3100*/  LDL.LU R4, [R1+0x270] ;  /* 0x0002700001047983 */ /* 0x001f220000300800 */
[----:B--2---:R-:W-:-:S03]  /*a3110*/  LOP3.LUT R8, R18, 0xffff, RZ, 0xc0, !PT ;  /* 0x0000ffff12087812 */ /* 0x004fc600078ec0ff */
[----:B------:R-:W2:Y:S01]  /*a3120*/  LDL.LU R18, [R1+0x2c4] ;  /* 0x0002c40001127983 */ /* 0x000ea20000300800 */
[----:B---3--:R-:W-:Y:S02]  /*a3130*/  LOP3.LUT R7, R28, 0xffff, RZ, 0xc0, !PT ;  /* 0x0000ffff1c077812 */ /* 0x008fe400078ec0ff */
[----:B------:R-:W-:Y:S02]  /*a3140*/  IADD3 R28, P6, PT, R24, R11, RZ ;  /* 0x0000000b181c7210 */ /* 0x000fe40007fde0ff */
[----:B----4-:R-:W-:Y:S02]  /*a3150*/  LOP3.LUT R9, R29, 0xffff, RZ, 0xc0, !PT ;  /* 0x0000ffff1d097812 */ /* 0x010fe400078ec0ff */
[----:B------:R-:W-:Y:S02]  /*a3160*/  PRMT R25, R7, 0x3340, R0 ;  /* 0x0000334007197816 */ /* 0x000fe40000000000 */
[----:B------:R-:W-:Y:S02]  /*a3170*/  PRMT R15, R8, 0x3340, R9 ;  /* 0x00003340080f7816 */ /* 0x000fe40000000009 */
[----:B------:R-:W-:-:S02]  /*a3180*/  SHF.R.U32.HI R8, RZ, 0x8, R8 ;  /* 0x00000008ff087819 */ /* 0x000fc40000011608 */
[----:B------:R-:W-:Y:S02]  /*a3190*/  SHF.R.U32.HI R9, RZ, 0x8, R9 ;  /* 0x00000008ff097819 */ /* 0x000fe40000011609 */
[----:B------:R-:W-:Y:S02]  /*a31a0*/  PRMT R15, R15, 0x5410, R25 ;  /* 0x000054100f0f7816 */ /* 0x000fe40000000019 */
[----:B------:R-:W-:Y:S02]  /*a31b0*/  LOP3.LUT R8, R8, 0xffff, RZ, 0xc0, !PT ;  /* 0x0000ffff08087812 */ /* 0x000fe400078ec0ff */
[----:B------:R-:W-:Y:S01]  /*a31c0*/  LOP3.LUT R9, R9, 0xffff, RZ, 0xc0, !PT ;  /* 0x0000ffff09097812 */ /* 0x000fe200078ec0ff */
[----:B------:R-:W-:Y:S03]  /*a31d0*/  STL [R1+0x188c], R15 ;  /* 0x00188c0f01007387 */ /* 0x000fe60000100800 */
[----:B------:R-:W-:Y:S01]  /*a31e0*/  PRMT R8, R8, 0x3340, R9 ;  /* 0x0000334008087816 */ /* 0x000fe20000000009 */
[----:B------:R-:W-:Y:S01]  /*a31f0*/  IMAD.X R29, R26, 0x1, R12, P6 ;  /* 0x000000011a1d7824 */ /* 0x000fe200030e060c */
[----:B------:R-:W-:-:S05]  /*a3200*/  IADD3 R24, P6, PT, R24, R13, RZ ;  /* 0x0000000d18187210 */ /* 0x000fca0007fde0ff */
[----:B------:R-:W-:Y:S01]  /*a3210*/  IMAD.X R25, R26, 0x1, R14, P6 ;  /* 0x000000011a197824 */ /* 0x000fe200030e060e */
[----:B------:R0:W-:Y:S04]  /*a3220*/  STL.64 [R1+0x10b8], R28 ;  /* 0x0010b81c01007387 */ /* 0x0001e80000100a00 */
[----:B0-----:R-:W3:Y:S04]  /*a3230*/  LDL.LU R28, [R1+0x46c0] ;  /* 0x0046c000011c7983 */ /* 0x001ee80000300800 */
[----:B------:R-:W-:Y:S04]  /*a3240*/  STL.64 [R1+0x4698], R12 ;  /* 0x0046980c01007387 */ /* 0x000fe80000100a00 */
[----:B------:R0:W-:Y:S04]  /*a3250*/  STL.64 [R1+0x10d0], R24 ;  /* 0x0010d01801007387 */ /* 0x0001e80000100a00 */
[----:B------:R-:W4:Y:S04]  /*a3260*/  LDL.LU R27, [R1+0x168] ;  /* 0x00016800011b7983 */ /* 0x000f280000300800 */
[----:B------:R1:W-:Y:S04]  /*a3270*/  STL [R1+0x170c], R8 ;  /* 0x00170c0801007387 */ /* 0x0003e80000100800 */
[----:B0-----:R-:W4:Y:S04]  /*a3280*/  LDL.LU R25, [R1+0xcc] ;  /* 0x0000cc0001197983 */ /* 0x001f280000300800 */
[----:B------:R-:W4:Y:S04]  /*a3290*/  LDL.LU R26, [R1+0x318] ;  /* 0x00031800011a7983 */ /* 0x000f280000300800 */
[----:B------:R-:W4:Y:S04]  /*a32a0*/  LDL.LU R29, [R1+0x274] ;  /* 0x00027400011d7983 */ /* 0x000f280000300800 */
[----:B------:R-:W4:Y:S01]  /*a32b0*/  LDL.LU R24, [R1+0x2c8] ;  /* 0x0002c80001187983 */ /* 0x000f220000300800 */
[----:B------:R-:W-:-:S02]  /*a32c0*/  SHF.R.U32.HI R7, RZ, 0x8, R7 ;  /* 0x00000008ff077819 */ /* 0x000fc40000011607 */
[----:B------:R-:W-:Y:S02]  /*a32d0*/  SHF.R.U32.HI R6, RZ, 0x8, R6 ;  /* 0x00000008ff067819 */ /* 0x000fe40000011606 */
[----:B------:R-:W-:Y:S02]  /*a32e0*/  LOP3.LUT R7, R7, 0xffff, RZ, 0xc0, !PT ;  /* 0x0000ffff07077812 */ /* 0x000fe400078ec0ff */
[----:B------:R-:W-:Y:S02]  /*a32f0*/  LOP3.LUT R6, R6, 0xffff, RZ, 0xc0, !PT ;  /* 0x0000ffff06067812 */ /* 0x000fe400078ec0ff */
[--C-:B------:R-:W-:Y:S02]  /*a3300*/  PRMT R7, R7, 0x3340, R0.reuse ;  /* 0x0000334007077816 */ /* 0x100fe40000000000 */
[----:B------:R-:W-:-:S03]  /*a3310*/  PRMT R6, R6, 0x3340, R0 ;  /* 0x0000334006067816 */ /* 0x000fc60000000000 */
[----:B------:R-:W-:Y:S01]  /*a3320*/  STL [R1+0x13f4], R7 ;  /* 0x0013f40701007387 */ /* 0x000fe20000100800 */
[----:B------:R-:W-:Y:S02]  /*a3330*/  LOP3.LUT R5, R5, 0xffff, RZ, 0xc0, !PT ;  /* 0x0000ffff05057812 */ /* 0x000fe400078ec0ff */
[----:B------:R-:W-:Y:S01]  /*a3340*/  LOP3.LUT R4, R4, 0xffff, RZ, 0xc0, !PT ;  /* 0x0000ffff04047812 */ /* 0x000fe200078ec0ff */
[----:B------:R2:W-:Y:S03]  /*a3350*/  STL [R1+0x13f0], R6 ;  /* 0x0013f00601007387 */ /* 0x0005e60000100800 */
[----:B-1----:R-:W-:Y:S02]  /*a3360*/  PRMT R8, R4, 0x3340, R0 ;  /* 0x0000334004087816 */ /* 0x002fe40000000000 */
[----:B------:R-:W-:-:S04]  /*a3370*/  SHF.R.U32.HI R4, RZ, 0x8, R4 ;  /* 0x00000008ff047819 */ /* 0x000fc80000011604 */
[----:B------:R-:W-:Y:S02]  /*a3380*/  LOP3.LUT R4, R4, 0xffff, RZ, 0xc0, !PT ;  /* 0x0000ffff04047812 */ /* 0x000fe400078ec0ff */
[----:B--2---:R-:W-:-:S04]  /*a3390*/  LOP3.LUT R6, R18, 0xffff, RZ, 0xc0, !PT ;  /* 0x0000ffff12067812 */ /* 0x004fc800078ec0ff */
[--C-:B------:R-:W-:Y:S02]  /*a33a0*/  PRMT R7, R5, 0x3340, R6.reuse ;  /* 0x0000334005077816 */ /* 0x100fe40000000006 */
[----:B------:R-:W-:Y:S02]  /*a33b0*/  SHF.R.U32.HI R5, RZ, 0x8, R5 ;  /* 0x00000008ff057819 */ /* 0x000fe40000011605 */
[----:B------:R-:W-:Y:S02]  /*a33c0*/  SHF.R.U32.HI R6, RZ, 0x8, R6 ;  /* 0x00000008ff067819 */ /* 0x000fe40000011606 */
[----:B------:R-:W-:Y:S02]  /*a33d0*/  PRMT R7, R7, 0x5410, R8 ;  /* 0x0000541007077816 */ /* 0x000fe40000000008 */
[----:B------:R-:W-:Y:S02]  /*a33e0*/  SHF.R.S32.HI R18, RZ, 0x1f, R19 ;  /* 0x0000001fff127819 */ /* 0x000fe40000011413 */
[----:B------:R-:W-:-:S02]  /*a33f0*/  IADD3 R8, P6, PT, R19, R2, RZ ;  /* 0x0000000213087210 */ /* 0x000fc40007fde0ff */
[----:B------:R-:W-:Y:S02]  /*a3400*/  LOP3.LUT R5, R5, 0xffff, RZ, 0xc0, !PT ;  /* 0x0000ffff05057812 */ /* 0x000fe400078ec0ff */
[----:B------:R-:W-:Y:S01]  /*a3410*/  LOP3.LUT R6, R6, 0xffff, RZ, 0xc0, !PT ;  /* 0x0000ffff06067812 */ /* 0x000fe200078ec0ff */
[----:B------:R-:W-:-:S03]  /*a3420*/  IMAD.X R9, R18, 0x1, R16, P6 ;  /* 0x0000000112097824 */ /* 0x000fc600030e0610 */
[----:B------:R-:W-:Y:S02]  /*a3430*/  PRMT R6, R5, 0x3340, R6 ;  /* 0x0000334005067816 */ /* 0x000fe40000000006 */
[----:B------:R-:W-:Y:S01]  /*a3440*/  PRMT R5, R4, 0x3340, R0 ;  /* 0x0000334004057816 */ /* 0x000fe20000000000 */
[----:B------:R-:W-:Y:S04]  /*a3450*/  STL [R1+0x1888], R7 ;  /* 0x0018880701007387 */ /* 0x000fe80000100800 */
[----:B------:R-:W-:Y:S04]  /*a3460*/  STL.64 [R1+0x1080], R8 ;  /* 0x0010800801007387 */ /* 0x000fe80000100a00 */
[----:B------:R-:W-:Y:S04]  /*a3470*/  STL [R1+0x16ec], R6 ;  /* 0x0016ec0601007387 */ /* 0x000fe80000100800 */
[----:B------:R0:W-:Y:S01]  /*a3480*/  STL [R1+0x13ec], R5 ;  /* 0x0013ec0501007387 */ /* 0x0001e20000100800 */
[----:B---3--:R-:W-:-:S04]  /*a3490*/  LOP3.LUT R4, R28, 0xffff, RZ, 0xc0, !PT ;  /* 0x0000ffff1c047812 */ /* 0x008fc800078ec0ff */
[----:B0-----:R-:W-:Y:S02]  /*a34a0*/  PRMT R5, R4, 0x3340, R0 ;  /* 0x0000334004057816 */ /* 0x001fe40000000000 */
[----:B----4-:R-:W-:Y:S02]  /*a34b0*/  LOP3.LUT R8, R27, 0xffff, RZ, 0xc0, !PT ;  /* 0x0000ffff1b087812 */ /* 0x010fe400078ec0ff */
[----:B------:R-:W2:Y:S04]  /*a34c0*/  LDL.LU R27, [R1+0x2f0] ;  /* 0x0002f000011b7983 */ /* 0x000ea80000300800 */
[----:B------:R-:W3:Y:S01]  /*a34d0*/  LDL.LU R28, [R1+0x254] ;  /* 0x00025400011c7983 */ /* 0x000ee20000300800 */
[----:B------:R-:W-:-:S03]  /*a34e0*/  LOP3.LUT R9, R25, 0xffff, RZ, 0xc0, !PT ;  /* 0x0000ffff19097812 */ /* 0x000fc600078ec0ff */
[----:B------:R0:W-:Y:S01]  /*a34f0*/  STL [R1+0x1948], R4 ;  /* 0x0019480401007387 */ /* 0x0001e20000100800 */
[----:B------:R-:W-:-:S03]  /*a3500*/  LOP3.LUT R6, R26, 0xffff, RZ, 0xc0, !PT ;  /* 0x0000ffff1a067812 */ /* 0x000fc600078ec0ff */
[----:B------:R-:W4:Y:S01]  /*a3510*/  LDL.LU R25, [R1+0x298] ;  /* 0x0002980001197983 */ /* 0x000f220000300800 */
[----:B------:R-:W-:Y:S02]  /*a3520*/  LOP3.LUT R12, R29, 0xffff, RZ, 0xc0, !PT ;  /* 0x0000ffff1d0c7812 */ /* 0x000fe400078ec0ff */
[----:B0-----:R-:W-:Y:S02]  /*a3530*/  PRMT R4, R8, 0x3340, R9 ;  /* 0x0000334008047816 */ /* 0x001fe40000000009 */
[----:B------:R-:W-:Y:S02]  /*a3540*/  LOP3.LUT R7, R24, 0xffff, RZ, 0xc0, !PT ;  /* 0x0000ffff18077812 */ /* 0x000fe400078ec0ff */
[----:B------:R-:W-:Y:S02]  /*a3550*/  PRMT R13, R4, 0x5410, R5 ;  /* 0x00005410040d7816 */ /* 0x000fe40000000005 */
[----:B------:R-:W-:Y:S02]  /*a3560*/  PRMT R5, R12, 0x3340, R0 ;  /* 0x000033400c057816 */ /* 0x000fe40000000000 */
[----:B------:R-:W-:Y:S01]  /*a3570*/  PRMT R4, R6, 0x3340, R7 ;  /* 0x0000334006047816 */ /* 0x000fe20000000007 */
[----:B------:R0:W-:Y:S03]  /*a3580*/  STL [R1+0x187c], R13 ;  /* 0x00187c0d01007387 */ /* 0x0001e60000100800 */
[----:B0-----:R-:W-:-:S02]  /*a3590*/  PRMT R13, R4, 0x5410, R5 ;  /* 0x00005410040d7816 */ /* 0x001fc40000000005 */
        /* <DEDUP_REMOVED lines=19> */
[----:B------:R-:W4:Y:S04]  /*a36d0*/  LDL.LU R29, [R1+0x110] ;  /* 0x00011000011d7983 */ /* 0x000f280000300800 */
[----:B------:R-:W4:Y:S01]  /*a36e0*/  LDL.LU R24, [R1+0x2f4] ;  /* 0x0002f40001187983 */ /* 0x000f220000300800 */
[----:B--2---:R-:W-:-:S02]  /*a36f0*/  LOP3.LUT R9, R27, 0xffff, RZ, 0xc0, !PT ;  /* 0x0000ffff1b097812 */ /* 0x004fc400078ec0ff */
[----:B---3--:R-:W-:Y:S02]  /*a3700*/  LOP3.LUT R8, R28, 0xffff, RZ, 0xc0, !PT ;  /* 0x0000ffff1c087812 */ /* 0x008fe400078ec0ff */
[----:B------:R-:W2:Y:S02]  /*a3710*/  LDL.LU R28, [R1+0x2a4] ;  /* 0x0002a400011c7983 */ /* 0x000ea40000300800 */
[----:B------:R-:W-:Y:S02]  /*a3720*/  PRMT R7, R8, 0x3340, R0 ;  /* 0x0000334008077816 */ /* 0x000fe40000000000 */
[----:B----4-:R-:W-:-:S04]  /*a3730*/  LOP3.LUT R13, R25, 0xffff, RZ, 0xc0, !PT ;  /* 0x0000ffff190d7812 */ /* 0x010fc800078ec0ff */
[----:B0-----:R-:W-:-:S04]  /*a3740*/  PRMT R6, R9, 0x3340, R13 ;  /* 0x0000334009067816 */ /* 0x001fc8000000000d */
[----:B------:R-:W-:Y:S02]  /*a3750*/  PRMT R25, R6, 0x5410, R7 ;  /* 0x0000541006197816 */ /* 0x000fe40000000007 */
[----:B------:R-:W-:-:S03]  /*a3760*/  IADD3 R6, P6, PT, R19, R3, RZ ;  /* 0x0000000313067210 */ /* 0x000fc60007fde0ff */
[----:B------:R-:W-:Y:S02]  /*a3770*/  STL [R1+0x185c], R25 ;  /* 0x00185c1901007387 */ /* 0x000fe40000100800 */
[----:B------:R-:W-:-:S05]  /*a3780*/  IMAD.X R7, R18, 0x1, R4, P6 ;  /* 0x0000000112077824 */ /* 0x000fca00030e0604 */
[----:B------:R0:W-:Y:S04]  /*a3790*/  STL.64 [R1+0x1040], R6 ;  /* 0x0010400601007387 */ /* 0x0001e80000100a00 */
[----:B0-----:R-:W3:Y:S01]  /*a37a0*/  LDL.LU.64 R6, [R1+0x46b0] ;  /* 0x0046b00001067983 */ /* 0x001ee20000300a00 */
[----:B------:R-:W-:Y:S02]  /*a37b0*/  SHF.R.U32.HI R9, RZ, 0x8, R9 ;  /* 0x00000008ff097819 */ /* 0x000fe40000011609 */
[----:B------:R-:W-:Y:S01]  /*a37c0*/  SHF.R.U32.HI R13, RZ, 0x8, R13 ;  /* 0x00000008ff0d7819 */ /* 0x000fe2000001160d */
[----:B------:R-:W4:Y:S01]  /*a37d0*/  LDL.LU R27, [R1+0x180] ;  /* 0x00018000011b7983 */ /* 0x000f220000300800 */
[----:B------:R-:W-:Y:S02]  /*a37e0*/  SHF.R.U32.HI R8, RZ, 0x8, R8 ;  /* 0x00000008ff087819 */ /* 0x000fe40000011608 */
[----:B------:R-:W-:-:S02]  /*a37f0*/  LOP3.LUT R9, R9, 0xffff, RZ, 0xc0, !PT ;  /* 0x0000ffff09097812 */ /* 0x000fc400078ec0ff */
[----:B------:R-:W-:Y:S02]  /*a3800*/  LOP3.LUT R13, R13, 0xffff, RZ, 0xc0, !PT ;  /* 0x0000ffff0d0d7812 */ /* 0x000fe400078ec0ff */
[----:B------:R-:W-:Y:S02]  /*a3810*/  LOP3.LUT R8, R8, 0xffff, RZ, 0xc0, !PT ;  /* 0x0000ffff08087812 */ /* 0x000fe400078ec0ff */
[----:B------:R-:W-:Y:S02]  /*a3820*/  PRMT R9, R9, 0x3340, R13 ;  /* 0x0000334009097816 */ /* 0x000fe4000000000d */
[----:B------:R-:W-:-:S03]  /*a3830*/  PRMT R8, R8, 0x3340, R0 ;  /* 0x0000334008087816 */ /* 0x000fc60000000000 */
[----:B------:R-:W-:Y:S04]  /*a3840*/  STL [R1+0x16bc], R9 ;  /* 0x0016bc0901007387 */ /* 0x000fe80000100800 */
[----:B------:R-:W4:Y:S04]  /*a3850*/  LDL.LU R25, [R1+0xd8] ;  /* 0x0000d80001197983 */ /* 0x000f280000300800 */
[----:B------:R0:W-:Y:S04]  /*a3860*/  STL [R1+0x128c], R8 ;  /* 0x00128c0801007387 */ /* 0x0001e80000100800 */
[----:B------:R1:W-:Y:S01]  /*a3870*/  STL.64 [R1+0x4688], R4 ;  /* 0x0046880401007387 */ /* 0x0003e20000100a00 */
[----:B0-----:R-:W-:-:S02]  /*a3880*/  IADD3 R8, P6, PT, R19, R5, RZ ;  /* 0x0000000513087210 */ /* 0x001fc40007fde0ff */
[----:B-1----:R-:W-:-:S04]  /*a3890*/  SHF.R.U32.HI R4, RZ, 0x8, R12 ;  /* 0x00000008ff047819 */ /* 0x002fc8000001160c */
[----:B------:R-:W-:-:S04]  /*a38a0*/  LOP3.LUT R4, R4, 0xffff, RZ, 0xc0, !PT ;  /* 0x0000ffff04047812 */ /* 0x000fc800078ec0ff */
[--C-:B------:R-:W-:Y:S02]  /*a38b0*/  PRMT R5, R4, 0x3340, R0.reuse ;  /* 0x0000334004057816 */ /* 0x100fe40000000000 */
[----:B------:R-:W-:Y:S02]  /*a38c0*/  LOP3.LUT R4, R15, 0xffff, RZ, 0xc0, !PT ;  /* 0x0000ffff0f047812 */ /* 0x000fe400078ec0ff */
[----:B------:R-:W-:Y:S02]  /*a38d0*/  LOP3.LUT R13, R26, 0xffff, RZ, 0xc0, !PT ;  /* 0x0000ffff1a0d7812 */ /* 0x000fe400078ec0ff */
[----:B------:R-:W-:Y:S02]  /*a38e0*/  LOP3.LUT R26, R24, 0xffff, RZ, 0xc0, !PT ;  /* 0x0000ffff181a7812 */ /* 0x000fe400078ec0ff */
[----:B------:R-:W-:Y:S02]  /*a38f0*/  PRMT R24, R13, 0x3340, R0 ;  /* 0x000033400d187816 */ /* 0x000fe40000000000 */
[----:B--2---:R-:W-:Y:S01]  /*a3900*/  LOP3.LUT R15, R28, 0xffff, RZ, 0xc0, !PT ;  /* 0x0000ffff1c0f7812 */ /* 0x004fe200078ec0ff */
[----:B---3--:R-:W-:-:S05]  /*a3910*/  IMAD.X R9, R18, 0x1, R6, P6 ;  /* 0x0000000112097824 */ /* 0x008fca00030e0606 */
[----:B------:R0:W-:Y:S04]  /*a3920*/  STL.64 [R1+0x10b0], R8 ;  /* 0x0010b00801007387 */ /* 0x0001e80000100a00 */
[----:B0-----:R-:W2:Y:S04]  /*a3930*/  LDL.LU.64 R8, [R1+0x46a8] ;  /* 0x0046a80001087983 */ /* 0x001ea80000300a00 */
[----:B------:R0:W-:Y:S04]  /*a3940*/  STL [R1+0x13d4], R5 ;  /* 0x0013d40501007387 */ /* 0x0001e80000100800 */
[----:B------:R-:W3:Y:S01]  /*a3950*/  LDL.LU R28, [R1+0x1e4] ;  /* 0x0001e400011c7983 */ /* 0x000ee20000300800 */
[----:B0-----:R-:W-:-:S04]  /*a3960*/  LOP3.LUT R5, R29, 0xffff, RZ, 0xc0, !PT ;  /* 0x0000ffff1d057812 */ /* 0x001fc800078ec0ff */
[----:B------:R-:W-:-:S04]  /*a3970*/  PRMT R12, R4, 0x3340, R5 ;  /* 0x00003340040c7816 */ /* 0x000fc80000000005 */
[----:B------:R-:W-:-:S05]  /*a3980*/  PRMT R12, R12, 0x5410, R24 ;  /* 0x000054100c0c7816 */ /* 0x000fca0000000018 */
[----:B------:R0:W-:Y:S04]  /*a3990*/  STL [R1+0x1858], R12 ;  /* 0x0018580c01007387 */ /* 0x0001e80000100800 */
[----:B------:R-:W3:Y:S04]  /*a39a0*/  LDL.LU R29, [R1+0x48] ;  /* 0x00004800011d7983 */ /* 0x000ee80000300800 */
[----:B------:R-:W3:Y:S01]  /*a39b0*/  LDL.LU R24, [R1+0x114] ;  /* 0x0001140001187983 */ /* 0x000ee20000300800 */
[----:B0-----:R-:W-:Y:S02]  /*a39c0*/  SHF.R.U32.HI R12, RZ, 0x8, R26 ;  /* 0x00000008ff0c7819 */ /* 0x001fe4000001161a */
[----:B------:R-:W-:-:S02]  /*a39d0*/  PRMT R26, R26, 0x3340, R15 ;  /* 0x000033401a1a7816 */ /* 0x000fc4000000000f */
        /* <DEDUP_REMOVED lines=8> */
[----:B------:R-:W-:Y:S01]  /*a3a60*/  PRMT R12, R4, 0x3340, R5 ;  /* 0x00003340040c7816 */ /* 0x000fe20000000005 */
[----:B------:R0:W-:Y:S01]  /*a3a70*/  STL [R1+0x2e8], R26 ;  /* 0x0002e81a01007387 */ /* 0x0001e20000100800 */
[----:B----4-:R-:W-:-:S03]  /*a3a80*/  LOP3.LUT R5, R27, 0xffff, RZ, 0xc0, !PT ;  /* 0x0000ffff1b057812 */ /* 0x010fc600078ec0ff */
[----:B------:R-:W-:Y:S01]  /*a3a90*/  STL [R1+0x16e8], R15 ;  /* 0x0016e80f01007387 */ /* 0x000fe20000100800 */
[----:B------:R-:W-:-:S03]  /*a3aa0*/  LOP3.LUT R4, R22, 0xffff, RZ, 0xc0, !PT ;  /* 0x0000ffff16047812 */ /* 0x000fc600078ec0ff */
[----:B------:R1:W-:Y:S01]  /*a3ab0*/  STL [R1+0x16b8], R12 ;  /* 0x0016b80c01007387 */ /* 0x0003e20000100800 */
[----:B------:R-:W-:Y:S02]  /*a3ac0*/  SHF.R.U32.HI R13, RZ, 0x8, R13 ;  /* 0x00000008ff0d7819 */ /* 0x000fe4000001160d */
[----:B0-----:R-:W-:Y:S01]  /*a3ad0*/  IADD3 R26, P6, PT, R19, R7, RZ ;  /* 0x00000007131a7210 */ /* 0x001fe20007fde0ff */
[----:B------:R-:W4:Y:S01]  /*a3ae0*/  LDL.LU R22, [R1+0x46a4] ;  /* 0x0046a40001167983 */ /* 0x000f220000300800 */
[----:B-1----:R-:W-:Y:S02]  /*a3af0*/  LOP3.LUT R12, R25, 0xffff, RZ, 0xc0, !PT ;  /* 0x0000ffff190c7812 */ /* 0x002fe400078ec0ff */
[----:B------:R-:W-:Y:S02]  /*a3b00*/  PRMT R25, R4, 0x3340, R0 ;  /* 0x0000334004197816 */ /* 0x000fe40000000000 */
[----:B------:R-:W-:Y:S02]  /*a3b10*/  PRMT R15, R5, 0x3340, R12 ;  /* 0x00003340050f7816 */ /* 0x000fe4000000000c */
[----:B------:R-:W-:-:S02]  /*a3b20*/  LOP3.LUT R13, R13, 0xffff, RZ, 0xc0, !PT ;  /* 0x0000ffff0d0d7812 */ /* 0x000fc400078ec0ff */
[----:B------:R-:W-:Y:S02]  /*a3b30*/  PRMT R15, R15, 0x5410, R25 ;  /* 0x000054100f0f7816 */ /* 0x000fe40000000019 */
[----:B------:R-:W-:Y:S02]  /*a3b40*/  SHF.R.U32.HI R5, RZ, 0x8, R5 ;  /* 0x00000008ff057819 */ /* 0x000fe40000011605 */
[----:B------:R-:W-:Y:S02]  /*a3b50*/  SHF.R.U32.HI R12, RZ, 0x8, R12 ;  /* 0x00000008ff0c7819 */ /* 0x000fe4000001160c */
[----:B------:R-:W-:Y:S01]  /*a3b60*/  PRMT R13, R13, 0x3340, R0 ;  /* 0x000033400d0d7816 */ /* 0x000fe20000000000 */
[----:B------:R-:W-:Y:S01]  /*a3b70*/  STL [R1+0x184c], R15 ;  /* 0x00184c0f01007387 */ /* 0x000fe20000100800 */
[----:B------:R-:W-:Y:S02]  /*a3b80*/  LOP3.LUT R5, R5, 0xffff, RZ, 0xc0, !PT ;  /* 0x0000ffff05057812 */ /* 0x000fe400078ec0ff */
[----:B------:R-:W-:-:S04]  /*a3b90*/  LOP3.LUT R12, R12, 0xffff, RZ, 0xc0, !PT ;  /* 0x0000ffff0c0c7812 */ /* 0x000fc800078ec0ff */
[----:B------:R-:W-:Y:S01]  /*a3ba0*/  PRMT R5, R5, 0x3340, R12 ;  /* 0x0000334005057816 */ /* 0x000fe2000000000c */
[----:B--2---:R-:W-:-:S05]  /*a3bb0*/  IMAD.X R27, R18, 0x1, R9, P6 ;  /* 0x00000001121b7824 */ /* 0x004fca00030e0609 */
[----:B------:R0:W-:Y:S01]  /*a3bc0*/  STL.64 [R1+0x10a0], R26 ;  /* 0x0010a01a01007387 */ /* 0x0001e20000100a00 */
[----:B---3--:R-:W-:-:S03]  /*a3bd0*/  LOP3.LUT R28, R28, 0xffff, RZ, 0xc0, !PT ;  /* 0x0000ffff1c1c7812 */ /* 0x008fc600078ec0ff */
[----:B0-----:R-:W2:Y:S04]  /*a3be0*/  LDL.LU R26, [R1+0x46a0] ;  /* 0x0046a000011a7983 */ /* 0x001ea80000300800 */
[----:B------:R0:W-:Y:S01]  /*a3bf0*/  STL [R1+0x13d0], R13 ;  /* 0x0013d00d01007387 */ /* 0x0001e20000100800 */
[----:B------:R-:W-:Y:S02]  /*a3c00*/  LOP3.LUT R25, R29, 0xffff, RZ, 0xc0, !PT ;  /* 0x0000ffff1d197812 */ /* 0x000fe400078ec0ff */
[----:B------:R-:W-:Y:S02]  /*a3c10*/  LOP3.LUT R24, R24, 0xffff, RZ, 0xc0, !PT ;  /* 0x0000ffff18187812 */ /* 0x000fe400078ec0ff */
[----:B0-----:R-:W-:Y:S02]  /*a3c20*/  PRMT R13, R25, 0x3340, R0 ;  /* 0x00003340190d7816 */ /* 0x001fe40000000000 */
[----:B------:R-:W-:-:S04]  /*a3c30*/  PRMT R12, R28, 0x3340, R24 ;  /* 0x000033401c0c7816 */ /* 0x000fc80000000018 */
[----:B------:R-:W-:Y:S02]  /*a3c40*/  PRMT R29, R12, 0x5410, R13 ;  /* 0x000054100c1d7816 */ /* 0x000fe4000000000d */
[----:B------:R-:W-:Y:S01]  /*a3c50*/  IADD3 R12, P6, PT, R19, R8, RZ ;  /* 0x00000008130c7210 */ /* 0x000fe20007fde0ff */
[----:B------:R0:W-:Y:S04]  /*a3c60*/  STL [R1+0x1698], R5 ;  /* 0x0016980501007387 */ /* 0x0001e80000100800 */
[----:B------:R-:W-:Y:S01]  /*a3c70*/  IMAD.X R13, R18, 0x1, R10, P6 ;  /* 0x00000001120d7824 */ /* 0x000fe200030e060a */
[----:B0-----:R-:W3:Y:S04]  /*a3c80*/  LDL.LU R5, [R1+0x324] ;  /* 0x0003240001057983 */ /* 0x001ee80000300800 */
[----:B------:R-:W2:Y:S04]  /*a3c90*/  LDL.LU R15, [R1+0x27c] ;  /* 0x00027c00010f7983 */ /* 0x000ea80000300800 */
[----:B------:R-:W2:Y:S04]  /*a3ca0*/  LDL.LU R27, [R1+0x2cc] ;  /* 0x0002cc00011b7983 */ /* 0x000ea80000300800 */
[----:B------:R-:W-:Y:S04]  /*a3cb0*/  STL.64 [R1+0x4680], R8 ;  /* 0x0046800801007387 */ /* 0x000fe80000100a00 */
[----:B------:R-:W-:Y:S04]  /*a3cc0*/  STL [R1+0x1848], R29 ;  /* 0x0018481d01007387 */ /* 0x000fe80000100800 */
[----:B------:R0:W-:Y:S04]  /*a3cd0*/  STL.64 [R1+0x1060], R12 ;  /* 0x0010600c01007387 */ /* 0x0001e80000100a00 */
[----:B0-----:R-:W2:Y:S04]  /*a3ce0*/  LDL.LU.64 R12, [R1+0x4698] ;  /* 0x00469800010c7983 */ /* 0x001ea80000300a00 */
[----:B------:R-:W4:Y:S01]  /*a3cf0*/  LDL.LU R29, [R1+0x188] ;  /* 0x00018800011d7983 */ /* 0x000f220000300800 */
[----:B------:R-:W-:-:S02]  /*a3d00*/  SHF.R.U32.HI R9, RZ, 0x8, R28 ;  /* 0x00000008ff097819 */ /* 0x000fc4000001161c */
[----:B------:R-:W-:Y:S02]  /*a3d10*/  SHF.R.U32.HI R24, RZ, 0x8, R24 ;  /* 0x00000008ff187819 */ /* 0x000fe40000011618 */
[----:B------:R-:W-:Y:S02]  /*a3d20*/  SHF.R.U32.HI R8, RZ, 0x8, R25 ;  /* 0x00000008ff087819 */ /* 0x000fe40000011619 */
[----:B------:R-:W-:Y:S02]  /*a3d30*/  LOP3.LUT R9, R9, 0xffff, RZ, 0xc0, !PT ;  /* 0x0000ffff09097812 */ /* 0x000fe400078ec0ff */
[----:B------:R-:W-:Y:S02]  /*a3d40*/  LOP3.LUT R24, R24, 0xffff, RZ, 0xc0, !PT ;  /* 0x0000ffff18187812 */ /* 0x000fe400078ec0ff */
[----:B------:R-:W-:Y:S02]  /*a3d50*/  LOP3.LUT R8, R8, 0xffff, RZ, 0xc0, !PT ;  /* 0x0000ffff08087812 */ /* 0x000fe400078ec0ff */
[----:B------:R-:W-:-:S02]  /*a3d60*/  PRMT R9, R9, 0x3340, R24 ;  /* 0x0000334009097816 */ /* 0x000fc40000000018 */
[----:B------:R-:W-:Y:S02]  /*a3d70*/  PRMT R24, R8, 0x3340, R0 ;  /* 0x0000334008187816 */ /* 0x000fe40000000000 */
[----:B------:R-:W-:Y:S01]  /*a3d80*/  IADD3 R8, P6, PT, R19, R11, RZ ;  /* 0x0000000b13087210 */ /* 0x000fe20007fde0ff */
[----:B------:R2:W-:Y:S04]  /*a3d90*/  STL [R1+0x167c], R9 ;  /* 0x00167c0901007387 */ /* 0x0005e80000100800 */
[----:B------:R-:W-:Y:S01]  /*a3da0*/  STL [R1+0x13cc], R24 ;  /* 0x0013cc1801007387 */ /* 0x000fe20000100800 */
[----:B------:R-:W-:-:S04]  /*a3db0*/  SHF.R.U32.HI R4, RZ, 0x8, R4 ;  /* 0x00000008ff047819 */ /* 0x000fc80000011604 */
[----:B------:R-:W-:Y:S02]  /*a3dc0*/  LOP3.LUT R4, R4, 0xffff, RZ, 0xc0, !PT ;  /* 0x0000ffff04047812 */ /* 0x000fe400078ec0ff */
[----:B---3--:R-:W-:Y:S01]  /*a3dd0*/  LOP3.LUT R5, R5, 0xffff, RZ, 0xc0, !PT ;  /* 0x0000ffff05057812 */ /* 0x008fe200078ec0ff */
[----:B--2---:R-:W-:-:S05]  /*a3de0*/  IMAD.X R9, R18, 0x1, R12, P6 ;  /* 0x0000000112097824 */ /* 0x004fca00030e060c */
[----:B------:R0:W-:Y:S04]  /*a3df0*/  STL.64 [R1+0x1078], R8 ;  /* 0x0010780801007387 */ /* 0x0001e80000100a00 */
[----:B------:R-:W2:Y:S01]  /*a3e00*/  LDL.LU R25, [R1+0xe0] ;  /* 0x0000e00001197983 */ /* 0x000ea20000300800 */
[----:B0-----:R-:W-:Y:S01]  /*a3e10*/  IADD3 R8, P6, PT, R19, R13, RZ ;  /* 0x0000000d13087210 */ /* 0x001fe20007fde0ff */
[----:B------:R-:W-:Y:S02]  /*a3e20*/  IMAD.MOV.U32 R9, RZ, RZ, R18 ;  /* 0x000000ffff097224 */ /* 0x000fe400078e0012 */
[----:B------:R-:W3:Y:S02]  /*a3e30*/  LDL.LU R18, [R1+0x2fc] ;  /* 0x0002fc0001127983 */ /* 0x000ee40000300800 */
[----:B------:R-:W-:-:S02]  /*a3e40*/  IMAD.X R9, R9, 0x1, R14, P6 ;  /* 0x0000000109097824 */ /* 0x000fc400030e060e */
[----:B------:R-:W3:Y:S04]  /*a3e50*/  LDL.LU R24, [R1+0x260] ;  /* 0x0002600001187983 */ /* 0x000ee80000300800 */
[----:B------:R-:W3:Y:S04]  /*a3e60*/  LDL.LU R19, [R1+0x2ac] ;  /* 0x0002ac0001137983 */ /* 0x000ee80000300800 */
[----:B------:R-:W-:Y:S04]  /*a3e70*/  STL.64 [R1+0x4678], R12 ;  /* 0x0046780c01007387 */ /* 0x000fe80000100a00 */
[----:B------:R-:W3:Y:S04]  /*a3e80*/  LDL.LU R28, [R1+0x70] ;  /* 0x00007000011c7983 */ /* 0x000ee80000300800 */
[----:B------:R0:W-:Y:S02]  /*a3e90*/  STL.64 [R1+0x1058], R8 ;  /* 0x0010580801007387 */ /* 0x0001e40000100a00 */
[----:B0-----:R-:W-:-:S02]  /*a3ea0*/  PRMT R8, R4, 0x3340, R0 ;  /* 0x0000334004087816 */ /* 0x001fc40000000000 */
[----:B------:R-:W-:-:S03]  /*a3eb0*/  LOP3.LUT R4, R15, 0xffff, RZ, 0xc0, !PT ;  /* 0x0000ffff0f047812 */ /* 0x000fc600078ec0ff */
[----:B------:R0:W-:Y:S01]  /*a3ec0*/  STL [R1+0x13c8], R8 ;  /* 0x0013c80801007387 */ /* 0x0001e20000100800 */
[----:B------:R-:W-:Y:S02]  /*a3ed0*/  PRMT R12, R4, 0x3340, R0 ;  /* 0x00003340040c7816 */ /* 0x000fe40000000000 */
[----:B------:R-:W-:Y:S02]  /*a3ee0*/  SHF.R.U32.HI R4, RZ, 0x8, R4 ;  /* 0x00000008ff047819 */ /* 0x000fe40000011604 */
[----:B0-----:R-:W-:-:S04]  /*a3ef0*/  LOP3.LUT R8, R27, 0xffff, RZ, 0xc0, !PT ;  /* 0x0000ffff1b087812 */ /* 0x001fc800078ec0ff */
[--C-:B------:R-:W-:Y:S02]  /*a3f00*/  PRMT R9, R5, 0x3340, R8.reuse ;  /* 0x0000334005097816 */ /* 0x100fe40000000008 */
[----:B------:R-:W-:Y:S02]  /*a3f10*/  SHF.R.U32.HI R5, RZ, 0x8, R5 ;  /* 0x00000008ff057819 */ /* 0x000fe40000011605 */
[----:B------:R-:W-:Y:S02]  /*a3f20*/  SHF.R.U32.HI R8, RZ, 0x8, R8 ;  /* 0x00000008ff087819 */ /* 0x000fe40000011608 */
[----:B------:R-:W-:Y:S02]  /*a3f30*/  LOP3.LUT R5, R5, 0xffff, RZ, 0xc0, !PT ;  /* 0x0000ffff05057812 */ /* 0x000fe400078ec0ff */
[----:B------:R-:W-:Y:S02]  /*a3f40*/  LOP3.LUT R8, R8, 0xffff, RZ, 0xc0, !PT ;  /* 0x0000ffff08087812 */ /* 0x000fe400078ec0ff */
[----:B------:R-:W-:-:S02]  /*a3f50*/  LOP3.LUT R4, R4, 0xffff, RZ, 0xc0, !PT ;  /* 0x0000ffff04047812 */ /* 0x000fc400078ec0ff */
[----:B------:R-:W-:Y:S02]  /*a3f60*/  PRMT R9, R9, 0x5410, R12 ;  /* 0x0000541009097816 */ /* 0x000fe4000000000c */
[----:B------:R-:W-:Y:S02]  /*a3f70*/  PRMT R5, R5, 0x3340, R8 ;  /* 0x0000334005057816 */ /* 0x000fe40000000008 */
[----:B------:R-:W-:Y:S01]  /*a3f80*/  PRMT R4, R4, 0x3340, R0 ;  /* 0x0000334004047816 */ /* 0x000fe20000000000 */
[----:B------:R-:W-:Y:S01]  /*a3f90*/  STL [R1+0x183c], R9 ;  /* 0x00183c0901007387 */ /* 0x000fe20000100800 */
[----:B----4-:R-:W-:-:S03]  /*a3fa0*/  LOP3.LUT R8, R29, 0xffff, RZ, 0xc0, !PT ;  /* 0x0000ffff1d087812 */ /* 0x010fc600078ec0ff */
[----:B------:R0:W-:Y:S04]  /*a3fb0*/  STL [R1+0x166c], R5 ;  /* 0x00166c0501007387 */ /* 0x0001e80000100800 */
[----:B------:R3:W-:Y:S04]  /*a3fc0*/  STL [R1+0x13c4], R4 ;  /* 0x0013c40401007387 */ /* 0x0007e80000100800 */
[----:B------:R-:W4:Y:S01]  /*a3fd0*/  LDL.LU R15, [R1+0x32c] ;  /* 0x00032c00010f7983 */ /* 0x000f220000300800 */
[----:B0-----:R-:W-:-:S03]  /*a3fe0*/  LOP3.LUT R5, R20, 0xffff, RZ, 0xc0, !PT ;  /* 0x0000ffff14057812 */ /* 0x001fc600078ec0ff */
[----:B------:R-:W4:Y:S04]  /*a3ff0*/  LDL.LU R29, [R1+0x280] ;  /* 0x00028000011d7983 */ /* 0x000f280000300800 */
[----:B------:R-:W4:Y:S04]  /*a4000*/  LDL.LU R20, [R1+0x2d4] ;  /* 0x0002d40001147983 */ /* 0x000f280000300800 */
[----:B------:R0:W-:Y:S01]  /*a4010*/  STL [R1+0x193c], R5 ;  /* 0x00193c0501007387 */ /* 0x0001e20000100800 */
[----:B--2---:R-:W-:-:S04]  /*a4020*/  LOP3.LUT R9, R25, 0xffff, RZ, 0xc0, !PT ;  /* 0x0000ffff19097812 */ /* 0x004fc800078ec0ff */
[----:B------:R-:W-:Y:S02]  /*a4030*/  PRMT R12, R8, 0x3340, R9 ;  /* 0x00003340080c7816 */ /* 0x000fe40000000009 */
[----:B---3--:R-:W-:Y:S02]  /*a4040*/  LOP3.LUT R4, R18, 0xffff, RZ, 0xc0, !PT ;  /* 0x0000ffff12047812 */ /* 0x008fe400078ec0ff */
[----:B------:R-:W-:Y:S02]  /*a4050*/  PRMT R18, R5, 0x3340, R0 ;  /* 0x0000334005127816 */ /* 0x000fe40000000000 */
[----:B------:R-:W-:Y:S02]  /*a4060*/  LOP3.LUT R13, R24, 0xffff, RZ, 0xc0, !PT ;  /* 0x0000ffff180d7812 */ /* 0x000fe400078ec0ff */
[----:B0-----:R-:W-:Y:S02]  /*a4070*/  LOP3.LUT R5, R19, 0xffff, RZ, 0xc0, !PT ;  /* 0x0000ffff13057812 */ /* 0x001fe400078ec0ff */
[----:B------:R-:W-:-:S02]  /*a4080*/  PRMT R19, R12, 0x5410, R18 ;  /* 0x000054100c137816 */ /* 0x000fc40000000012 */
[----:B------:R-:W-:Y:S02]  /*a4090*/  PRMT R18, R13, 0x3340, R0 ;  /* 0x000033400d127816 */ /* 0x000fe40000000000 */
[----:B------:R-:W-:Y:S02]  /*a40a0*/  PRMT R12, R4, 0x3340, R5 ;  /* 0x00003340040c7816 */ /* 0x000fe40000000005 */
[----:B------:R-:W-:Y:S02]  /*a40b0*/  SHF.R.S32.HI R24, RZ, 0x1f, R28 ;  /* 0x0000001fff187819 */ /* 0x000fe4000001141c */
[----:B------:R-:W-:Y:S02]  /*a40c0*/  PRMT R12, R12, 0x5410, R18 ;  /* 0x000054100c0c7816 */ /* 0x000fe40000000012 */
[----:B------:R-:W-:Y:S02]  /*a40d0*/  IADD3 R18, P6, PT, R28, R2, RZ ;  /* 0x000000021c127210 */ /* 0x000fe40007fde0ff */
[----:B------:R-:W-:-:S02]  /*a40e0*/  SHF.R.U32.HI R8, RZ, 0x8, R8 ;  /* 0x00000008ff087819 */ /* 0x000fc40000011608 */
[----:B------:R-:W-:Y:S01]  /*a40f0*/  SHF.R.U32.HI R9, RZ, 0x8, R9 ;  /* 0x00000008ff097819 */ /* 0x000fe20000011609 */
[----:B------:R0:W-:Y:S01]  /*a4100*/  STL [R1+0x17fc], R19 ;  /* 0x0017fc1301007387 */ /* 0x0001e20000100800 */
[----:B------:R-:W-:Y:S02]  /*a4110*/  SHF.R.U32.HI R4, RZ, 0x8, R4 ;  /* 0x00000008ff047819 */ /* 0x000fe40000011604 */
[----:B------:R-:W-:Y:S02]  /*a4120*/  SHF.R.U32.HI R5, RZ, 0x8, R5 ;  /* 0x00000008ff057819 */ /* 0x000fe40000011605 */
[----:B------:R-:W-:Y:S02]  /*a4130*/  LOP3.LUT R8, R8, 0xffff, RZ, 0xc0, !PT ;  /* 0x0000ffff08087812 */ /* 0x000fe400078ec0ff */
[----:B------:R-:W-:Y:S01]  /*a4140*/  LOP3.LUT R9, R9, 0xffff, RZ, 0xc0, !PT ;  /* 0x0000ffff09097812 */ /* 0x000fe200078ec0ff */
[----:B0-----:R-:W-:Y:S01]  /*a4150*/  IMAD.X R19, R24, 0x1, R16, P6 ;  /* 0x0000000118137824 */ /* 0x001fe200030e0610 */
[----:B------:R-:W-:Y:S01]  /*a4160*/  STL [R1+0x17e8], R12 ;  /* 0x0017e80c01007387 */ /* 0x000fe20000100800 */
[----:B------:R-:W-:-:S02]  /*a4170*/  LOP3.LUT R4, R4, 0xffff, RZ, 0xc0, !PT ;  /* 0x0000ffff04047812 */ /* 0x000fc400078ec0ff */
[----:B------:R-:W-:Y:S01]  /*a4180*/  LOP3.LUT R5, R5, 0xffff, RZ, 0xc0, !PT ;  /* 0x0000ffff05057812 */ /* 0x000fe200078ec0ff */
[----:B------:R0:W-:Y:S01]  /*a4190*/  STL.64 [R1+0xf20], R18 ;  /* 0x000f201201007387 */ /* 0x0001e20000100a00 */
[----:B------:R-:W-:Y:S02]  /*a41a0*/  PRMT R8, R8, 0x3340, R9 ;  /* 0x0000334008087816 */ /* 0x000fe40000000009 */
[----:B------:R-:W-:Y:S01]  /*a41b0*/  PRMT R4, R4, 0x3340, R5 ;  /* 0x0000334004047816 */ /* 0x000fe20000000005 */
[----:B0-----:R-:W2:Y:S04]  /*a41c0*/  LDL.LU R18, [R1+0x4690] ;  /* 0x0046900001127983 */ /* 0x001ea80000300800 */
[----:B------:R-:W3:Y:S04]  /*a41d0*/  LDL.LU R27, [R1+0x1ec] ;  /* 0x0001ec00011b7983 */ /* 0x000ee80000300800 */
[----:B------:R-:W2:Y:S04]  /*a41e0*/  LDL.LU R25, [R1+0xa4] ;  /* 0x0000a40001197983 */ /* 0x000ea80000300800 */
[----:B------:R-:W2:Y:S04]  /*a41f0*/  LDL.LU R19, [R1+0x134] ;  /* 0x0001340001137983 */ /* 0x000ea80000300800 */
[----:B------:R0:W-:Y:S04]  /*a4200*/  STL [R1+0x1688], R8 ;  /* 0x0016880801007387 */ /* 0x0001e80000100800 */
[----:B------:R1:W-:Y:S01]  /*a4210*/  STL [R1+0x161c], R4 ;  /* 0x00161c0401007387 */ /* 0x0003e20000100800 */
[----:B----4-:R-:W-:-:S02]  /*a4220*/  LOP3.LUT R9, R15, 0xffff, RZ, 0xc0, !PT ;  /* 0x0000ffff0f097812 */ /* 0x010fc400078ec0ff */
[----:B0-----:R-:W-:Y:S02]  /*a4230*/  LOP3.LUT R8, R29, 0xffff, RZ, 0xc0, !PT ;  /* 0x0000ffff1d087812 */ /* 0x001fe400078ec0ff */
[----:B------:R-:W-:Y:S02]  /*a4240*/  LOP3.LUT R15, R20, 0xffff, RZ, 0xc0, !PT ;  /* 0x0000ffff140f7812 */ /* 0x000fe400078ec0ff */
[----:B------:R-:W-:Y:S02]  /*a4250*/  PRMT R5, R8, 0x3340, R0 ;  /* 0x0000334008057816 */ /* 0x000fe40000000000 */
[----:B-1----:R-:W-:-:S04]  /*a4260*/  PRMT R4, R9, 0x3340, R15 ;  /* 0x0000334009047816 */ /* 0x002fc8000000000f */
[----:B------:R-:W-:Y:S02]  /*a4270*/  PRMT R12, R4, 0x5410, R5 ;  /* 0x00005410040c7816 */ /* 0x000fe40000000005 */
[----:B------:R-:W-:-:S05]  /*a4280*/  IADD3 R4, P6, PT, R28, R0, RZ ;  /* 0x000000001c047210 */ /* 0x000fca0007fde0ff */
[----:B------:R-:W-:Y:S01]  /*a4290*/  IMAD.X R5, R24, 0x1, R23, P6 ;  /* 0x0000000118057824 */ /* 0x000fe200030e0617 */
[----:B------:R-:W-:Y:S04]  /*a42a0*/  STL [R1+0x17cc], R12 ;  /* 0x0017cc0c01007387 */ /* 0x000fe80000100800 */
[----:B------:R0:W-:Y:S04]  /*a42b0*/  STL.64 [R1+0xee0], R4 ;  /* 0x000ee00401007387 */ /* 0x0001e80000100a00 */
[----:B0-----:R-:W4:Y:S01]  /*a42c0*/  LDL.LU.64 R4, [R1+0x4688] ;  /* 0x0046880001047983 */ /* 0x001f220000300a00 */
[----:B------:R-:W-:-:S03]  /*a42d0*/  SHF.R.U32.HI R12, RZ, 0x8, R9 ;  /* 0x00000008ff0c7819 */ /* 0x000fc60000011609 */
[----:B------:R-:W-:Y:S04]  /*a42e0*/  STL.64 [R1+0x4668], R22 ;  /* 0x0046681601007387 */ /* 0x000fe80000100a00 */
[----:B------:R-:W4:Y:S04]  /*a42f0*/  LDL.LU R9, [R1+0x1f8] ;  /* 0x0001f80001097983 */ /* 0x000f280000300800 */
[----:B------:R-:W4:Y:S04]  /*a4300*/  LDL.LU R29, [R1+0xb4] ;  /* 0x0000b400011d7983 */ /* 0x000f280000300800 */
[----:B------:R-:W4:Y:S01]  /*a4310*/  LDL.LU R20, [R1+0x14c] ;  /* 0x00014c0001147983 */ /* 0x000f220000300800 */
[----:B------:R-:W-:-:S02]  /*a4320*/  SHF.R.U32.HI R15, RZ, 0x8, R15 ;  /* 0x00000008ff0f7819 */ /* 0x000fc4000001160f */
[----:B------:R-:W-:Y:S02]  /*a4330*/  SHF.R.U32.HI R8, RZ, 0x8, R8 ;  /* 0x00000008ff087819 */ /* 0x000fe40000011608 */
[----:B------:R-:W-:Y:S02]  /*a4340*/  LOP3.LUT R12, R12, 0xffff, RZ, 0xc0, !PT ;  /* 0x0000ffff0c0c7812 */ /* 0x000fe400078ec0ff */
[----:B------:R-:W-:Y:S02]  /*a4350*/  LOP3.LUT R15, R15, 0xffff, RZ, 0xc0, !PT ;  /* 0x0000ffff0f0f7812 */ /* 0x000fe400078ec0ff */
[----:B------:R-:W-:Y:S02]  /*a4360*/  LOP3.LUT R8, R8, 0xffff, RZ, 0xc0, !PT ;  /* 0x0000ffff08087812 */ /* 0x000fe400078ec0ff */
[----:B------:R-:W-:Y:S02]  /*a4370*/  PRMT R15, R12, 0x3340, R15 ;  /* 0x000033400c0f7816 */ /* 0x000fe4000000000f */
[----:B------:R-:W-:-:S03]  /*a4380*/  PRMT R12, R8, 0x3340, R0 ;  /* 0x00003340080c7816 */ /* 0x000fc60000000000 */
[----:B------:R2:W-:Y:S04]  /*a4390*/  STL [R1+0x1608], R15 ;  /* 0x0016080f01007387 */ /* 0x0005e80000100800 */
[----:B------:R0:W-:Y:S01]  /*a43a0*/  STL [R1+0x13c0], R12 ;  /* 0x0013c00c01007387 */ /* 0x0001e20000100800 */
[----:B------:R-:W-:-:S04]  /*a43b0*/  SHF.R.U32.HI R13, RZ, 0x8, R13 ;  /* 0x00000008ff0d7819 */ /* 0x000fc8000001160d */
[----:B------:R-:W-:Y:S02]  /*a43c0*/  LOP3.LUT R13, R13, 0xffff, RZ, 0xc0, !PT ;  /* 0x0000ffff0d0d7812 */ /* 0x000fe400078ec0ff */
[----:B---3--:R-:W-:Y:S02]  /*a43d0*/  LOP3.LUT R8, R27, 0xffff, RZ, 0xc0, !PT ;  /* 0x0000ffff1b087812 */ /* 0x008fe400078ec0ff */
[----:B--2---:R-:W-:Y:S02]  /*a43e0*/  LOP3.LUT R15, R25, 0xffff, RZ, 0xc0, !PT ;  /* 0x0000ffff190f7812 */ /* 0x004fe400078ec0ff */
[----:B0-----:R-:W-:Y:S02]  /*a43f0*/  LOP3.LUT R12, R19, 0xffff, RZ, 0xc0, !PT ;  /* 0x0000ffff130c7812 */ /* 0x001fe400078ec0ff */
[----:B------:R-:W-:Y:S02]  /*a4400*/  PRMT R22, R15, 0x3340, R0 ;  /* 0x000033400f167816 */ /* 0x000fe40000000000 */
[----:B------:R-:W-:-:S04]  /*a4410*/  PRMT R19, R8, 0x3340, R12 ;  /* 0x0000334008137816 */ /* 0x000fc8000000000c */
[----:B------:R-:W-:Y:S02]  /*a4420*/  PRMT R19, R19, 0x5410, R22 ;  /* 0x0000541013137816 */ /* 0x000fe40000000016 */
[----:B------:R-:W-:Y:S02]  /*a4430*/  IADD3 R22, P6, PT, R28, R3, RZ ;  /* 0x000000031c167210 */ /* 0x000fe40007fde0ff */
[----:B------:R-:W-:Y:S01]  /*a4440*/  SHF.R.U32.HI R8, RZ, 0x8, R8 ;  /* 0x00000008ff087819 */ /* 0x000fe20000011608 */
[----:B------:R0:W-:Y:S01]  /*a4450*/  STL [R1+0x1798], R19 ;  /* 0x0017981301007387 */ /* 0x0001e20000100800 */
[----:B------:R-:W-:-:S03]  /*a4460*/  SHF.R.U32.HI R12, RZ, 0x8, R12 ;  /* 0x00000008ff0c7819 */ /* 0x000fc6000001160c */
[----:B------:R-:W2:Y:S01]  /*a4470*/  LDL.LU R27, [R1+0x354] ;  /* 0x00035400011b7983 */ /* 0x000ea20000300800 */
[----:B------:R-:W-:Y:S02]  /*a4480*/  LOP3.LUT R8, R8, 0xffff, RZ, 0xc0, !PT ;  /* 0x0000ffff08087812 */ /* 0x000fe400078ec0ff */
[----:B------:R-:W-:Y:S01]  /*a4490*/  LOP3.LUT R12, R12, 0xffff, RZ, 0xc0, !PT ;  /* 0x0000ffff0c0c7812 */ /* 0x000fe200078ec0ff */
[----:B0-----:R-:W3:Y:S04]  /*a44a0*/  LDL.LU R19, [R1+0x288] ;  /* 0x0002880001137983 */ /* 0x001ee80000300800 */
[----:B------:R-:W3:Y:S01]  /*a44b0*/  LDL.LU R25, [R1+0x2e4] ;  /* 0x0002e40001197983 */ /* 0x000ee20000300800 */
[----:B------:R-:W-:Y:S01]  /*a44c0*/  PRMT R8, R8, 0x3340, R12 ;  /* 0x0000334008087816 */ /* 0x000fe2000000000c */
[----:B----4-:R-:W-:-:S05]  /*a44d0*/  IMAD.X R23, R24, 0x1, R4, P6 ;  /* 0x0000000118177824 */ /* 0x010fca00030e0604 */
[----:B------:R0:W-:Y:S02]  /*a44e0*/  STL.64 [R1+0xeb8], R22 ;  /* 0x000eb81601007387 */ /* 0x0001e40000100a00 */
[--C-:B0-----:R-:W-:Y:S02]  /*a44f0*/  PRMT R22, R13, 0x3340, R0.reuse ;  /* 0x000033400d167816 */ /* 0x101fe40000000000 */
[----:B------:R-:W-:Y:S02]  /*a4500*/  LOP3.LUT R13, R9, 0xffff, RZ, 0xc0, !PT ;  /* 0x0000ffff090d7812 */ /* 0x000fe400078ec0ff */
[----:B------:R-:W-:Y:S01]  /*a4510*/  LOP3.LUT R12, R29, 0xffff, RZ, 0xc0, !PT ;  /* 0x0000ffff1d0c7812 */ /* 0x000fe200078ec0ff */
[----:B------:R0:W-:Y:S03]  /*a4520*/  STL [R1+0x13bc], R22 ;  /* 0x0013bc1601007387 */ /* 0x0001e60000100800 */
[----:B------:R-:W-:Y:S01]  /*a4530*/  PRMT R9, R12, 0x3340, R0 ;  /* 0x000033400c097816 */ /* 0x000fe20000000000 */
[----:B------:R1:W-:Y:S04]  /*a4540*/  STL [R1+0x15e8], R8 ;  /* 0x0015e80801007387 */ /* 0x0003e80000100800 */
[----:B------:R-:W4:Y:S01]  /*a4550*/  LDL.LU R29, [R1+0x1b0] ;  /* 0x0001b000011d7983 */ /* 0x000f220000300800 */
[----:B0-----:R-:W-:-:S03]  /*a4560*/  LOP3.LUT R22, R20, 0xffff, RZ, 0xc0, !PT ;  /* 0x0000ffff14167812 */ /* 0x001fc600078ec0ff */
[----:B------:R-:W4:Y:S01]  /*a4570*/  LDL.LU R20, [R1+0xf4] ;  /* 0x0000f40001147983 */ /* 0x000f220000300800 */
[----:B-1----:R-:W-:-:S04]  /*a4580*/  PRMT R8, R13, 0x3340, R22 ;  /* 0x000033400d087816 */ /* 0x002fc80000000016 */
[----:B------:R-:W-:-:S05]  /*a4590*/  PRMT R8, R8, 0x5410, R9 ;  /* 0x0000541008087816 */ /* 0x000fca0000000009 */
[----:B------:R0:W-:Y:S02]  /*a45a0*/  STL [R1+0x1788], R8 ;  /* 0x0017880801007387 */ /* 0x0001e40000100800 */
[----:B0-----:R-:W-:-:S05]  /*a45b0*/  IADD3 R8, P6, PT, R28, R5, RZ ;  /* 0x000000051c087210 */ /* 0x001fca0007fde0ff */
[----:B------:R-:W-:-:S05]  /*a45c0*/  IMAD.X R9, R24, 0x1, R6, P6 ;  /* 0x0000000118097824 */ /* 0x000fca00030e0606 */
[----:B------:R0:W-:Y:S04]  /*a45d0*/  STL.64 [R1+0xe48], R8 ;  /* 0x000e480801007387 */ /* 0x0001e80000100a00 */
[----:B0-----:R-:W4:Y:S01]  /*a45e0*/  LDL.LU.64 R8, [R1+0x4680] ;  /* 0x0046800001087983 */ /* 0x001f220000300a00 */
[----:B------:R-:W-:Y:S02]  /*a45f0*/  SHF.R.U32.HI R13, RZ, 0x8, R13 ;  /* 0x00000008ff0d7819 */ /* 0x000fe4000001160d */
[----:B------:R-:W-:Y:S02]  /*a4600*/  SHF.R.U32.HI R22, RZ, 0x8, R22 ;  /* 0x00000008ff167819 */ /* 0x000fe40000011616 */
[----:B------:R-:W-:Y:S02]  /*a4610*/  SHF.R.U32.HI R12, RZ, 0x8, R12 ;  /* 0x00000008ff0c7819 */ /* 0x000fe4000001160c */
[----:B------:R-:W-:-:S02]  /*a4620*/  LOP3.LUT R13, R13, 0xffff, RZ, 0xc0, !PT ;  /* 0x0000ffff0d0d7812 */ /* 0x000fc400078ec0ff */
[----:B------:R-:W-:Y:S02]  /*a4630*/  LOP3.LUT R22, R22, 0xffff, RZ, 0xc0, !PT ;  /* 0x0000ffff16167812 */ /* 0x000fe400078ec0ff */
[----:B------:R-:W-:Y:S02]  /*a4640*/  LOP3.LUT R12, R12, 0xffff, RZ, 0xc0, !PT ;  /* 0x0000ffff0c0c7812 */ /* 0x000fe400078ec0ff */
[----:B------:R-:W-:Y:S02]  /*a4650*/  PRMT R22, R13, 0x3340, R22 ;  /* 0x000033400d167816 */ /* 0x000fe40000000016 */
[----:B------:R-:W-:-:S03]  /*a4660*/  PRMT R13, R12, 0x3340, R0 ;  /* 0x000033400c0d7816 */ /* 0x000fc60000000000 */
[----:B------:R-:W-:Y:S04]  /*a4670*/  STL [R1+0x15cc], R22 ;  /* 0x0015cc1601007387 */ /* 0x000fe80000100800 */
[----:B------:R0:W-:Y:S01]  /*a4680*/  STL [R1+0x13b8], R13 ;  /* 0x0013b80d01007387 */ /* 0x0001e20000100800 */
[----:B------:R-:W-:-:S04]  /*a4690*/  SHF.R.U32.HI R15, RZ, 0x8, R15 ;  /* 0x00000008ff0f7819 */ /* 0x000fc8000001160f */
[----:B------:R-:W-:-:S04]  /*a46a0*/  LOP3.LUT R15, R15, 0xffff, RZ, 0xc0, !PT ;  /* 0x0000ffff0f0f7812 */ /* 0x000fc800078ec0ff */
[--C-:B------:R-:W-:Y:S02]  /*a46b0*/  PRMT R15, R15, 0x3340, R0.reuse ;  /* 0x000033400f0f7816 */ /* 0x100fe40000000000 */
[----:B--2---:R-:W-:Y:S02]  /*a46c0*/  LOP3.LUT R12, R27, 0xffff, RZ, 0xc0, !PT ;  /* 0x0000ffff1b0c7812 */ /* 0x004fe400078ec0ff */
[----:B---3--:R-:W-:Y:S02]  /*a46d0*/  LOP3.LUT R19, R19, 0xffff, RZ, 0xc0, !PT ;  /* 0x0000ffff13137812 */ /* 0x008fe400078ec0ff */
[----:B0-----:R-:W-:Y:S02]  /*a46e0*/  LOP3.LUT R13, R25, 0xffff, RZ, 0xc0, !PT ;  /* 0x0000ffff190d7812 */ /* 0x001fe400078ec0ff */
[----:B------:R-:W-:Y:S02]  /*a46f0*/  PRMT R23, R19, 0x3340, R0 ;  /* 0x0000334013177816 */ /* 0x000fe40000000000 */
[----:B------:R-:W-:-:S02]  /*a4700*/  PRMT R22, R12, 0x3340, R13 ;  /* 0x000033400c167816 */ /* 0x000fc4000000000d */
[----:B------:R-:W-:Y:S02]  /*a4710*/  SHF.R.U32.HI R12, RZ, 0x8, R12 ;  /* 0x00000008ff0c7819 */ /* 0x000fe4000001160c */
[----:B------:R-:W-:Y:S02]  /*a4720*/  PRMT R25, R22, 0x5410, R23 ;  /* 0x0000541016197816 */ /* 0x000fe40000000017 */
[----:B------:R-:W-:Y:S02]  /*a4730*/  IADD3 R22, P6, PT, R28, R7, RZ ;  /* 0x000000071c167210 */ /* 0x000fe40007fde0ff */
[----:B------:R-:W-:Y:S02]  /*a4740*/  SHF.R.U32.HI R13, RZ, 0x8, R13 ;  /* 0x00000008ff0d7819 */ /* 0x000fe4000001160d */
[----:B------:R-:W-:Y:S02]  /*a4750*/  LOP3.LUT R12, R12, 0xffff, RZ, 0xc0, !PT ;  /* 0x0000ffff0c0c7812 */ /* 0x000fe400078ec0ff */
[----:B------:R-:W-:Y:S01]  /*a4760*/  LOP3.LUT R13, R13, 0xffff, RZ, 0xc0, !PT ;  /* 0x0000ffff0d0d7812 */ /* 0x000fe200078ec0ff */
[----:B------:R-:W-:Y:S03]  /*a4770*/  STL [R1+0x176c], R25 ;  /* 0x00176c1901007387 */ /* 0x000fe60000100800 */
[----:B------:R-:W-:-:S02]  /*a4780*/  PRMT R12, R12, 0x3340, R13 ;  /* 0x000033400c0c7816 */ /* 0x000fc4000000000d */
[----:B----4-:R-:W-:Y:S01]  /*a4790*/  LOP3.LUT R27, R20, 0xffff, RZ, 0xc0, !PT ;  /* 0x0000ffff141b7812 */ /* 0x010fe200078ec0ff */
[----:B------:R-:W-:-:S05]  /*a47a0*/  IMAD.X R23, R24, 0x1, R9, P6 ;  /* 0x0000000118177824 */ /* 0x000fca00030e0609 */
[----:B------:R0:W-:Y:S04]  /*a47b0*/  STL.64 [R1+0xe40], R22 ;  /* 0x000e401601007387 */ /* 0x0001e80000100a00 */
[----:B------:R1:W-:Y:S04]  /*a47c0*/  STL [R1+0x2f0], R15 ;  /* 0x0002f00f01007387 */ /* 0x0003e80000100800 */
[----:B------:R2:W-:Y:S01]  /*a47d0*/  STL [R1+0x15c8], R12 ;  /* 0x0015c80c01007387 */ /* 0x0005e20000100800 */
[----:B0-----:R-:W-:Y:S02]  /*a47e0*/  LOP3.LUT R23, R29, 0xffff, RZ, 0xc0, !PT ;  /* 0x0000ffff1d177812 */ /* 0x001fe400078ec0ff */
[----:B------:R-:W-:Y:S01]  /*a47f0*/  LOP3.LUT R22, R26, 0xffff, RZ, 0xc0, !PT ;  /* 0x0000ffff1a167812 */ /* 0x000fe200078ec0ff */
[----:B-1----:R-:W3:Y:S03]  /*a4800*/  LDL.LU R15, [R1+0x1b4] ;  /* 0x0001b400010f7983 */ /* 0x002ee60000300800 */
[----:B------:R-:W-:Y:S01]  /*a4810*/  PRMT R13, R22, 0x3340, R0 ;  /* 0x00003340160d7816 */ /* 0x000fe20000000000 */
[----:B------:R-:W4:Y:S01]  /*a4820*/  LDL.LU R25, [R1+0xfc] ;  /* 0x0000fc0001197983 */ /* 0x000f220000300800 */
[----:B--2---:R-:W-:-:S03]  /*a4830*/  PRMT R12, R23, 0x3340, R27 ;  /* 0x00003340170c7816 */ /* 0x004fc6000000001b */
[----:B------:R-:W2:Y:S01]  /*a4840*/  LDL.LU R26, [R1+0x378] ;  /* 0x00037800011a7983 */ /* 0x000ea20000300800 */
[----:B------:R-:W-:Y:S02]  /*a4850*/  PRMT R29, R12, 0x5410, R13 ;  /* 0x000054100c1d7816 */ /* 0x000fe4000000000d */
[----:B------:R-:W-:Y:S01]  /*a4860*/  IADD3 R12, P6, PT, R28, R8, RZ ;  /* 0x000000081c0c7210 */ /* 0x000fe20007fde0ff */
[----:B------:R-:W2:Y:S04]  /*a4870*/  LDL.LU R20, [R1+0x290] ;  /* 0x0002900001147983 */ /* 0x000ea80000300800 */
[----:B------:R-:W-:Y:S01]  /*a4880*/  IMAD.X R13, R24, 0x1, R10, P6 ;  /* 0x00000001180d7824 */ /* 0x000fe200030e060a */
[----:B------:R-:W-:Y:S04]  /*a4890*/  STL [R1+0x174c], R29 ;  /* 0x00174c1d01007387 */ /* 0x000fe80000100800 */
[----:B------:R0:W-:Y:S04]  /*a48a0*/  STL.64 [R1+0xdb0], R12 ;  /* 0x000db00c01007387 */ /* 0x0001e80000100a00 */
[----:B0-----:R-:W2:Y:S01]  /*a48b0*/  LDL.LU.64 R12, [R1+0x4678] ;  /* 0x00467800010c7983 */ /* 0x001ea20000300a00 */
[----:B------:R-:W-:-:S02]  /*a48c0*/  SHF.R.U32.HI R23, RZ, 0x8, R23 ;  /* 0x00000008ff177819 */ /* 0x000fc40000011617 */
[----:B------:R-:W-:Y:S01]  /*a48d0*/  SHF.R.U32.HI R27, RZ, 0x8, R27 ;  /* 0x00000008ff1b7819 */ /* 0x000fe2000001161b */
[----:B------:R-:W3:Y:S01]  /*a48e0*/  LDL.LU R29, [R1+0x2ec] ;  /* 0x0002ec00011d7983 */ /* 0x000ee20000300800 */
        /* <DEDUP_REMOVED lines=8> */
[----:B------:R0:W-:Y:S04]  /*a4970*/  STL.64 [R1+0x4658], R10 ;  /* 0x0046580a01007387 */ /* 0x0001e80000100a00 */
[----:B------:R-:W-:Y:S01]  /*a4980*/  STL [R1+0x2f4], R27 ;  /* 0x0002f41b01007387 */ /* 0x000fe20000100800 */
[----:B--2---:R-:W-:Y:S01]  /*a4990*/  IMAD.X R23, R24, 0x1, R12, P6 ;  /* 0x0000000118177824 */ /* 0x004fe200030e060c */
[----:B0-----:R-:W-:-:S05]  /*a49a0*/  IADD3 R10, P6, PT, R28, R13, RZ ;  /* 0x0000000d1c0a7210 */ /* 0x001fca0007fde0ff */
[----:B------:R-:W-:-:S05]  /*a49b0*/  IMAD.X R11, R24, 0x1, R14, P6 ;  /* 0x00000001180b7824 */ /* 0x000fca00030e060e */
[----:B------:R0:W-:Y:S02]  /*a49c0*/  STL.64 [R1+0xe30], R10 ;  /* 0x000e300a01007387 */ /* 0x0001e40000100a00 */
[----:B0-----:R-:W-:-:S04]  /*a49d0*/  SHF.R.U32.HI R10, RZ, 0x8, R19 ;  /* 0x00000008ff0a7819 */ /* 0x001fc80000011613 */
[----:B------:R-:W-:Y:S01]  /*a49e0*/  LOP3.LUT R10, R10, 0xffff, RZ, 0xc0, !PT ;  /* 0x0000ffff0a0a7812 */ /* 0x000fe200078ec0ff */
[----:B------:R3:W-:Y:S03]  /*a49f0*/  STL.64 [R1+0xe38], R22 ;  /* 0x000e381601007387 */ /* 0x0007e60000100a00 */
[----:B------:R-:W-:Y:S01]  /*a4a00*/  PRMT R10, R10, 0x3340, R0 ;  /* 0x000033400a0a7816 */ /* 0x000fe20000000000 */
[----:B------:R-:W2:Y:S04]  /*a4a10*/  LDL.LU R28, [R1+0x74] ;  /* 0x00007400011c7983 */ /* 0x000ea80000300800 */
[----:B------:R-:W2:Y:S04]  /*a4a20*/  LDL.LU R27, [R1+0x314] ;  /* 0x00031400011b7983 */ /* 0x000ea80000300800 */
[----:B------:R-:W2:Y:S04]  /*a4a30*/  LDL.LU R24, [R1+0x26c] ;  /* 0x00026c0001187983 */ /* 0x000ea80000300800 */
[----:B------:R0:W-:Y:S04]  /*a4a40*/  STL [R1+0x13ac], R10 ;  /* 0x0013ac0a01007387 */ /* 0x0001e80000100800 */
[----:B------:R-:W2:Y:S01]  /*a4a50*/  LDL.LU R19, [R1+0x2bc] ;  /* 0x0002bc0001137983 */ /* 0x000ea20000300800 */
[----:B---3--:R-:W-:-:S02]  /*a4a60*/  LOP3.LUT R23, R15, 0xffff, RZ, 0xc0, !PT ;  /* 0x0000ffff0f177812 */ /* 0x008fc400078ec0ff */
[----:B------:R-:W-:Y:S02]  /*a4a70*/  LOP3.LUT R15, R18, 0xffff, RZ, 0xc0, !PT ;  /* 0x0000ffff120f7812 */ /* 0x000fe400078ec0ff */
[----:B----4-:R-:W-:Y:S01]  /*a4a80*/  LOP3.LUT R22, R25, 0xffff, RZ, 0xc0, !PT ;  /* 0x0000ffff19167812 */ /* 0x010fe200078ec0ff */
[----:B------:R-:W3:Y:S01]  /*a4a90*/  LDL.LU R18, [R1+0x4670] ;  /* 0x0046700001127983 */ /* 0x000ee20000300800 */
[----:B0-----:R-:W-:Y:S02]  /*a4aa0*/  LOP3.LUT R10, R26, 0xffff, RZ, 0xc0, !PT ;  /* 0x0000ffff1a0a7812 */ /* 0x001fe400078ec0ff */
[----:B------:R-:W-:Y:S02]  /*a4ab0*/  PRMT R26, R15, 0x3340, R0 ;  /* 0x000033400f1a7816 */ /* 0x000fe40000000000 */
[----:B------:R-:W-:Y:S02]  /*a4ac0*/  PRMT R25, R23, 0x3340, R22 ;  /* 0x0000334017197816 */ /* 0x000fe40000000016 */
[----:B------:R-:W-:-:S02]  /*a4ad0*/  LOP3.LUT R20, R20, 0xffff, RZ, 0xc0, !PT ;  /* 0x0000ffff14147812 */ /* 0x000fc400078ec0ff */
[----:B------:R-:W-:Y:S01]  /*a4ae0*/  LOP3.LUT R11, R29, 0xffff, RZ, 0xc0, !PT ;  /* 0x0000ffff1d0b7812 */ /* 0x000fe200078ec0ff */
[----:B------:R0:W-:Y:S01]  /*a4af0*/  STL [R1+0x41c8], R15 ;  /* 0x0041c80f01007387 */ /* 0x0001e20000100800 */
[----:B------:R-:W-:Y:S02]  /*a4b00*/  PRMT R26, R25, 0x5410, R26 ;  /* 0x00005410191a7816 */ /* 0x000fe4000000001a */
[----:B------:R-:W-:Y:S02]  /*a4b10*/  PRMT R25, R20, 0x3340, R0 ;  /* 0x0000334014197816 */ /* 0x000fe40000000000 */
[----:B------:R-:W-:Y:S02]  /*a4b20*/  SHF.R.U32.HI R22, RZ, 0x8, R22 ;  /* 0x00000008ff167819 */ /* 0x000fe40000011616 */
[----:B0-----:R-:W-:Y:S02]  /*a4b30*/  PRMT R15, R10, 0x3340, R11 ;  /* 0x000033400a0f7816 */ /* 0x001fe4000000000b */
[----:B------:R-:W-:-:S02]  /*a4b40*/  SHF.R.U32.HI R10, RZ, 0x8, R10 ;  /* 0x00000008ff0a7819 */ /* 0x000fc4000001160a */
[----:B------:R-:W-:Y:S02]  /*a4b50*/  PRMT R25, R15, 0x5410, R25 ;  /* 0x000054100f197816 */ /* 0x000fe40000000019 */
[----:B------:R-:W-:Y:S02]  /*a4b60*/  SHF.R.U32.HI R15, RZ, 0x8, R23 ;  /* 0x00000008ff0f7819 */ /* 0x000fe40000011617 */
[----:B------:R-:W-:Y:S02]  /*a4b70*/  SHF.R.U32.HI R11, RZ, 0x8, R11 ;  /* 0x00000008ff0b7819 */ /* 0x000fe4000001160b */
[----:B------:R-:W-:Y:S02]  /*a4b80*/  LOP3.LUT R15, R15, 0xffff, RZ, 0xc0, !PT ;  /* 0x0000ffff0f0f7812 */ /* 0x000fe400078ec0ff */
[----:B------:R-:W-:Y:S02]  /*a4b90*/  LOP3.LUT R22, R22, 0xffff, RZ, 0xc0, !PT ;  /* 0x0000ffff16167812 */ /* 0x000fe400078ec0ff */
[----:B------:R-:W-:-:S02]  /*a4ba0*/  LOP3.LUT R10, R10, 0xffff, RZ, 0xc0, !PT ;  /* 0x0000ffff0a0a7812 */ /* 0x000fc400078ec0ff */
[----:B------:R-:W-:Y:S01]  /*a4bb0*/  LOP3.LUT R11, R11, 0xffff, RZ, 0xc0, !PT ;  /* 0x0000ffff0b0b7812 */ /* 0x000fe200078ec0ff */
[----:B------:R-:W-:Y:S01]  /*a4bc0*/  STL [R1+0x16fc], R26 ;  /* 0x0016fc1a01007387 */ /* 0x000fe20000100800 */
[----:B------:R-:W-:Y:S02]  /*a4bd0*/  PRMT R22, R15, 0x3340, R22 ;  /* 0x000033400f167816 */ /* 0x000fe40000000016 */
[----:B------:R-:W-:Y:S01]  /*a4be0*/  PRMT R15, R10, 0x3340, R11 ;  /* 0x000033400a0f7816 */ /* 0x000fe2000000000b */
[----:B------:R0:W-:Y:S04]  /*a4bf0*/  STL [R1+0x16f8], R25 ;  /* 0x0016f81901007387 */ /* 0x0001e80000100800 */
[----:B0-----:R-:W4:Y:S04]  /*a4c00*/  LDL.LU R25, [R1+0x208] ;  /* 0x0002080001197983 */ /* 0x001f280000300800 */
[----:B------:R-:W3:Y:S04]  /*a4c10*/  LDL.LU R29, [R1+0xc8] ;  /* 0x0000c800011d7983 */ /* 0x000ee80000300800 */
[----:B------:R-:W3:Y:S04]  /*a4c20*/  LDL.LU R26, [R1+0x160] ;  /* 0x00016000011a7983 */ /* 0x000ee80000300800 */
[----:B------:R0:W-:Y:S04]  /*a4c30*/  STL [R1+0x15bc], R22 ;  /* 0x0015bc1601007387 */ /* 0x0001e80000100800 */
[----:B------:R1:W-:Y:S01]  /*a4c40*/  STL [R1+0x15ac], R15 ;  /* 0x0015ac0f01007387 */ /* 0x0003e20000100800 */
[----:B--2---:R-:W-:-:S02]  /*a4c50*/  LOP3.LUT R10, R27, 0xffff, RZ, 0xc0, !PT ;  /* 0x0000ffff1b0a7812 */ /* 0x004fc400078ec0ff */
[----:B------:R-:W-:-:S04]  /*a4c60*/  LOP3.LUT R11, R24, 0xffff, RZ, 0xc0, !PT ;  /* 0x0000ffff180b7812 */ /* 0x000fc800078ec0ff */
[----:B0-----:R-:W-:Y:S02]  /*a4c70*/  PRMT R22, R11, 0x3340, R0 ;  /* 0x000033400b167816 */ /* 0x001fe40000000000 */
[----:B-1----:R-:W-:-:S04]  /*a4c80*/  LOP3.LUT R15, R19, 0xffff, RZ, 0xc0, !PT ;  /* 0x0000ffff130f7812 */ /* 0x002fc800078ec0ff */
[----:B------:R-:W-:-:S04]  /*a4c90*/  PRMT R19, R10, 0x3340, R15 ;  /* 0x000033400a137816 */ /* 0x000fc8000000000f */
[----:B------:R-:W-:Y:S02]  /*a4ca0*/  PRMT R24, R19, 0x5410, R22 ;  /* 0x0000541013187816 */ /* 0x000fe40000000016 */
[----:B------:R-:W-:Y:S02]  /*a4cb0*/  SHF.R.S32.HI R19, RZ, 0x1f, R28 ;  /* 0x0000001fff137819 */ /* 0x000fe4000001141c */
[----:B------:R-:W-:Y:S01]  /*a4cc0*/  IADD3 R22, P6, PT, R28, R2, RZ ;  /* 0x000000021c167210 */ /* 0x000fe20007fde0ff */
[----:B------:R-:W-:Y:S04]  /*a4cd0*/  STL [R1+0x16cc], R24 ;  /* 0x0016cc1801007387 */ /* 0x000fe80000100800 */
[----:B------:R-:W-:-:S05]  /*a4ce0*/  IMAD.X R23, R19, 0x1, R16, P6 ;  /* 0x0000000113177824 */ /* 0x000fca00030e0610 */
[----:B------:R0:W-:Y:S04]  /*a4cf0*/  STL.64 [R1+0xcf8], R22 ;  /* 0x000cf81601007387 */ /* 0x0001e80000100a00 */
[----:B0-----:R-:W2:Y:S01]  /*a4d00*/  LDL.LU.64 R22, [R1+0x4668] ;  /* 0x0046680001167983 */ /* 0x001ea20000300a00 */
[----:B------:R-:W-:-:S03]  /*a4d10*/  SHF.R.U32.HI R27, RZ, 0x8, R20 ;  /* 0x00000008ff1b7819 */ /* 0x000fc60000011614 */
[----:B------:R-:W2:Y:S04]  /*a4d20*/  LDL.LU R24, [R1+0x1c0] ;  /* 0x0001c00001187983 */ /* 0x000ea80000300800 */
[----:B------:R-:W2:Y:S01]  /*a4d30*/  LDL.LU R20, [R1+0x108] ;  /* 0x0001080001147983 */ /* 0x000ea20000300800 */
[----:B------:R-:W-:Y:S02]  /*a4d40*/  SHF.R.U32.HI R10, RZ, 0x8, R10 ;  /* 0x00000008ff0a7819 */ /* 0x000fe4000001160a */
[----:B------:R-:W-:Y:S02]  /*a4d50*/  SHF.R.U32.HI R15, RZ, 0x8, R15 ;  /* 0x00000008ff0f7819 */ /* 0x000fe4000001160f */
[----:B------:R-:W-:Y:S02]  /*a4d60*/  LOP3.LUT R27, R27, 0xffff, RZ, 0xc0, !PT ;  /* 0x0000ffff1b1b7812 */ /* 0x000fe400078ec0ff */
[----:B------:R-:W-:-:S02]  /*a4d70*/  LOP3.LUT R10, R10, 0xffff, RZ, 0xc0, !PT ;  /* 0x0000ffff0a0a7812 */ /* 0x000fc400078ec0ff */
[----:B------:R-:W-:Y:S02]  /*a4d80*/  LOP3.LUT R15, R15, 0xffff, RZ, 0xc0, !PT ;  /* 0x0000ffff0f0f7812 */ /* 0x000fe400078ec0ff */
[----:B------:R-:W-:Y:S02]  /*a4d90*/  PRMT R27, R27, 0x3340, R0 ;  /* 0x000033401b1b7816 */ /* 0x000fe40000000000 */
[----:B------:R-:W-:-:S03]  /*a4da0*/  PRMT R15, R10, 0x3340, R15 ;  /* 0x000033400a0f7816 */ /* 0x000fc6000000000f */
[----:B------:R-:W-:Y:S01]  /*a4db0*/  STL [R1+0x2fc], R27 ;  /* 0x0002fc1b01007387 */ /* 0x000fe20000100800 */
[----:B----4-:R-:W-:Y:S02]  /*a4dc0*/  LOP3.LUT R10, R25, 0xffff, RZ, 0xc0, !PT ;  /* 0x0000ffff190a7812 */ /* 0x010fe400078ec0ff */
[----:B---3--:R-:W-:Y:S01]  /*a4dd0*/  LOP3.LUT R29, R29, 0xffff, RZ, 0xc0, !PT ;  /* 0x0000ffff1d1d7812 */ /* 0x008fe200078ec0ff */
[----:B------:R0:W-:Y:S02]  /*a4de0*/  STL [R1+0x15a8], R15 ;  /* 0x0015a80f01007387 */ /* 0x0001e40000100800 */
[----:B0-----:R-:W-:Y:S02]  /*a4df0*/  LOP3.LUT R15, R26, 0xffff, RZ, 0xc0, !PT ;  /* 0x0000ffff1a0f7812 */ /* 0x001fe400078ec0ff */
[----:B------:R-:W-:Y:S02]  /*a4e00*/  PRMT R26, R29, 0x3340, R0 ;  /* 0x000033401d1a7816 */ /* 0x000fe40000000000 */
[----:B------:R-:W-:-:S04]  /*a4e10*/  PRMT R25, R10, 0x3340, R15 ;  /* 0x000033400a197816 */ /* 0x000fc8000000000f */
[----:B------:R-:W-:Y:S02]  /*a4e20*/  PRMT R25, R25, 0x5410, R26 ;  /* 0x0000541019197816 */ /* 0x000fe4000000001a */
[----:B------:R-:W-:-:S03]  /*a4e30*/  IADD3 R26, P6, PT, R28, R0, RZ ;  /* 0x000000001c1a7210 */ /* 0x000fc60007fde0ff */
[----:B------:R-:W-:Y:S01]  /*a4e40*/  STL [R1+0x169c], R25 ;  /* 0x00169c1901007387 */ /* 0x000fe20000100800 */
[----:B------:R-:W-:Y:S02]  /*a4e50*/  SHF.R.U32.HI R10, RZ, 0x8, R10 ;  /* 0x00000008ff0a7819 */ /* 0x000fe4000001160a */
[----:B------:R-:W-:Y:S02]  /*a4e60*/  SHF.R.U32.HI R15, RZ, 0x8, R15 ;  /* 0x00000008ff0f7819 */ /* 0x000fe4000001160f */
[----:B------:R-:W-:Y:S02]  /*a4e70*/  LOP3.LUT R10, R10, 0xffff, RZ, 0xc0, !PT ;  /* 0x0000ffff0a0a7812 */ /* 0x000fe400078ec0ff */
[----:B------:R-:W-:-:S04]  /*a4e80*/  LOP3.LUT R15, R15, 0xffff, RZ, 0xc0, !PT ;  /* 0x0000ffff0f0f7812 */ /* 0x000fc800078ec0ff */
[----:B------:R-:W-:Y:S01]  /*a4e90*/  PRMT R15, R10, 0x3340, R15 ;  /* 0x000033400a0f7816 */ /* 0x000fe2000000000f */
[----:B--2---:R-:W-:Y:S01]  /*a4ea0*/  IMAD.X R27, R19, 0x1, R23, P6 ;  /* 0x00000001131b7824 */ /* 0x004fe200030e0617 */
[----:B------:R-:W-:Y:S04]  /*a4eb0*/  STL.64 [R1+0x4648], R22 ;  /* 0x0046481601007387 */ /* 0x000fe80000100a00 */
[----:B------:R0:W-:Y:S02]  /*a4ec0*/  STL.64 [R1+0xd40], R26 ;  /* 0x000d401a01007387 */ /* 0x0001e40000100a00 */
[----:B0-----:R-:W-:Y:S02]  /*a4ed0*/  SHF.R.U32.HI R27, RZ, 0x8, R11 ;  /* 0x00000008ff1b7819 */ /* 0x001fe4000001160b */
[----:B------:R-:W2:Y:S02]  /*a4ee0*/  LDL.LU R11, [R1+0x214] ;  /* 0x00021400010b7983 */ /* 0x000ea40000300800 */
[----:B------:R-:W-:-:S02]  /*a4ef0*/  LOP3.LUT R22, R27, 0xffff, RZ, 0xc0, !PT ;  /* 0x0000ffff1b167812 */ /* 0x000fc400078ec0ff */
[----:B------:R-:W3:Y:S02]  /*a4f00*/  LDL.LU R25, [R1+0xd0] ;  /* 0x0000d00001197983 */ /* 0x000ee40000300800 */
[----:B------:R-:W-:Y:S02]  /*a4f10*/  PRMT R22, R22, 0x3340, R0 ;  /* 0x0000334016167816 */ /* 0x000fe40000000000 */
[----:B------:R-:W4:Y:S01]  /*a4f20*/  LDL.LU R26, [R1+0x170] ;  /* 0x00017000011a7983 */ /* 0x000f220000300800 */
[----:B------:R-:W-:-:S03]  /*a4f30*/  LOP3.LUT R10, R24, 0xffff, RZ, 0xc0, !PT ;  /* 0x0000ffff180a7812 */ /* 0x000fc600078ec0ff */
[----:B------:R-:W-:Y:S01]  /*a4f40*/  STL [R1+0x300], R22 ;  /* 0x0003001601007387 */ /* 0x000fe20000100800 */
[----:B------:R-:W-:-:S03]  /*a4f50*/  LOP3.LUT R27, R18, 0xffff, RZ, 0xc0, !PT ;  /* 0x0000ffff121b7812 */ /* 0x000fc600078ec0ff */
[----:B------:R0:W-:Y:S02]  /*a4f60*/  STL [R1+0x159c], R15 ;  /* 0x00159c0f01007387 */ /* 0x0001e40000100800 */
[----:B0-----:R-:W-:Y:S02]  /*a4f70*/  LOP3.LUT R15, R20, 0xffff, RZ, 0xc0, !PT ;  /* 0x0000ffff140f7812 */ /* 0x001fe400078ec0ff */
[----:B------:R-:W-:Y:S02]  /*a4f80*/  PRMT R20, R27, 0x3340, R0 ;  /* 0x000033401b147816 */ /* 0x000fe40000000000 */
[----:B------:R-:W-:Y:S02]  /*a4f90*/  PRMT R18, R10, 0x3340, R15 ;  /* 0x000033400a127816 */ /* 0x000fe4000000000f */
[----:B------:R-:W-:Y:S02]  /*a4fa0*/  IADD3 R22, P6, PT, R28, R3, RZ ;  /* 0x000000031c167210 */ /* 0x000fe40007fde0ff */
[----:B------:R-:W-:-:S03]  /*a4fb0*/  PRMT R18, R18, 0x5410, R20 ;  /* 0x0000541012127816 */ /* 0x000fc60000000014 */
[----:B------:R-:W-:Y:S02]  /*a4fc0*/  IMAD.X R23, R19, 0x1, R4, P6 ;  /* 0x0000000113177824 */ /* 0x000fe400030e0604 */
[----:B------:R0:W-:Y:S04]  /*a4fd0*/  STL [R1+0x168c], R18 ;  /* 0x00168c1201007387 */ /* 0x0001e80000100800 */
[----:B------:R-:W4:Y:S04]  /*a4fe0*/  LDL.LU R24, [R1+0x390] ;  /* 0x0003900001187983 */ /* 0x000f280000300800 */
[----:B0-----:R-:W4:Y:S04]  /*a4ff0*/  LDL.LU R18, [R1+0x2a0] ;  /* 0x0002a00001127983 */ /* 0x001f280000300800 */
[----:B------:R0:W-:Y:S04]  /*a5000*/  STL.64 [R1+0xcc8], R22 ;  /* 0x000cc81601007387 */ /* 0x0001e80000100a00 */
[----:B------:R-:W4:Y:S01]  /*a5010*/  LDL.LU R20, [R1+0x2f8] ;  /* 0x0002f80001147983 */ /* 0x000f220000300800 */
[----:B------:R-:W-:-:S02]  /*a5020*/  SHF.R.U32.HI R10, RZ, 0x8, R10 ;  /* 0x00000008ff0a7819 */ /* 0x000fc4000001160a */
[----:B------:R-:W-:Y:S02]  /*a5030*/  SHF.R.U32.HI R15, RZ, 0x8, R15 ;  /* 0x00000008ff0f7819 */ /* 0x000fe4000001160f */
[----:B0-----:R-:W-:Y:S02]  /*a5040*/  SHF.R.U32.HI R22, RZ, 0x8, R29 ;  /* 0x00000008ff167819 */ /* 0x001fe4000001161d */
[----:B------:R-:W-:Y:S01]  /*a5050*/  LOP3.LUT R10, R10, 0xffff, RZ, 0xc0, !PT ;  /* 0x0000ffff0a0a7812 */ /* 0x000fe200078ec0ff */
[----:B------:R-:W4:Y:S01]  /*a5060*/  LDL.LU R29, [R1+0x4660] ;  /* 0x00466000011d7983 */ /* 0x000f220000300800 */
[----:B------:R-:W-:Y:S02]  /*a5070*/  LOP3.LUT R22, R22, 0xffff, RZ, 0xc0, !PT ;  /* 0x0000ffff16167812 */ /* 0x000fe400078ec0ff */
[----:B------:R-:W-:Y:S02]  /*a5080*/  LOP3.LUT R15, R15, 0xffff, RZ, 0xc0, !PT ;  /* 0x0000ffff0f0f7812 */ /* 0x000fe400078ec0ff */
[----:B------:R-:W-:-:S02]  /*a5090*/  PRMT R22, R22, 0x3340, R0 ;  /* 0x0000334016167816 */ /* 0x000fc40000000000 */
[----:B------:R-:W-:-:S03]  /*a50a0*/  PRMT R15, R10, 0x3340, R15 ;  /* 0x000033400a0f7816 */ /* 0x000fc6000000000f */
[----:B------:R-:W-:Y:S04]  /*a50b0*/  STL [R1+0x13a8], R22 ;  /* 0x0013a81601007387 */ /* 0x000fe80000100800 */
[----:B------:R4:W-:Y:S01]  /*a50c0*/  STL [R1+0x1598], R15 ;  /* 0x0015980f01007387 */ /* 0x0009e20000100800 */
[----:B--2---:R-:W-:Y:S02]  /*a50d0*/  LOP3.LUT R11, R11, 0xffff, RZ, 0xc0, !PT ;  /* 0x0000ffff0b0b7812 */ /* 0x004fe400078ec0ff */
[----:B---3--:R-:W-:Y:S02]  /*a50e0*/  LOP3.LUT R10, R25, 0xffff, RZ, 0xc0, !PT ;  /* 0x0000ffff190a7812 */ /* 0x008fe400078ec0ff */
[----:B----4-:R-:W-:Y:S02]  /*a50f0*/  LOP3.LUT R15, R26, 0xffff, RZ, 0xc0, !PT ;  /* 0x0000ffff1a0f7812 */ /* 0x010fe400078ec0ff */
[----:B------:R-:W-:-:S02]  /*a5100*/  PRMT R23, R10, 0x3340, R0 ;  /* 0x000033400a177816 */ /* 0x000fc40000000000 */
[----:B------:R-:W-:Y:S02]  /*a5110*/  PRMT R22, R11, 0x3340, R15 ;  /* 0x000033400b167816 */ /* 0x000fe4000000000f */
[----:B------:R-:W-:Y:S02]  /*a5120*/  SHF.R.U32.HI R11, RZ, 0x8, R11 ;  /* 0x00000008ff0b7819 */ /* 0x000fe4000001160b */
[----:B------:R-:W-:Y:S02]  /*a5130*/  PRMT R25, R22, 0x5410, R23 ;  /* 0x0000541016197816 */ /* 0x000fe40000000017 */
[----:B------:R-:W-:Y:S02]  /*a5140*/  IADD3 R22, P6, PT, R28, R5, RZ ;  /* 0x000000051c167210 */ /* 0x000fe40007fde0ff */
[----:B------:R-:W-:Y:S02]  /*a5150*/  SHF.R.U32.HI R15, RZ, 0x8, R15 ;  /* 0x00000008ff0f7819 */ /* 0x000fe4000001160f */
[----:B------:R-:W-:Y:S01]  /*a5160*/  SHF.R.U32.HI R10, RZ, 0x8, R10 ;  /* 0x00000008ff0a7819 */ /* 0x000fe2000001160a */
[----:B------:R-:W-:Y:S01]  /*a5170*/  IMAD.X R23, R19, 0x1, R6, P6 ;  /* 0x0000000113177824 */ /* 0x000fe200030e0606 */
[----:B------:R-:W-:-:S02]  /*a5180*/  LOP3.LUT R11, R11, 0xffff, RZ, 0xc0, !PT ;  /* 0x0000ffff0b0b7812 */ /* 0x000fc400078ec0ff */
[----:B------:R-:W-:Y:S02]  /*a5190*/  LOP3.LUT R15, R15, 0xffff, RZ, 0xc0, !PT ;  /* 0x0000ffff0f0f7812 */ /* 0x000fe400078ec0ff */
[----:B------:R-:W-:Y:S01]  /*a51a0*/  LOP3.LUT R10, R10, 0xffff, RZ, 0xc0, !PT ;  /* 0x0000ffff0a0a7812 */ /* 0x000fe200078ec0ff */
[----:B------:R0:W-:Y:S01]  /*a51b0*/  STL [R1+0x1678], R25 ;  /* 0x0016781901007387 */ /* 0x0001e20000100800 */
[----:B------:R-:W-:Y:S02]  /*a51c0*/  PRMT R11, R11, 0x3340, R15 ;  /* 0x000033400b0b7816 */ /* 0x000fe4000000000f */
[----:B------:R-:W-:Y:S01]  /*a51d0*/  PRMT R10, R10, 0x3340, R0 ;  /* 0x000033400a0a7816 */ /* 0x000fe20000000000 */
[----:B0-----:R-:W2:Y:S04]  /*a51e0*/  LDL.LU R25, [R1+0x1d4] ;  /* 0x0001d40001197983 */ /* 0x001ea80000300800 */
[----:B------:R-:W3:Y:S01]  /*a51f0*/  LDL.LU R26, [R1+0x10c] ;  /* 0x00010c00011a7983 */ /* 0x000ee20000300800 */
[----:B------:R-:W-:-:S03]  /*a5200*/  LOP3.LUT R15, R24, 0xffff, RZ, 0xc0, !PT ;  /* 0x0000ffff180f7812 */ /* 0x000fc600078ec0ff */
[----:B------:R0:W-:Y:S04]  /*a5210*/  STL.64 [R1+0xc50], R22 ;  /* 0x000c501601007387 */ /* 0x0001e80000100a00 */
[----:B------:R1:W-:Y:S04]  /*a5220*/  STL [R1+0x1588], R11 ;  /* 0x0015880b01007387 */ /* 0x0003e80000100800 */
[----:B------:R4:W-:Y:S01]  /*a5230*/  STL [R1+0x13a4], R10 ;  /* 0x0013a40a01007387 */ /* 0x0009e20000100800 */
[----:B0-----:R-:W-:Y:S02]  /*a5240*/  LOP3.LUT R23, R18, 0xffff, RZ, 0xc0, !PT ;  /* 0x0000ffff12177812 */ /* 0x001fe400078ec0ff */
[----:B------:R-:W-:-:S02]  /*a5250*/  LOP3.LUT R22, R20, 0xffff, RZ, 0xc0, !PT ;  /* 0x0000ffff14167812 */ /* 0x000fc400078ec0ff */
[----:B-1----:R-:W-:Y:S02]  /*a5260*/  PRMT R11, R23, 0x3340, R0 ;  /* 0x00003340170b7816 */ /* 0x002fe40000000000 */
[----:B----4-:R-:W-:-:S04]  /*a5270*/  PRMT R10, R15, 0x3340, R22 ;  /* 0x000033400f0a7816 */ /* 0x010fc80000000016 */
[----:B------:R-:W-:Y:S02]  /*a5280*/  PRMT R18, R10, 0x5410, R11 ;  /* 0x000054100a127816 */ /* 0x000fe4000000000b */
[----:B------:R-:W-:-:S05]  /*a5290*/  IADD3 R10, P6, PT, R28, R7, RZ ;  /* 0x000000071c0a7210 */ /* 0x000fca0007fde0ff */
[----:B------:R-:W-:Y:S01]  /*a52a0*/  IMAD.X R11, R19, 0x1, R9, P6 ;  /* 0x00000001130b7824 */ /* 0x000fe200030e0609 */
[----:B------:R-:W-:Y:S04]  /*a52b0*/  STL [R1+0x1668], R18 ;  /* 0x0016681201007387 */ /* 0x000fe80000100800 */
[----:B------:R0:W-:Y:S04]  /*a52c0*/  STL.64 [R1+0xcc0], R10 ;  /* 0x000cc00a01007387 */ /* 0x0001e80000100a00 */
[----:B0-----:R-:W4:Y:S04]  /*a52d0*/  LDL.LU.64 R10, [R1+0x4658] ;  /* 0x00465800010a7983 */ /* 0x001f280000300a00 */
[----:B------:R-:W4:Y:S04]  /*a52e0*/  LDL.LU R18, [R1+0x3ac] ;  /* 0x0003ac0001127983 */ /* 0x000f280000300800 */
[----:B------:R-:W4:Y:S04]  /*a52f0*/  LDL.LU R24, [R1+0x2a8] ;  /* 0x0002a80001187983 */ /* 0x000f280000300800 */
[----:B------:R-:W4:Y:S01]  /*a5300*/  LDL.LU R20, [R1+0x310] ;  /* 0x0003100001147983 */ /* 0x000f220000300800 */
[----:B------:R-:W-:-:S02]  /*a5310*/  SHF.R.U32.HI R27, RZ, 0x8, R27 ;  /* 0x00000008ff1b7819 */ /* 0x000fc4000001161b */
[----:B------:R-:W-:Y:S02]  /*a5320*/  SHF.R.U32.HI R15, RZ, 0x8, R15 ;  /* 0x00000008ff0f7819 */ /* 0x000fe4000001160f */
[----:B------:R-:W-:Y:S02]  /*a5330*/  LOP3.LUT R27, R27, 0xffff, RZ, 0xc0, !PT ;  /* 0x0000ffff1b1b7812 */ /* 0x000fe400078ec0ff */
[----:B------:R-:W-:Y:S02]  /*a5340*/  SHF.R.U32.HI R22, RZ, 0x8, R22 ;  /* 0x00000008ff167819 */ /* 0x000fe40000011616 */
[----:B------:R-:W-:Y:S02]  /*a5350*/  PRMT R27, R27, 0x3340, R0 ;  /* 0x000033401b1b7816 */ /* 0x000fe40000000000 */
[----:B------:R-:W-:Y:S02]  /*a5360*/  LOP3.LUT R15, R15, 0xffff, RZ, 0xc0, !PT ;  /* 0x0000ffff0f0f7812 */ /* 0x000fe400078ec0ff */
[----:B------:R-:W-:Y:S01]  /*a5370*/  LOP3.LUT R22, R22, 0xffff, RZ, 0xc0, !PT ;  /* 0x0000ffff16167812 */ /* 0x000fe200078ec0ff */
[----:B------:R0:W-:Y:S03]  /*a5380*/  STL [R1+0x13a0], R27 ;  /* 0x0013a01b01007387 */ /* 0x0001e60000100800 */
[----:B0-----:R-:W-:-:S02]  /*a5390*/  PRMT R27, R15, 0x3340, R22 ;  /* 0x000033400f1b7816 */ /* 0x001fc40000000016 */
[----:B------:R-:W-:-:S03]  /*a53a0*/  LOP3.LUT R15, R29, 0xffff, RZ, 0xc0, !PT ;  /* 0x0000ffff1d0f7812 */ /* 0x000fc600078ec0ff */
[----:B------:R0:W-:Y:S04]  /*a53b0*/  STL [R1+0x157c], R27 ;  /* 0x00157c1b01007387 */ /* 0x0001e80000100800 */
[----:B------:R1:W-:Y:S01]  /*a53c0*/  STL [R1+0x41cc], R15 ;  /* 0x0041cc0f01007387 */ /* 0x0003e20000100800 */
[----:B0-----:R-:W-:Y:S02]  /*a53d0*/  PRMT R27, R15, 0x3340, R0 ;  /* 0x000033400f1b7816 */ /* 0x001fe40000000000 */
[----:B------:R-:W-:Y:S02]  /*a53e0*/  SHF.R.U32.HI R23, RZ, 0x8, R23 ;  /* 0x00000008ff177819 */ /* 0x000fe40000011617 */
[----:B--2---:R-:W-:Y:S02]  /*a53f0*/  LOP3.LUT R22, R25, 0xffff, RZ, 0xc0, !PT ;  /* 0x0000ffff19167812 */ /* 0x004fe400078ec0ff */
[----:B---3--:R-:W-:-:S04]  /*a5400*/  LOP3.LUT R25, R26, 0xffff, RZ, 0xc0, !PT ;  /* 0x0000ffff1a197812 */ /* 0x008fc800078ec0ff */
[----:B------:R-:W-:-:S04]  /*a5410*/  PRMT R26, R22, 0x3340, R25 ;  /* 0x00003340161a7816 */ /* 0x000fc80000000019 */
[----:B-1----:R-:W-:Y:S02]  /*a5420*/  PRMT R15, R26, 0x5410, R27 ;  /* 0x000054101a0f7816 */ /* 0x002fe4000000001b */
[----:B------:R-:W-:Y:S02]  /*a5430*/  IADD3 R26, P6, PT, R28, R8, RZ ;  /* 0x000000081c1a7210 */ /* 0x000fe40007fde0ff */
[----:B------:R-:W-:Y:S01]  /*a5440*/  SHF.R.U32.HI R22, RZ, 0x8, R22 ;  /* 0x00000008ff167819 */ /* 0x000fe20000011616 */
[----:B------:R0:W-:Y:S03]  /*a5450*/  STL [R1+0x165c], R15 ;  /* 0x00165c0f01007387 */ /* 0x0001e60000100800 */
[----:B------:R-:W-:Y:S02]  /*a5460*/  LOP3.LUT R22, R22, 0xffff, RZ, 0xc0, !PT ;  /* 0x0000ffff16167812 */ /* 0x000fe400078ec0ff */
[----:B0-----:R-:W-:-:S02]  /*a5470*/  SHF.R.U32.HI R15, RZ, 0x8, R25 ;  /* 0x00000008ff0f7819 */ /* 0x001fc40000011619 */
[----:B------:R-:W-:Y:S02]  /*a5480*/  LOP3.LUT R25, R23, 0xffff, RZ, 0xc0, !PT ;  /* 0x0000ffff17197812 */ /* 0x000fe400078ec0ff */
[----:B------:R-:W-:Y:S02]  /*a5490*/  LOP3.LUT R23, R15, 0xffff, RZ, 0xc0, !PT ;  /* 0x0000ffff0f177812 */ /* 0x000fe400078ec0ff */
[----:B------:R-:W-:Y:S02]  /*a54a0*/  PRMT R25, R25, 0x3340, R0 ;  /* 0x0000334019197816 */ /* 0x000fe40000000000 */
[----:B------:R-:W-:Y:S01]  /*a54b0*/  PRMT R22, R22, 0x3340, R23 ;  /* 0x0000334016167816 */ /* 0x000fe20000000017 */
[----:B----4-:R-:W-:Y:S01]  /*a54c0*/  IMAD.X R27, R19, 0x1, R10, P6 ;  /* 0x00000001131b7824 */ /* 0x010fe200030e060a */
[----:B------:R-:W-:-:S04]  /*a54d0*/  LOP3.LUT R18, R18, 0xffff, RZ, 0xc0, !PT ;  /* 0x0000ffff12127812 */ /* 0x000fc800078ec0ff */
[----:B------:R-:W-:Y:S01]  /*a54e0*/  STL.64 [R1+0xc48], R26 ;  /* 0x000c481a01007387 */ /* 0x000fe20000100a00 */
[----:B------:R-:W-:-:S03]  /*a54f0*/  LOP3.LUT R29, R24, 0xffff, RZ, 0xc0, !PT ;  /* 0x0000ffff181d7812 */ /* 0x000fc600078ec0ff */
[----:B------:R-:W2:Y:S01]  /*a5500*/  LDL.LU R15, [R1+0x2d0] ;  /* 0x0002d000010f7983 */ /* 0x000ea20000300800 */
[----:B------:R-:W-:-:S03]  /*a5510*/  LOP3.LUT R20, R20, 0xffff, RZ, 0xc0, !PT ;  /* 0x0000ffff14147812 */ /* 0x000fc600078ec0ff */
[----:B------:R-:W-:Y:S01]  /*a5520*/  STL [R1+0x12cc], R25 ;  /* 0x0012cc1901007387 */ /* 0x000fe20000100800 */
[----:B------:R-:W-:-:S03]  /*a5530*/  PRMT R23, R29, 0x3340, R0 ;  /* 0x000033401d177816 */ /* 0x000fc60000000000 */
[----:B------:R0:W-:Y:S04]  /*a5540*/  STL [R1+0x158c], R22 ;  /* 0x00158c1601007387 */ /* 0x0001e80000100800 */
[----:B------:R1:W-:Y:S01]  /*a5550*/  STL [R1+0x4284], R29 ;  /* 0x0042841d01007387 */ /* 0x0003e20000100800 */
[----:B0-----:R-:W-:-:S04]  /*a5560*/  PRMT R22, R18, 0x3340, R20 ;  /* 0x0000334012167816 */ /* 0x001fc80000000014 */
[----:B------:R-:W-:Y:S01]  /*a5570*/  PRMT R22, R22, 0x5410, R23 ;  /* 0x0000541016167816 */ /* 0x000fe20000000017 */
[----:B-1----:R-:W3:Y:S04]  /*a5580*/  LDL.LU R29, [R1+0x278] ;  /* 0x00027800011d7983 */ /* 0x002ee80000300800 */
[----:B------:R-:W4:Y:S04]  /*a5590*/  LDL.LU R27, [R1+0x22c] ;  /* 0x00022c00011b7983 */ /* 0x000f280000300800 */
[----:B------:R0:W-:Y:S04]  /*a55a0*/  STL [R1+0x160c], R22 ;  /* 0x00160c1601007387 */ /* 0x0001e80000100800 */
[----:B------:R-:W4:Y:S04]  /*a55b0*/  LDL.LU R25, [R1+0xf0] ;  /* 0x0000f00001197983 */ /* 0x000f280000300800 */
[----:B------:R-:W4:Y:S01]  /*a55c0*/  LDL.LU R26, [R1+0x1a0] ;  /* 0x0001a000011a7983 */ /* 0x000f220000300800 */
[----:B0-----:R-:W-:-:S03]  /*a55d0*/  IADD3 R22, P6, PT, R28, R11, RZ ;  /* 0x0000000b1c167210 */ /* 0x001fc60007fde0ff */
[----:B------:R-:W4:Y:S04]  /*a55e0*/  LDL.LU R24, [R1+0x228] ;  /* 0x0002280001187983 */ /* 0x000f280000300800 */
[----:B------:R0:W-:Y:S01]  /*a55f0*/  STL.64 [R1+0x4638], R10 ;  /* 0x0046380a01007387 */ /* 0x0001e20000100a00 */
[----:B------:R-:W-:-:S03]  /*a5600*/  IMAD.X R23, R19, 0x1, R12, P6 ;  /* 0x0000000113177824 */ /* 0x000fc600030e060c */
[----:B0-----:R-:W4:Y:S04]  /*a5610*/  LDL.LU R11, [R1+0x344] ;  /* 0x00034400010b7983 */ /* 0x001f280000300800 */
[----:B------:R0:W-:Y:S01]  /*a5620*/  STL.64 [R1+0xbd8], R22 ;  /* 0x000bd81601007387 */ /* 0x0001e20000100a00 */
[----:B------:R-:W-:Y:S02]  /*a5630*/  SHF.R.U32.HI R10, RZ, 0x8, R18 ;  /* 0x00000008ff0a7819 */ /* 0x000fe40000011612 */
[----:B0-----:R-:W-:Y:S02]  /*a5640*/  IADD3 R22, P6, PT, R28, R13, RZ ;  /* 0x0000000d1c167210 */ /* 0x001fe40007fde0ff */
[----:B------:R-:W4:Y:S03]  /*a5650*/  LDL.LU R28, [R1+0x19c] ;  /* 0x00019c00011c7983 */ /* 0x000f260000300800 */
[----:B------:R-:W-:Y:S01]  /*a5660*/  IMAD.X R23, R19, 0x1, R14, P6 ;  /* 0x0000000113177824 */ /* 0x000fe200030e060e */
[----:B------:R0:W-:Y:S04]  /*a5670*/  STL.64 [R1+0x4630], R12 ;  /* 0x0046300c01007387 */ /* 0x0001e80000100a00 */
[----:B------:R-:W4:Y:S04]  /*a5680*/  LDL.LU R19, [R1+0x4650] ;  /* 0x0046500001137983 */ /* 0x000f280000300800 */
[----:B------:R1:W-:Y:S01]  /*a5690*/  STL.64 [R1+0xba0], R22 ;  /* 0x000ba01601007387 */ /* 0x0003e20000100a00 */
[----:B0-----:R-:W-:-:S03]  /*a56a0*/  SHF.R.U32.HI R12, RZ, 0x8, R20 ;  /* 0x00000008ff0c7819 */ /* 0x001fc60000011614 */
[----:B-1----:R-:W4:Y:S04]  /*a56b0*/  LDL.LU.64 R22, [R1+0x4648] ;  /* 0x0046480001167983 */ /* 0x002f280000300a00 */
[----:B------:R-:W4:Y:S04]  /*a56c0*/  LDL.LU R18, [R1+0x78] ;  /* 0x0000780001127983 */ /* 0x000f280000300800 */
[----:B------:R-:W4:Y:S01]  /*a56d0*/  LDL.LU R20, [R1+0x4644] ;  /* 0x0046440001147983 */ /* 0x000f220000300800 */
[----:B------:R-:W-:Y:S02]  /*a56e0*/  LOP3.LUT R10, R10, 0xffff, RZ, 0xc0, !PT ;  /* 0x0000ffff0a0a7812 */ /* 0x000fe400078ec0ff */
[----:B------:R-:W-:-:S04]  /*a56f0*/  LOP3.LUT R12, R12, 0xffff, RZ, 0xc0, !PT ;  /* 0x0000ffff0c0c7812 */ /* 0x000fc800078ec0ff */
[----:B------:R-:W-:-:S05]  /*a5700*/  PRMT R12, R10, 0x3340, R12 ;  /* 0x000033400a0c7816 */ /* 0x000fca000000000c */
[----:B------:R2:W-:Y:S02]  /*a5710*/  STL [R1+0x1578], R12 ;  /* 0x0015780c01007387 */ /* 0x0005e40000100800 */
[----:B--2---:R-:W-:Y:S02]  /*a5720*/  LOP3.LUT R12, R15, 0xffff, RZ, 0xc0, !PT ;  /* 0x0000ffff0f0c7812 */ /* 0x004fe400078ec0ff */
[----:B---3--:R-:W-:-:S04]  /*a5730*/  LOP3.LUT R10, R29, 0xffff, RZ, 0xc0, !PT ;  /* 0x0000ffff1d0a7812 */ /* 0x008fc800078ec0ff */
[----:B------:R-:W-:Y:S02]  /*a5740*/  PRMT R15, R10, 0x3340, R0 ;  /* 0x000033400a0f7816 */ /* 0x000fe40000000000 */
[----:B------:R-:W-:-:S04]  /*a5750*/  SHF.R.U32.HI R10, RZ, 0x8, R10 ;  /* 0x00000008ff0a7819 */ /* 0x000fc8000001160a */
[----:B------:R-:W-:Y:S02]  /*a5760*/  LOP3.LUT R10, R10, 0xffff, RZ, 0xc0, !PT ;  /* 0x0000ffff0a0a7812 */ /* 0x000fe400078ec0ff */
[----:B----4-:R-:W-:Y:S02]  /*a5770*/  LOP3.LUT R26, R26, 0xffff, RZ, 0xc0, !PT ;  /* 0x0000ffff1a1a7812 */ /* 0x010fe400078ec0ff */
[----:B------:R-:W-:-:S04]  /*a5780*/  LOP3.LUT R11, R11, 0xffff, RZ, 0xc0, !PT ;  /* 0x0000ffff0b0b7812 */ /* 0x000fc800078ec0ff */
[--C-:B------:R-:W-:Y:S02]  /*a5790*/  PRMT R13, R11, 0x3340, R12.reuse ;  /* 0x000033400b0d7816 */ /* 0x100fe4000000000c */
[----:B------:R-:W-:Y:S02]  /*a57a0*/  SHF.R.U32.HI R11, RZ, 0x8, R11 ;  /* 0x00000008ff0b7819 */ /* 0x000fe4000001160b */
[----:B------:R-:W-:Y:S02]  /*a57b0*/  SHF.R.U32.HI R12, RZ, 0x8, R12 ;  /* 0x00000008ff0c7819 */ /* 0x000fe4000001160c */
[----:B------:R-:W-:Y:S02]  /*a57c0*/  LOP3.LUT R11, R11, 0xffff, RZ, 0xc0, !PT ;  /* 0x0000ffff0b0b7812 */ /* 0x000fe400078ec0ff */
[----:B------:R-:W-:Y:S02]  /*a57d0*/  LOP3.LUT R12, R12, 0xffff, RZ, 0xc0, !PT ;  /* 0x0000ffff0c0c7812 */ /* 0x000fe400078ec0ff */
[----:B------:R-:W-:-:S02]  /*a57e0*/  PRMT R13, R13, 0x5410, R15 ;  /* 0x000054100d0d7816 */ /* 0x000fc4000000000f */
[----:B------:R-:W-:Y:S02]  /*a57f0*/  PRMT R12, R11, 0x3340, R12 ;  /* 0x000033400b0c7816 */ /* 0x000fe4000000000c */
[----:B------:R-:W-:Y:S01]  /*a5800*/  PRMT R11, R10, 0x3340, R0 ;  /* 0x000033400a0b7816 */ /* 0x000fe20000000000 */
[----:B------:R-:W-:Y:S01]  /*a5810*/  STL [R1+0x15ec], R13 ;  /* 0x0015ec0d01007387 */ /* 0x000fe20000100800 */
[----:B------:R-:W-:Y:S02]  /*a5820*/  LOP3.LUT R15, R27, 0xffff, RZ, 0xc0, !PT ;  /* 0x0000ffff1b0f7812 */ /* 0x000fe400078ec0ff */
[----:B------:R-:W-:Y:S01]  /*a5830*/  LOP3.LUT R10, R25, 0xffff, RZ, 0xc0, !PT ;  /* 0x0000ffff190a7812 */ /* 0x000fe200078ec0ff */
[----:B------:R0:W-:Y:S04]  /*a5840*/  STL [R1+0x156c], R12 ;  /* 0x00156c0c01007387 */ /* 0x0001e80000100800 */
[----:B------:R1:W-:Y:S04]  /*a5850*/  STL [R1+0x2e0], R11 ;  /* 0x0002e00b01007387 */ /* 0x0003e80000100800 */
[----:B------:R-:W2:Y:S01]  /*a5860*/  LDL.LU R25, [R1+0x1fc] ;  /* 0x0001fc0001197983 */ /* 0x000ea20000300800 */
[----:B0-----:R-:W-:-:S02]  /*a5870*/  LOP3.LUT R12, R24, 0xffff, RZ, 0xc0, !PT ;  /* 0x0000ffff180c7812 */ /* 0x001fc400078ec0ff */
[----:B------:R-:W-:Y:S02]  /*a5880*/  PRMT R24, R10, 0x3340, R0 ;  /* 0x000033400a187816 */ /* 0x000fe40000000000 */
[----:B-1----:R-:W-:Y:S02]  /*a5890*/  LOP3.LUT R11, R20, 0xffff, RZ, 0xc0, !PT ;  /* 0x0000ffff140b7812 */ /* 0x002fe400078ec0ff */
[----:B------:R-:W-:-:S04]  /*a58a0*/  PRMT R20, R15, 0x3340, R26 ;  /* 0x000033400f147816 */ /* 0x000fc8000000001a */
[----:B------:R-:W-:-:S05]  /*a58b0*/  PRMT R20, R20, 0x5410, R24 ;  /* 0x0000541014147816 */ /* 0x000fca0000000018 */
[----:B------:R0:W-:Y:S04]  /*a58c0*/  STL [R1+0x290], R20 ;  /* 0x0002901401007387 */ /* 0x0001e80000100800 */
[----:B------:R-:W3:Y:S01]  /*a58d0*/  LDL.LU R24, [R1+0x150] ;  /* 0x0001500001187983 */ /* 0x000ee20000300800 */
[----:B------:R-:W-:Y:S02]  /*a58e0*/  LOP3.LUT R13, R28, 0xffff, RZ, 0xc0, !PT ;  /* 0x0000ffff1c0d7812 */ /* 0x000fe400078ec0ff */
[----:B------:R-:W-:Y:S02]  /*a58f0*/  PRMT R27, R11, 0x3340, R0 ;  /* 0x000033400b1b7816 */ /* 0x000fe40000000000 */
[----:B------:R-:W-:Y:S02]  /*a5900*/  SHF.R.U32.HI R15, RZ, 0x8, R15 ;  /* 0x00000008ff0f7819 */ /* 0x000fe4000001160f */
[----:B0-----:R-:W-:-:S02]  /*a5910*/  PRMT R20, R12, 0x3340, R13 ;  /* 0x000033400c147816 */ /* 0x001fc4000000000d */
[----:B------:R-:W-:Y:S02]  /*a5920*/  SHF.R.U32.HI R26, RZ, 0x8, R26 ;  /* 0x00000008ff1a7819 */ /* 0x000fe4000001161a */
[----:B------:R-:W-:Y:S02]  /*a5930*/  SHF.R.U32.HI R12, RZ, 0x8, R12 ;  /* 0x00000008ff0c7819 */ /* 0x000fe4000001160c */
[----:B------:R-:W-:Y:S02]  /*a5940*/  SHF.R.U32.HI R13, RZ, 0x8, R13 ;  /* 0x00000008ff0d7819 */ /* 0x000fe4000001160d */
[----:B------:R-:W-:Y:S02]  /*a5950*/  PRMT R27, R20, 0x5410, R27 ;  /* 0x00005410141b7816 */ /* 0x000fe4000000001b */
[----:B------:R-:W-:Y:S02]  /*a5960*/  SHF.R.S32.HI R20, RZ, 0x1f, R18 ;  /* 0x0000001fff147819 */ /* 0x000fe40000011412 */
[----:B------:R-:W-:-:S02]  /*a5970*/  IADD3 R28, P6, PT, R18, R2, RZ ;  /* 0x00000002121c7210 */ /* 0x000fc40007fde0ff */
[----:B------:R-:W-:Y:S02]  /*a5980*/  LOP3.LUT R15, R15, 0xffff, RZ, 0xc0, !PT ;  /* 0x0000ffff0f0f7812 */ /* 0x000fe400078ec0ff */
[----:B------:R-:W-:Y:S02]  /*a5990*/  LOP3.LUT R26, R26, 0xffff, RZ, 0xc0, !PT ;  /* 0x0000ffff1a1a7812 */ /* 0x000fe400078ec0ff */
[----:B------:R-:W-:Y:S02]  /*a59a0*/  LOP3.LUT R12, R12, 0xffff, RZ, 0xc0, !PT ;  /* 0x0000ffff0c0c7812 */ /* 0x000fe400078ec0ff */
[----:B------:R-:W-:Y:S01]  /*a59b0*/  LOP3.LUT R13, R13, 0xffff, RZ, 0xc0, !PT ;  /* 0x0000ffff0d0d7812 */ /* 0x000fe200078ec0ff */
[----:B------:R-:W-:Y:S01]  /*a59c0*/  IMAD.X R29, R20, 0x1, R16, P6 ;  /* 0x00000001141d7824 */ /* 0x000fe200030e0610 */
[----:B------:R-:W-:Y:S02]  /*a59d0*/  PRMT R26, R15, 0x3340, R26 ;  /* 0x000033400f1a7816 */ /* 0x000fe4000000001a */
[----:B------:R-:W-:-:S02]  /*a59e0*/  PRMT R15, R12, 0x3340, R13 ;  /* 0x000033400c0f7816 */ /* 0x000fc4000000000d */
[----:B------:R-:W-:Y:S01]  /*a59f0*/  IADD3 R12, P6, PT, R18, R0, RZ ;  /* 0x00000000120c7210 */ /* 0x000fe20007fde0ff */
[----:B------:R-:W-:Y:S04]  /*a5a00*/  STL [R1+0x2c8], R27 ;  /* 0x0002c81b01007387 */ /* 0x000fe80000100800 */
[----:B------:R-:W-:Y:S01]  /*a5a10*/  IMAD.X R13, R20, 0x1, R23, P6 ;  /* 0x00000001140d7824 */ /* 0x000fe200030e0617 */
[----:B------:R-:W-:Y:S04]  /*a5a20*/  STL.64 [R1+0xad8], R28 ;  /* 0x000ad81c01007387 */ /* 0x000fe80000100a00 */
[----:B------:R-:W-:Y:S01]  /*a5a30*/  STL [R1+0x280], R26 ;  /* 0x0002801a01007387 */ /* 0x000fe20000100800 */
[----:B------:R-:W-:-:S03]  /*a5a40*/  SHF.R.U32.HI R10, RZ, 0x8, R10 ;  /* 0x00000008ff0a7819 */ /* 0x000fc6000001160a */
[----:B------:R-:W-:Y:S04]  /*a5a50*/  STL [R1+0x278], R15 ;  /* 0x0002780f01007387 */ /* 0x000fe80000100800 */
[----:B------:R0:W-:Y:S01]  /*a5a60*/  STL.64 [R1+0xad0], R12 ;  /* 0x000ad00c01007387 */ /* 0x0001e20000100a00 */
[----:B------:R-:W-:Y:S02]  /*a5a70*/  LOP3.LUT R10, R10, 0xffff, RZ, 0xc0, !PT ;  /* 0x0000ffff0a0a7812 */ /* 0x000fe400078ec0ff */
[----:B0-----:R-:W-:Y:S02]  /*a5a80*/  SHF.R.U32.HI R12, RZ, 0x8, R11 ;  /* 0x00000008ff0c7819 */ /* 0x001fe4000001160b */
[----:B------:R-:W-:Y:S01]  /*a5a90*/  PRMT R10, R10, 0x3340, R0 ;  /* 0x000033400a0a7816 */ /* 0x000fe20000000000 */
[----:B------:R-:W4:Y:S01]  /*a5aa0*/  LDL.LU R11, [R1+0x404] ;  /* 0x00040400010b7983 */ /* 0x000f220000300800 */
[----:B------:R-:W-:-:S03]  /*a5ab0*/  LOP3.LUT R12, R12, 0xffff, RZ, 0xc0, !PT ;  /* 0x0000ffff0c0c7812 */ /* 0x000fc600078ec0ff */
[----:B------:R-:W4:Y:S01]  /*a5ac0*/  LDL.LU R28, [R1+0x2b8] ;  /* 0x0002b800011c7983 */ /* 0x000f220000300800 */
[----:B------:R-:W-:-:S03]  /*a5ad0*/  PRMT R12, R12, 0x3340, R0 ;  /* 0x000033400c0c7816 */ /* 0x000fc60000000000 */
[----:B------:R-:W4:Y:S04]  /*a5ae0*/  LDL.LU R26, [R1+0x350] ;  /* 0x00035000011a7983 */ /* 0x000f280000300800 */
[----:B------:R0:W-:Y:S04]  /*a5af0*/  STL [R1+0x110], R12 ;  /* 0x0001100c01007387 */ /* 0x0001e80000100800 */
[----:B------:R3:W-:Y:S01]  /*a5b00*/  STL [R1+0x114], R10 ;  /* 0x0001140a01007387 */ /* 0x0007e20000100800 */
[----:B0-----:R-:W-:-:S03]  /*a5b10*/  LOP3.LUT R12, R19, 0xffff, RZ, 0xc0, !PT ;  /* 0x0000ffff130c7812 */ /* 0x001fc600078ec0ff */
[----:B------:R-:W4:Y:S04]  /*a5b20*/  LDL.LU R19, [R1+0x4640] ;  /* 0x0046400001137983 */ /* 0x000f280000300800 */
[----:B------:R-:W-:Y:S01]  /*a5b30*/  STL.64 [R1+0x4628], R2 ;  /* 0x0046280201007387 */ /* 0x000fe20000100a00 */
[----:B--2---:R-:W-:Y:S02]  /*a5b40*/  LOP3.LUT R13, R25, 0xffff, RZ, 0xc0, !PT ;  /* 0x0000ffff190d7812 */ /* 0x004fe400078ec0ff */
[----:B---3--:R-:W-:Y:S02]  /*a5b50*/  LOP3.LUT R10, R24, 0xffff, RZ, 0xc0, !PT ;  /* 0x0000ffff180a7812 */ /* 0x008fe400078ec0ff */
[----:B------:R-:W-:Y:S02]  /*a5b60*/  PRMT R24, R12, 0x3340, R0 ;  /* 0x000033400c187816 */ /* 0x000fe40000000000 */
[----:B------:R-:W-:-:S04]  /*a5b70*/  PRMT R15, R13, 0x3340, R10 ;  /* 0x000033400d0f7816 */ /* 0x000fc8000000000a */
[----:B------:R-:W-:Y:S02]  /*a5b80*/  PRMT R15, R15, 0x5410, R24 ;  /* 0x000054100f0f7816 */ /* 0x000fe40000000018 */
[----:B------:R-:W-:-:S05]  /*a5b90*/  IADD3 R24, P6, PT, R18, R3, RZ ;  /* 0x0000000312187210 */ /* 0x000fca0007fde0ff */
[----:B------:R-:W-:Y:S01]  /*a5ba0*/  IMAD.X R25, R20, 0x1, R4, P6 ;  /* 0x0000000114197824 */ /* 0x000fe200030e0604 */
[----:B------:R0:W-:Y:S04]  /*a5bb0*/  STL [R1+0x298], R15 ;  /* 0x0002980f01007387 */ /* 0x0001e80000100800 */
[----:B------:R-:W2:Y:S04]  /*a5bc0*/  LDL.LU R29, [R1+0x204] ;  /* 0x00020400011d7983 */ /* 0x000ea80000300800 */
[----:B------:R1:W-:Y:S04]  /*a5bd0*/  STL.64 [R1+0xa98], R24 ;  /* 0x000a981801007387 */ /* 0x0003e80000100a00 */
[----:B0-----:R-:W3:Y:S04]  /*a5be0*/  LDL.LU R15, [R1+0x158] ;  /* 0x00015800010f7983 */ /* 0x001ee80000300800 */
[----:B------:R-:W3:Y:S04]  /*a5bf0*/  LDL.LU R27, [R1+0x408] ;  /* 0x00040800011b7983 */ /* 0x000ee80000300800 */
[----:B-1----:R-:W3:Y:S04]  /*a5c00*/  LDL.LU R25, [R1+0x2c0] ;  /* 0x0002c00001197983 */ /* 0x002ee80000300800 */
[----:B------:R-:W3:Y:S01]  /*a5c10*/  LDL.LU R24, [R1+0x36c] ;  /* 0x00036c0001187983 */ /* 0x000ee20000300800 */
[----:B------:R-:W-:-:S02]  /*a5c20*/  SHF.R.U32.HI R3, RZ, 0x8, R13 ;  /* 0x00000008ff037819 */ /* 0x000fc4000001160d */
[----:B------:R-:W-:Y:S02]  /*a5c30*/  SHF.R.U32.HI R10, RZ, 0x8, R10 ;  /* 0x00000008ff0a7819 */ /* 0x000fe4000001160a */
[----:B------:R-:W-:Y:S02]  /*a5c40*/  SHF.R.U32.HI R2, RZ, 0x8, R12 ;  /* 0x00000008ff027819 */ /* 0x000fe4000001160c */
[----:B------:R-:W-:Y:S02]  /*a5c50*/  LOP3.LUT R3, R3, 0xffff, RZ, 0xc0, !PT ;  /* 0x0000ffff03037812 */ /* 0x000fe400078ec0ff */
[----:B------:R-:W-:Y:S02]  /*a5c60*/  LOP3.LUT R10, R10, 0xffff, RZ, 0xc0, !PT ;  /* 0x0000ffff0a0a7812 */ /* 0x000fe400078ec0ff */
[----:B------:R-:W-:Y:S02]  /*a5c70*/  LOP3.LUT R2, R2, 0xffff, RZ, 0xc0, !PT ;  /* 0x0000ffff02027812 */ /* 0x000fe400078ec0ff */
[----:B------:R-:W-:-:S02]  /*a5c80*/  PRMT R12, R3, 0x3340, R10 ;  /* 0x00003340030c7816 */ /* 0x000fc4000000000a */
[----:B------:R-:W-:-:S03]  /*a5c90*/  PRMT R10, R2, 0x3340, R0 ;  /* 0x00003340020a7816 */ /* 0x000fc60000000000 */
[----:B------:R-:W-:Y:S04]  /*a5ca0*/  STL [R1+0x274], R12 ;  /* 0x0002740c01007387 */ /* 0x000fe80000100800 */
[----:B------:R0:W-:Y:S01]  /*a5cb0*/  STL [R1+0x10c], R10 ;  /* 0x00010c0a01007387 */ /* 0x0001e20000100800 */
[----:B----4-:R-:W-:Y:S02]  /*a5cc0*/  LOP3.LUT R3, R11, 0xffff, RZ, 0xc0, !PT ;  /* 0x0000ffff0b037812 */ /* 0x010fe400078ec0ff */
[----:B------:R-:W-:Y:S02]  /*a5cd0*/  LOP3.LUT R2, R28, 0xffff, RZ, 0xc0, !PT ;  /* 0x0000ffff1c027812 */ /* 0x000fe400078ec0ff */
[----:B0-----:R-:W-:Y:S02]  /*a5ce0*/  LOP3.LUT R10, R26, 0xffff, RZ, 0xc0, !PT ;  /* 0x0000ffff1a0a7812 */ /* 0x001fe400078ec0ff */
        /* <DEDUP_REMOVED lines=9> */
[----:B------:R-:W-:Y:S01]  /*a5d80*/  LOP3.LUT R10, R10, 0xffff, RZ, 0xc0, !PT ;  /* 0x0000ffff0a0a7812 */ /* 0x000fe200078ec0ff */
[----:B------:R-:W-:Y:S01]  /*a5d90*/  STL [R1+0x2c4], R11 ;  /* 0x0002c40b01007387 */ /* 0x000fe20000100800 */
[----:B------:R-:W-:Y:S02]  /*a5da0*/  LOP3.LUT R2, R2, 0xffff, RZ, 0xc0, !PT ;  /* 0x0000ffff02027812 */ /* 0x000fe400078ec0ff */
[----:B------:R-:W-:Y:S01]  /*a5db0*/  PRMT R3, R3, 0x3340, R10 ;  /* 0x0000334003037816 */ /* 0x000fe2000000000a */
[----:B------:R-:W-:Y:S01]  /*a5dc0*/  STL.64 [R1+0xa28], R12 ;  /* 0x000a280c01007387 */ /* 0x000fe20000100a00 */
[----:B------:R-:W-:-:S03]  /*a5dd0*/  PRMT R2, R2, 0x3340, R0 ;  /* 0x0000334002027816 */ /* 0x000fc60000000000 */
[----:B------:R-:W4:Y:S04]  /*a5de0*/  LDL.LU R28, [R1+0x388] ;  /* 0x00038800011c7983 */ /* 0x000f280000300800 */
[----:B------:R-:W4:Y:S04]  /*a5df0*/  LDL.LU R26, [R1+0x294] ;  /* 0x00029400011a7983 */ /* 0x000f280000300800 */
[----:B------:R0:W-:Y:S04]  /*a5e00*/  STL [R1+0x270], R3 ;  /* 0x0002700301007387 */ /* 0x0001e80000100800 */
[----:B------:R1:W-:Y:S01]  /*a5e10*/  STL [R1+0xb4], R2 ;  /* 0x0000b40201007387 */ /* 0x0003e20000100800 */
[----:B0-----:R-:W-:-:S03]  /*a5e20*/  LOP3.LUT R3, R22, 0xffff, RZ, 0xc0, !PT ;  /* 0x0000ffff16037812 */ /* 0x001fc600078ec0ff */
[----:B------:R-:W4:Y:S01]  /*a5e30*/  LDL.LU R22, [R1+0x330] ;  /* 0x0003300001167983 */ /* 0x000f220000300800 */
[----:B------:R-:W-:-:S03]  /*a5e40*/  PRMT R11, R3, 0x3340, R0 ;  /* 0x00003340030b7816 */ /* 0x000fc60000000000 */
[----:B------:R0:W-:Y:S01]  /*a5e50*/  STL [R1+0x2d0], R3 ;  /* 0x0002d00301007387 */ /* 0x0001e20000100800 */
[----:B--2---:R-:W-:Y:S02]  /*a5e60*/  LOP3.LUT R12, R29, 0xffff, RZ, 0xc0, !PT ;  /* 0x0000ffff1d0c7812 */ /* 0x004fe400078ec0ff */
[----:B---3--:R-:W-:-:S04]  /*a5e70*/  LOP3.LUT R13, R15, 0xffff, RZ, 0xc0, !PT ;  /* 0x0000ffff0f0d7812 */ /* 0x008fc800078ec0ff */
[----:B------:R-:W-:Y:S02]  /*a5e80*/  PRMT R10, R12, 0x3340, R13 ;  /* 0x000033400c0a7816 */ /* 0x000fe4000000000d */
[----:B-1----:R-:W-:Y:S02]  /*a5e90*/  LOP3.LUT R2, R27, 0xffff, RZ, 0xc0, !PT ;  /* 0x0000ffff1b027812 */ /* 0x002fe400078ec0ff */
[----:B------:R-:W-:Y:S02]  /*a5ea0*/  LOP3.LUT R25, R25, 0xffff, RZ, 0xc0, !PT ;  /* 0x0000ffff19197812 */ /* 0x000fe400078ec0ff */
[----:B------:R-:W-:Y:S02]  /*a5eb0*/  PRMT R15, R10, 0x5410, R11 ;  /* 0x000054100a0f7816 */ /* 0x000fe4000000000b */
[----:B0-----:R-:W-:Y:S02]  /*a5ec0*/  LOP3.LUT R3, R24, 0xffff, RZ, 0xc0, !PT ;  /* 0x0000ffff18037812 */ /* 0x001fe400078ec0ff */
[----:B------:R-:W-:-:S02]  /*a5ed0*/  PRMT R11, R25, 0x3340, R0 ;  /* 0x00003340190b7816 */ /* 0x000fc40000000000 */
[----:B------:R-:W-:Y:S01]  /*a5ee0*/  PRMT R10, R2, 0x3340, R3 ;  /* 0x00003340020a7816 */ /* 0x000fe20000000003 */
[----:B------:R0:W-:Y:S03]  /*a5ef0*/  STL [R1+0x2e4], R15 ;  /* 0x0002e40f01007387 */ /* 0x0001e60000100800 */
[----:B0-----:R-:W-:Y:S02]  /*a5f00*/  PRMT R15, R10, 0x5410, R11 ;  /* 0x000054100a0f7816 */ /* 0x001fe4000000000b */
[----:B------:R-:W-:-:S05]  /*a5f10*/  IADD3 R10, P6, PT, R18, R7, RZ ;  /* 0x00000007120a7210 */ /* 0x000fca0007fde0ff */
[----:B------:R-:W-:Y:S01]  /*a5f20*/  IMAD.X R11, R20, 0x1, R9, P6 ;  /* 0x00000001140b7824 */ /* 0x000fe200030e0609 */
[----:B------:R-:W-:Y:S04]  /*a5f30*/  STL [R1+0x2b8], R15 ;  /* 0x0002b80f01007387 */ /* 0x000fe80000100800 */
[----:B------:R0:W-:Y:S04]  /*a5f40*/  STL.64 [R1+0x9d0], R10 ;  /* 0x0009d00a01007387 */ /* 0x0001e80000100a00 */
[----:B0-----:R-:W2:Y:S01]  /*a5f50*/  LDL.LU.64 R10, [R1+0x4638] ;  /* 0x00463800010a7983 */ /* 0x001ea20000300a00 */
        /* <DEDUP_REMOVED lines=10> */
[----:B------:R0:W-:Y:S01]  /*a6000*/  STL [R1+0x445c], R24 ;  /* 0x00445c1801007387 */ /* 0x0001e20000100800 */
[----:B----4-:R-:W-:Y:S02]  /*a6010*/  LOP3.LUT R3, R28, 0xffff, RZ, 0xc0, !PT ;  /* 0x0000ffff1c037812 */ /* 0x010fe400078ec0ff */
[----:B------:R-:W-:Y:S01]  /*a6020*/  LOP3.LUT R2, R26, 0xffff, RZ, 0xc0, !PT ;  /* 0x0000ffff1a027812 */ /* 0x000fe200078ec0ff */
[----:B------:R1:W-:Y:S03]  /*a6030*/  STL [R1+0x268], R12 ;  /* 0x0002680c01007387 */ /* 0x0003e60000100800 */
[----:B------:R-:W-:Y:S01]  /*a6040*/  PRMT R13, R2, 0x3340, R0 ;  /* 0x00003340020d7816 */ /* 0x000fe20000000000 */
[----:B------:R-:W3:Y:S04]  /*a6050*/  LDL.LU R29, [R1+0x23c] ;  /* 0x00023c00011d7983 */ /* 0x000ee80000300800 */
[----:B------:R-:W4:Y:S04]  /*a6060*/  LDL.LU R15, [R1+0x120] ;  /* 0x00012000010f7983 */ /* 0x000f280000300800 */
[----:B------:R-:W3:Y:S01]  /*a6070*/  LDL.LU R28, [R1+0x1d0] ;  /* 0x0001d000011c7983 */ /* 0x000ee20000300800 */
[----:B0-----:R-:W-:-:S03]  /*a6080*/  LOP3.LUT R24, R22, 0xffff, RZ, 0xc0, !PT ;  /* 0x0000ffff16187812 */ /* 0x001fc600078ec0ff */
[----:B------:R-:W3:Y:S01]  /*a6090*/  LDL.LU R27, [R1+0x3a4] ;  /* 0x0003a400011b7983 */ /* 0x000ee20000300800 */
[----:B-1----:R-:W-:-:S03]  /*a60a0*/  PRMT R12, R3, 0x3340, R24 ;  /* 0x00003340030c7816 */ /* 0x002fc60000000018 */
[----:B------:R-:W3:Y:S01]  /*a60b0*/  LDL.LU R22, [R1+0x29c] ;  /* 0x00029c0001167983 */ /* 0x000ee20000300800 */
[----:B------:R-:W-:-:S03]  /*a60c0*/  PRMT R13, R12, 0x5410, R13 ;  /* 0x000054100c0d7816 */ /* 0x000fc6000000000d */
[----:B------:R-:W3:Y:S01]  /*a60d0*/  LDL.LU R26, [R1+0x348] ;  /* 0x00034800011a7983 */ /* 0x000ee20000300800 */
[----:B------:R-:W-:-:S03]  /*a60e0*/  IADD3 R12, P6, PT, R18, R8, RZ ;  /* 0x00000008120c7210 */ /* 0x000fc60007fde0ff */
[----:B------:R2:W-:Y:S02]  /*a60f0*/  STL [R1+0x2b4], R13 ;  /* 0x0002b40d01007387 */ /* 0x0005e40000100800 */
[----:B--2---:R-:W-:-:S05]  /*a6100*/  IMAD.X R13, R20, 0x1, R10, P6 ;  /* 0x00000001140d7824 */ /* 0x004fca00030e060a */
[----:B------:R0:W-:Y:S04]  /*a6110*/  STL.64 [R1+0xa20], R12 ;  /* 0x000a200c01007387 */ /* 0x0001e80000100a00 */
[----:B0-----:R-:W2:Y:S01]  /*a6120*/  LDL.LU.64 R12, [R1+0x4630] ;  /* 0x00463000010c7983 */ /* 0x001ea20000300a00 */
[----:B------:R-:W-:Y:S02]  /*a6130*/  SHF.R.U32.HI R3, RZ, 0x8, R3 ;  /* 0x00000008ff037819 */ /* 0x000fe40000011603 */
[----:B------:R-:W-:Y:S02]  /*a6140*/  SHF.R.U32.HI R24, RZ, 0x8, R24 ;  /* 0x00000008ff187819 */ /* 0x000fe40000011618 */
[----:B------:R-:W-:Y:S02]  /*a6150*/  SHF.R.U32.HI R2, RZ, 0x8, R2 ;  /* 0x00000008ff027819 */ /* 0x000fe40000011602 */
[----:B------:R-:W-:-:S02]  /*a6160*/  LOP3.LUT R3, R3, 0xffff, RZ, 0xc0, !PT ;  /* 0x0000ffff03037812 */ /* 0x000fc400078ec0ff */
[----:B------:R-:W-:Y:S02]  /*a6170*/  LOP3.LUT R24, R24, 0xffff, RZ, 0xc0, !PT ;  /* 0x0000ffff18187812 */ /* 0x000fe400078ec0ff */
[----:B------:R-:W-:Y:S02]  /*a6180*/  LOP3.LUT R2, R2, 0xffff, RZ, 0xc0, !PT ;  /* 0x0000ffff02027812 */ /* 0x000fe400078ec0ff */
[----:B------:R-:W-:Y:S02]  /*a6190*/  PRMT R3, R3, 0x3340, R24 ;  /* 0x0000334003037816 */ /* 0x000fe40000000018 */
[----:B------:R-:W-:Y:S02]  /*a61a0*/  PRMT R24, R2, 0x3340, R0 ;  /* 0x0000334002187816 */ /* 0x000fe40000000000 */
[----:B------:R-:W-:Y:S01]  /*a61b0*/  IADD3 R2, P6, PT, R18, R11, RZ ;  /* 0x0000000b12027210 */ /* 0x000fe20007fde0ff */
[----:B------:R-:W-:Y:S04]  /*a61c0*/  STL [R1+0x260], R3 ;  /* 0x0002600301007387 */ /* 0x000fe80000100800 */
[----:B------:R-:W-:Y:S04]  /*a61d0*/  STL.64 [R1+0x45f0], R10 ;  /* 0x0045f00a01007387 */ /* 0x000fe80000100a00 */
[----:B------:R3:W-:Y:S01]  /*a61e0*/  STL [R1+0xc4], R24 ;  /* 0x0000c41801007387 */ /* 0x0007e20000100800 */
[----:B----4-:R-:W-:-:S02]  /*a61f0*/  LOP3.LUT R15, R15, 0xffff, RZ, 0xc0, !PT ;  /* 0x0000ffff0f0f7812 */ /* 0x010fc400078ec0ff */
[----:B---3--:R-:W-:Y:S02]  /*a6200*/  LOP3.LUT R24, R27, 0xffff, RZ, 0xc0, !PT ;  /* 0x0000ffff1b187812 */ /* 0x008fe400078ec0ff */
[----:B------:R-:W-:Y:S02]  /*a6210*/  LOP3.LUT R27, R22, 0xffff, RZ, 0xc0, !PT ;  /* 0x0000ffff161b7812 */ /* 0x000fe400078ec0ff */
[----:B------:R-:W-:Y:S01]  /*a6220*/  PRMT R22, R15, 0x3340, R0 ;  /* 0x000033400f167816 */ /* 0x000fe20000000000 */
[----:B--2---:R-:W-:Y:S01]  /*a6230*/  IMAD.X R3, R20, 0x1, R12, P6 ;  /* 0x0000000114037824 */ /* 0x004fe200030e060c */
[----:B------:R-:W-:-:S04]  /*a6240*/  IADD3 R10, P6, PT, R18, R13, RZ ;  /* 0x0000000d120a7210 */ /* 0x000fc80007fde0ff */
[----:B------:R0:W-:Y:S01]  /*a6250*/  STL.64 [R1+0x9c8], R2 ;  /* 0x0009c80201007387 */ /* 0x0001e20000100a00 */
[----:B------:R-:W-:-:S03]  /*a6260*/  IMAD.X R11, R20, 0x1, R14, P6 ;  /* 0x00000001140b7824 */ /* 0x000fc600030e060e */
[----:B0-----:R-:W2:Y:S04]  /*a6270*/  LDL.LU.64 R2, [R1+0x4628] ;  /* 0x0046280001027983 */ /* 0x001ea80000300a00 */
[----:B------:R-:W3:Y:S04]  /*a6280*/  LDL.LU R18, [R1+0x4620] ;  /* 0x0046200001127983 */ /* 0x000ee80000300800 */
[----:B------:R-:W4:Y:S04]  /*a6290*/  LDL.LU R20, [R1+0x461c] ;  /* 0x00461c0001147983 */ /* 0x000f280000300800 */
[----:B------:R0:W-:Y:S02]  /*a62a0*/  STL.64 [R1+0xa18], R10 ;  /* 0x000a180a01007387 */ /* 0x0001e40000100a00 */
[----:B0-----:R-:W-:-:S02]  /*a62b0*/  SHF.R.U32.HI R10, RZ, 0x8, R25 ;  /* 0x00000008ff0a7819 */ /* 0x001fc40000011619 */
[----:B------:R-:W2:Y:S02]  /*a62c0*/  LDL.LU R25, [R1+0x238] ;  /* 0x0002380001197983 */ /* 0x000ea40000300800 */
[----:B------:R-:W-:-:S04]  /*a62d0*/  LOP3.LUT R10, R10, 0xffff, RZ, 0xc0, !PT ;  /* 0x0000ffff0a0a7812 */ /* 0x000fc800078ec0ff */
[----:B------:R-:W-:Y:S02]  /*a62e0*/  PRMT R11, R10, 0x3340, R0 ;  /* 0x000033400a0b7816 */ /* 0x000fe40000000000 */
[----:B------:R-:W-:-:S03]  /*a62f0*/  LOP3.LUT R10, R29, 0xffff, RZ, 0xc0, !PT ;  /* 0x0000ffff1d0a7812 */ /* 0x000fc600078ec0ff */
[----:B------:R0:W-:Y:S02]  /*a6300*/  STL [R1+0x108], R11 ;  /* 0x0001080b01007387 */ /* 0x0001e40000100800 */
[----:B0-----:R-:W-:Y:S02]  /*a6310*/  LOP3.LUT R11, R28, 0xffff, RZ, 0xc0, !PT ;  /* 0x0000ffff1c0b7812 */ /* 0x001fe400078ec0ff */
[----:B------:R-:W3:Y:S02]  /*a6320*/  LDL R28, [R1+0x7c] ;  /* 0x00007c00011c7983 */ /* 0x000ee40000100800 */
[----:B------:R-:W-:Y:S02]  /*a6330*/  PRMT R29, R10, 0x3340, R11 ;  /* 0x000033400a1d7816 */ /* 0x000fe4000000000b */
[----:B------:R-:W-:Y:S02]  /*a6340*/  STL [R1+0x2c0], R27 ;  /* 0x0002c01b01007387 */ /* 0x000fe40000100800 */
[----:B------:R-:W-:-:S02]  /*a6350*/  PRMT R29, R29, 0x5410, R22 ;  /* 0x000054101d1d7816 */ /* 0x000fc40000000016 */
[----:B------:R-:W3:Y:S01]  /*a6360*/  LDL.LU R22, [R1+0x4618] ;  /* 0x0046180001167983 */ /* 0x000ee20000300800 */
[----:B------:R-:W-:-:S03]  /*a6370*/  LOP3.LUT R26, R26, 0xffff, RZ, 0xc0, !PT ;  /* 0x0000ffff1a1a7812 */ /* 0x000fc600078ec0ff */
[----:B------:R0:W-:Y:S01]  /*a6380*/  STL [R1+0x2b0], R29 ;  /* 0x0002b01d01007387 */ /* 0x0001e20000100800 */
[----:B------:R-:W-:Y:S02]  /*a6390*/  SHF.R.U32.HI R10, RZ, 0x8, R10 ;  /* 0x00000008ff0a7819 */ /* 0x000fe4000001160a */
[----:B0-----:R-:W-:Y:S02]  /*a63a0*/  PRMT R29, R27, 0x3340, R0 ;  /* 0x000033401b1d7816 */ /* 0x001fe40000000000 */
[----:B------:R-:W-:Y:S02]  /*a63b0*/  PRMT R27, R24, 0x3340, R26 ;  /* 0x00003340181b7816 */ /* 0x000fe4000000001a */
[----:B------:R-:W-:Y:S02]  /*a63c0*/  SHF.R.U32.HI R24, RZ, 0x8, R24 ;  /* 0x00000008ff187819 */ /* 0x000fe40000011618 */
[----:B------:R-:W-:Y:S02]  /*a63d0*/  PRMT R27, R27, 0x5410, R29 ;  /* 0x000054101b1b7816 */ /* 0x000fe4000000001d */
[----:B------:R-:W-:-:S02]  /*a63e0*/  SHF.R.U32.HI R26, RZ, 0x8, R26 ;  /* 0x00000008ff1a7819 */ /* 0x000fc4000001161a */
[----:B------:R-:W-:Y:S01]  /*a63f0*/  SHF.R.U32.HI R11, RZ, 0x8, R11 ;  /* 0x00000008ff0b7819 */ /* 0x000fe2000001160b */
[----:B------:R0:W-:Y:S01]  /*a6400*/  STL [R1+0x2dc], R27 ;  /* 0x0002dc1b01007387 */ /* 0x0001e20000100800 */
[----:B------:R-:W-:Y:S02]  /*a6410*/  LOP3.LUT R24, R24, 0xffff, RZ, 0xc0, !PT ;  /* 0x0000ffff18187812 */ /* 0x000fe400078ec0ff */
[----:B------:R-:W-:Y:S02]  /*a6420*/  LOP3.LUT R10, R10, 0xffff, RZ, 0xc0, !PT ;  /* 0x0000ffff0a0a7812 */ /* 0x000fe400078ec0ff */
[----:B------:R-:W-:Y:S02]  /*a6430*/  LOP3.LUT R11, R11, 0xffff, RZ, 0xc0, !PT ;  /* 0x0000ffff0b0b7812 */ /* 0x000fe400078ec0ff */
[----:B0-----:R-:W-:Y:S02]  /*a6440*/  LOP3.LUT R27, R26, 0xffff, RZ, 0xc0, !PT ;  /* 0x0000ffff1a1b7812 */ /* 0x001fe400078ec0ff */
[----:B------:R-:W-:Y:S01]  /*a6450*/  PRMT R29, R10, 0x3340, R11 ;  /* 0x000033400a1d7816 */ /* 0x000fe2000000000b */
[----:B------:R-:W3:Y:S01]  /*a6460*/  LDL.LU R26, [R1+0x218] ;  /* 0x00021800011a7983 */ /* 0x000ee20000300800 */
[----:B------:R-:W-:-:S05]  /*a6470*/  PRMT R24, R24, 0x3340, R27 ;  /* 0x0000334018187816 */ /* 0x000fca000000001b */
[----:B------:R0:W-:Y:S04]  /*a6480*/  STL [R1+0x4460], R24 ;  /* 0x0044601801007387 */ /* 0x0001e80000100800 */
[----:B------:R1:W-:Y:S01]  /*a6490*/  STL [R1+0x4548], R29 ;  /* 0x0045481d01007387 */ /* 0x0003e20000100800 */
[----:B----4-:R-:W-:-:S03]  /*a64a0*/  LOP3.LUT R10, R20, 0xffff, RZ, 0xc0, !PT ;  /* 0x0000ffff140a7812 */ /* 0x010fc600078ec0ff */
[----:B------:R-:W4:Y:S01]  /*a64b0*/  LDL.LU R20, [R1+0x4614] ;  /* 0x0046140001147983 */ /* 0x000f220000300800 */
[----:B--2---:R-:W-:Y:S02]  /*a64c0*/  LOP3.LUT R11, R25, 0xffff, RZ, 0xc0, !PT ;  /* 0x0000ffff190b7812 */ /* 0x004fe400078ec0ff */
[----:B------:R-:W-:Y:S02]  /*a64d0*/  PRMT R25, R10, 0x3340, R0 ;  /* 0x000033400a197816 */ /* 0x000fe40000000000 */
[----:B---3--:R-:W-:-:S04]  /*a64e0*/  LOP3.LUT R22, R22, 0xffff, RZ, 0xc0, !PT ;  /* 0x0000ffff16167812 */ /* 0x008fc800078ec0ff */
[----:B0-----:R-:W-:Y:S02]  /*a64f0*/  PRMT R24, R11, 0x3340, R22 ;  /* 0x000033400b187816 */ /* 0x001fe40000000016 */
[----:B------:R-:W-:Y:S02]  /*a6500*/  SHF.R.S32.HI R27, RZ, 0x1f, R28 ;  /* 0x0000001fff1b7819 */ /* 0x000fe4000001141c */
[----:B-1----:R-:W-:Y:S02]  /*a6510*/  PRMT R29, R24, 0x5410, R25 ;  /* 0x00005410181d7816 */ /* 0x002fe40000000019 */
[----:B------:R-:W-:-:S03]  /*a6520*/  IADD3 R24, P6, PT, R28, R2, RZ ;  /* 0x000000021c187210 */ /* 0x000fc60007fde0ff */
[----:B------:R-:W-:Y:S04]  /*a6530*/  STL [R1+0x2ac], R29 ;  /* 0x0002ac1d01007387 */ /* 0x000fe80000100800 */
[----:B------:R0:W-:Y:S04]  /*a6540*/  STL [R1+0x45e8], R2 ;  /* 0x0045e80201007387 */ /* 0x0001e80000100800 */
[----:B------:R-:W-:Y:S04]  /*a6550*/  STL [R1+0x8], R27 ;  /* 0x0000081b01007387 */ /* 0x000fe80000100800 */
[----:B0-----:R-:W2:Y:S01]  /*a6560*/  LDL.LU R2, [R1+0x8] ;  /* 0x0000080001027983 */ /* 0x001ea20000300800 */
[----:B------:R-:W-:-:S02]  /*a6570*/  SHF.R.U32.HI R11, RZ, 0x8, R11 ;  /* 0x00000008ff0b7819 */ /* 0x000fc4000001160b */
[----:B------:R-:W-:Y:S02]  /*a6580*/  SHF.R.U32.HI R22, RZ, 0x8, R22 ;  /* 0x00000008ff167819 */ /* 0x000fe40000011616 */
[----:B------:R-:W-:Y:S02]  /*a6590*/  SHF.R.U32.HI R10, RZ, 0x8, R10 ;  /* 0x00000008ff0a7819 */ /* 0x000fe4000001160a */
[----:B------:R-:W-:Y:S02]  /*a65a0*/  LOP3.LUT R11, R11, 0xffff, RZ, 0xc0, !PT ;  /* 0x0000ffff0b0b7812 */ /* 0x000fe400078ec0ff */
[----:B------:R-:W-:Y:S01]  /*a65b0*/  LOP3.LUT R22, R22, 0xffff, RZ, 0xc0, !PT ;  /* 0x0000ffff16167812 */ /* 0x000fe200078ec0ff */
[----:B--2---:R-:W-:-:S05]  /*a65c0*/  IMAD.X R25, R2, 0x1, R16, P6 ;  /* 0x0000000102197824 */ /* 0x004fca00030e0610 */
[----:B------:R0:W-:Y:S04]  /*a65d0*/  STL.64 [R1+0x8f0], R24 ;  /* 0x0008f01801007387 */ /* 0x0001e80000100a00 */
[----:B0-----:R-:W2:Y:S04]  /*a65e0*/  LDL.LU R25, [R1+0x428] ;  /* 0x0004280001197983 */ /* 0x001ea80000300800 */
[----:B------:R-:W3:Y:S04]  /*a65f0*/  LDL.LU R28, [R1+0x338] ;  /* 0x00033800011c7983 */ /* 0x000ee80000300800 */
[----:B------:R0:W-:Y:S04]  /*a6600*/  STL [R1+0x45ec], R16 ;  /* 0x0045ec1001007387 */ /* 0x0001e80000100800 */
[----:B0-----:R-:W2:Y:S01]  /*a6610*/  LDL.LU R16, [R1+0x7c] ;  /* 0x00007c0001107983 */ /* 0x001ea20000300800 */
[----:B------:R-:W-:-:S02]  /*a6620*/  LOP3.LUT R10, R10, 0xffff, RZ, 0xc0, !PT ;  /* 0x0000ffff0a0a7812 */ /* 0x000fc400078ec0ff */
[----:B------:R-:W-:Y:S02]  /*a6630*/  PRMT R22, R11, 0x3340, R22 ;  /* 0x000033400b167816 */ /* 0x000fe40000000016 */
[--C-:B------:R-:W-:Y:S02]  /*a6640*/  PRMT R11, R10, 0x3340, R0.reuse ;  /* 0x000033400a0b7816 */ /* 0x100fe40000000000 */
[----:B------:R-:W-:Y:S02]  /*a6650*/  LOP3.LUT R10, R26, 0xffff, RZ, 0xc0, !PT ;  /* 0x0000ffff1a0a7812 */ /* 0x000fe400078ec0ff */
[----:B------:R-:W-:Y:S01]  /*a6660*/  LOP3.LUT R24, R18, 0xffff, RZ, 0xc0, !PT ;  /* 0x0000ffff12187812 */ /* 0x000fe200078ec0ff */
[----:B------:R4:W-:Y:S01]  /*a6670*/  STL [R1+0xd0], R11 ;  /* 0x0000d00b01007387 */ /* 0x0009e20000100800 */
[----:B------:R-:W-:Y:S02]  /*a6680*/  IMAD.MOV.U32 R26, RZ, RZ, R21 ;  /* 0x000000ffff1a7224 */ /* 0x000fe400078e0015 */
[----:B------:R-:W-:Y:S01]  /*a6690*/  PRMT R21, R24, 0x3340, R0 ;  /* 0x0000334018157816 */ /* 0x000fe20000000000 */
[----:B------:R-:W3:Y:S01]  /*a66a0*/  LDL.LU R18, [R1+0x4610] ;  /* 0x0046100001127983 */ /* 0x000ee20000300800 */
[----:B----4-:R-:W-:-:S04]  /*a66b0*/  LOP3.LUT R11, R20, 0xffff, RZ, 0xc0, !PT ;  /* 0x0000ffff140b7812 */ /* 0x010fc800078ec0ff */
[----:B------:R-:W-:-:S04]  /*a66c0*/  PRMT R20, R10, 0x3340, R11 ;  /* 0x000033400a147816 */ /* 0x000fc8000000000b */
[----:B------:R-:W-:-:S05]  /*a66d0*/  PRMT R27, R20, 0x5410, R21 ;  /* 0x00005410141b7816 */ /* 0x000fca0000000015 */
[----:B------:R-:W-:Y:S01]  /*a66e0*/  STL [R1+0x2a8], R27 ;  /* 0x0002a81b01007387 */ /* 0x000fe20000100800 */
[----:B--2---:R-:W-:-:S05]  /*a66f0*/  IADD3 R20, P6, PT, R16, R0, RZ ;  /* 0x0000000010147210 */ /* 0x004fca0007fde0ff */
[----:B------:R-:W-:-:S05]  /*a6700*/  IMAD.X R21, R2, 0x1, R23, P6 ;  /* 0x0000000102157824 */ /* 0x000fca00030e0617 */
        /* <DEDUP_REMOVED lines=10> */
[----:B------:R-:W-:Y:S01]  /*a67b0*/  STL.64 [R1+0x4510], R22 ;  /* 0x0045101601007387 */ /* 0x000fe20000100a00 */
[----:B------:R-:W-:-:S03]  /*a67c0*/  LOP3.LUT R10, R25, 0xffff, RZ, 0xc0, !PT ;  /* 0x0000ffff190a7812 */ /* 0x000fc600078ec0ff */
[----:B------:R3:W-:Y:S04]  /*a67d0*/  STL [R1+0xd8], R15 ;  /* 0x0000d80f01007387 */ /* 0x0007e80000100800 */
[----:B------:R-:W4:Y:S04]  /*a67e0*/  LDL.LU R27, [R1+0x43c] ;  /* 0x00043c00011b7983 */ /* 0x000f280000300800 */
[----:B------:R-:W4:Y:S01]  /*a67f0*/  LDL.LU R25, [R1+0x35c] ;  /* 0x00035c0001197983 */ /* 0x000f220000300800 */
[----:B---3--:R-:W-:-:S03]  /*a6800*/  LOP3.LUT R15, R28, 0xffff, RZ, 0xc0, !PT ;  /* 0x0000ffff1c0f7812 */ /* 0x008fc600078ec0ff */
[----:B------:R-:W3:Y:S01]  /*a6810*/  LDL.LU R28, [R1+0x400] ;  /* 0x00040000011c7983 */ /* 0x000ee20000300800 */
[----:B------:R-:W-:Y:S02]  /*a6820*/  PRMT R22, R15, 0x3340, R0 ;  /* 0x000033400f167816 */ /* 0x000fe40000000000 */
[----:B--2---:R-:W-:-:S04]  /*a6830*/  LOP3.LUT R11, R20, 0xffff, RZ, 0xc0, !PT ;  /* 0x0000ffff140b7812 */ /* 0x004fc800078ec0ff */
[----:B------:R-:W-:-:S04]  /*a6840*/  PRMT R20, R10, 0x3340, R11 ;  /* 0x000033400a147816 */ /* 0x000fc8000000000b */
[----:B------:R-:W-:Y:S02]  /*a6850*/  PRMT R20, R20, 0x5410, R22 ;  /* 0x0000541014147816 */ /* 0x000fe40000000016 */
[----:B------:R-:W-:-:S03]  /*a6860*/  IADD3 R22, P6, PT, R16, R3, RZ ;  /* 0x0000000310167210 */ /* 0x000fc60007fde0ff */
[----:B------:R0:W-:Y:S01]  /*a6870*/  STL [R1+0x4428], R20 ;  /* 0x0044281401007387 */ /* 0x0001e20000100800 */
[----:B------:R-:W-:Y:S02]  /*a6880*/  SHF.R.U32.HI R10, RZ, 0x8, R10 ;  /* 0x00000008ff0a7819 */ /* 0x000fe4000001160a */
[----:B------:R-:W-:Y:S02]  /*a6890*/  SHF.R.U32.HI R11, RZ, 0x8, R11 ;  /* 0x00000008ff0b7819 */ /* 0x000fe4000001160b */
[----:B0-----:R-:W-:Y:S01]  /*a68a0*/  SHF.R.U32.HI R20, RZ, 0x8, R24 ;  /* 0x00000008ff147819 */ /* 0x001fe20000011618 */
[----:B------:R-:W-:Y:S01]  /*a68b0*/  IMAD.X R23, R2, 0x1, R4, P6 ;  /* 0x0000000102177824 */ /* 0x000fe200030e0604 */
[----:B------:R-:W-:Y:S02]  /*a68c0*/  LOP3.LUT R10, R10, 0xffff, RZ, 0xc0, !PT ;  /* 0x0000ffff0a0a7812 */ /* 0x000fe400078ec0ff */
[----:B------:R-:W-:Y:S02]  /*a68d0*/  LOP3.LUT R20, R20, 0xffff, RZ, 0xc0, !PT ;  /* 0x0000ffff14147812 */ /* 0x000fe400078ec0ff */
[----:B------:R-:W-:-:S02]  /*a68e0*/  LOP3.LUT R11, R11, 0xffff, RZ, 0xc0, !PT ;  /* 0x0000ffff0b0b7812 */ /* 0x000fc400078ec0ff */
[----:B------:R-:W-:Y:S02]  /*a68f0*/  PRMT R20, R20, 0x3340, R0 ;  /* 0x0000334014147816 */ /* 0x000fe40000000000 */
[----:B------:R-:W-:Y:S01]  /*a6900*/  PRMT R11, R10, 0x3340, R11 ;  /* 0x000033400a0b7816 */ /* 0x000fe2000000000b */
[----:B------:R-:W-:Y:S01]  /*a6910*/  STL.64 [R1+0x870], R22 ;  /* 0x0008701601007387 */ /* 0x000fe20000100a00 */
[----:B------:R-:W-:-:S03]  /*a6920*/  LOP3.LUT R10, R21, 0xffff, RZ, 0xc0, !PT ;  /* 0x0000ffff150a7812 */ /* 0x000fc600078ec0ff */
[----:B------:R0:W-:Y:S04]  /*a6930*/  STL [R1+0x104], R20 ;  /* 0x0001041401007387 */ /* 0x0001e80000100800 */
[----:B------:R-:W2:Y:S04]  /*a6940*/  LDL.LU R21, [R1+0x4600] ;  /* 0x0046000001157983 */ /* 0x000ea80000300800 */
[----:B------:R1:W-:Y:S01]  /*a6950*/  STL [R1+0x1d4], R11 ;  /* 0x0001d40b01007387 */ /* 0x0003e20000100800 */
[----:B0-----:R-:W-:-:S03]  /*a6960*/  LOP3.LUT R20, R19, 0xffff, RZ, 0xc0, !PT ;  /* 0x0000ffff13147812 */ /* 0x001fc600078ec0ff */
[----:B------:R-:W2:Y:S01]  /*a6970*/  LDL.LU R19, [R1+0x45fc] ;  /* 0x0045fc0001137983 */ /* 0x000ea20000300800 */
[----:B-1----:R-:W-:-:S03]  /*a6980*/  LOP3.LUT R11, R18, 0xffff, RZ, 0xc0, !PT ;  /* 0x0000ffff120b7812 */ /* 0x002fc600078ec0ff */
[----:B------:R-:W2:Y:S01]  /*a6990*/  LDL.LU R18, [R1+0x45f8] ;  /* 0x0045f80001127983 */ /* 0x000ea20000300800 */
[----:B------:R-:W-:-:S03]  /*a69a0*/  PRMT R22, R20, 0x3340, R0 ;  /* 0x0000334014167816 */ /* 0x000fc60000000000 */
[----:B------:R0:W-:Y:S01]  /*a69b0*/  STL [R1+0x294], R20 ;  /* 0x0002941401007387 */ /* 0x0001e20000100800 */
[----:B------:R-:W-:Y:S02]  /*a69c0*/  SHF.R.U32.HI R15, RZ, 0x8, R15 ;  /* 0x00000008ff0f7819 */ /* 0x000fe4000001160f */
[--C-:B0-----:R-:W-:Y:S02]  /*a69d0*/  PRMT R20, R10, 0x3340, R11.reuse ;  /* 0x000033400a147816 */ /* 0x101fe4000000000b */
[----:B------:R-:W-:Y:S02]  /*a69e0*/  SHF.R.U32.HI R10, RZ, 0x8, R10 ;  /* 0x00000008ff0a7819 */ /* 0x000fe4000001160a */
[----:B------:R-:W-:Y:S02]  /*a69f0*/  PRMT R20, R20, 0x5410, R22 ;  /* 0x0000541014147816 */ /* 0x000fe40000000016 */
[----:B------:R-:W-:Y:S02]  /*a6a00*/  IADD3 R22, P6, PT, R16, R5, RZ ;  /* 0x0000000510167210 */ /* 0x000fe40007fde0ff */
[----:B------:R-:W-:-:S02]  /*a6a10*/  SHF.R.U32.HI R11, RZ, 0x8, R11 ;  /* 0x00000008ff0b7819 */ /* 0x000fc4000001160b */
[----:B------:R-:W-:Y:S01]  /*a6a20*/  LOP3.LUT R15, R15, 0xffff, RZ, 0xc0, !PT ;  /* 0x0000ffff0f0f7812 */ /* 0x000fe200078ec0ff */
[----:B------:R-:W-:Y:S01]  /*a6a30*/  IMAD.X R23, R2, 0x1, R6, P6 ;  /* 0x0000000102177824 */ /* 0x000fe200030e0606 */
[----:B------:R-:W-:Y:S02]  /*a6a40*/  LOP3.LUT R10, R10, 0xffff, RZ, 0xc0, !PT ;  /* 0x0000ffff0a0a7812 */ /* 0x000fe400078ec0ff */
[----:B------:R-:W-:Y:S01]  /*a6a50*/  LOP3.LUT R11, R11, 0xffff, RZ, 0xc0, !PT ;  /* 0x0000ffff0b0b7812 */ /* 0x000fe200078ec0ff */
[----:B------:R4:W-:Y:S01]  /*a6a60*/  STL [R1+0x2cc], R20 ;  /* 0x0002cc1401007387 */ /* 0x0009e20000100800 */
[----:B------:R-:W-:Y:S02]  /*a6a70*/  PRMT R15, R15, 0x3340, R0 ;  /* 0x000033400f0f7816 */ /* 0x000fe40000000000 */
[----:B------:R-:W-:Y:S01]  /*a6a80*/  PRMT R10, R10, 0x3340, R11 ;  /* 0x000033400a0a7816 */ /* 0x000fe2000000000b */
[----:B------:R0:W-:Y:S04]  /*a6a90*/  STL.64 [R1+0x8a8], R22 ;  /* 0x0008a81601007387 */ /* 0x0001e80000100a00 */
[----:B------:R-:W-:Y:S01]  /*a6aa0*/  STL [R1+0xe4], R15 ;  /* 0x0000e40f01007387 */ /* 0x000fe20000100800 */
[----:B----4-:R-:W-:-:S03]  /*a6ab0*/  LOP3.LUT R20, R25, 0xffff, RZ, 0xc0, !PT ;  /* 0x0000ffff19147812 */ /* 0x010fc600078ec0ff */
[----:B------:R1:W-:Y:S01]  /*a6ac0*/  STL [R1+0x264], R10 ;  /* 0x0002640a01007387 */ /* 0x0003e20000100800 */
[----:B0-----:R-:W-:Y:S02]  /*a6ad0*/  LOP3.LUT R23, R27, 0xffff, RZ, 0xc0, !PT ;  /* 0x0000ffff1b177812 */ /* 0x001fe400078ec0ff */
[----:B------:R-:W-:Y:S02]  /*a6ae0*/  PRMT R11, R20, 0x3340, R0 ;  /* 0x00003340140b7816 */ /* 0x000fe40000000000 */
[----:B---3--:R-:W-:Y:S02]  /*a6af0*/  LOP3.LUT R25, R28, 0xffff, RZ, 0xc0, !PT ;  /* 0x0000ffff1c197812 */ /* 0x008fe400078ec0ff */
[----:B--2---:R-:W-:Y:S02]  /*a6b00*/  LOP3.LUT R22, R21, 0xffff, RZ, 0xc0, !PT ;  /* 0x0000ffff15167812 */ /* 0x004fe400078ec0ff */
[----:B------:R-:W-:Y:S02]  /*a6b10*/  LOP3.LUT R19, R19, 0xffff, RZ, 0xc0, !PT ;  /* 0x0000ffff13137812 */ /* 0x000fe400078ec0ff */
[----:B------:R-:W-:-:S04]  /*a6b20*/  LOP3.LUT R18, R18, 0xffff, RZ, 0xc0, !PT ;  /* 0x0000ffff12127812 */ /* 0x000fc800078ec0ff */
[----:B-1----:R-:W-:-:S04]  /*a6b30*/  PRMT R10, R23, 0x3340, R18 ;  /* 0x00003340170a7816 */ /* 0x002fc80000000012 */
[----:B------:R-:W-:Y:S02]  /*a6b40*/  PRMT R21, R10, 0x5410, R11 ;  /* 0x000054100a157816 */ /* 0x000fe4000000000b */
[----:B------:R-:W-:Y:S02]  /*a6b50*/  PRMT R11, R22, 0x3340, R0 ;  /* 0x00003340160b7816 */ /* 0x000fe40000000000 */
[----:B------:R-:W-:Y:S01]  /*a6b60*/  PRMT R10, R25, 0x3340, R19 ;  /* 0x00003340190a7816 */ /* 0x000fe20000000013 */
[----:B------:R-:W-:Y:S03]  /*a6b70*/  STL [R1+0x4418], R21 ;  /* 0x0044181501007387 */ /* 0x000fe60000100800 */
[----:B------:R-:W-:Y:S01]  /*a6b80*/  PRMT R10, R10, 0x5410, R11 ;  /* 0x000054100a0a7816 */ /* 0x000fe2000000000b */
[----:B------:R-:W2:Y:S04]  /*a6b90*/  LDL.LU R29, [R1+0x248] ;  /* 0x00024800011d7983 */ /* 0x000ea80000300800 */
[----:B------:R-:W3:Y:S04]  /*a6ba0*/  LDL.LU R24, [R1+0x130] ;  /* 0x0001300001187983 */ /* 0x000ee80000300800 */
[----:B------:R0:W-:Y:S04]  /*a6bb0*/  STL [R1+0x29c], R10 ;  /* 0x00029c0a01007387 */ /* 0x0001e80000100800 */
[----:B------:R-:W4:Y:S01]  /*a6bc0*/  LDL.LU R15, [R1+0x1e8] ;  /* 0x0001e800010f7983 */ /* 0x000f220000300800 */
[----:B0-----:R-:W-:-:S03]  /*a6bd0*/  IADD3 R10, P6, PT, R16, R7, RZ ;  /* 0x00000007100a7210 */ /* 0x001fc60007fde0ff */
[----:B------:R-:W-:Y:S02]  /*a6be0*/  STL.64 [R1+0x45e0], R6 ;  /* 0x0045e00601007387 */ /* 0x000fe40000100a00 */
[----:B------:R-:W-:-:S05]  /*a6bf0*/  IMAD.X R11, R2, 0x1, R9, P6 ;  /* 0x00000001020b7824 */ /* 0x000fca00030e0609 */
[----:B------:R0:W-:Y:S04]  /*a6c00*/  STL.64 [R1+0x800], R10 ;  /* 0x0008000a01007387 */ /* 0x0001e80000100a00 */
[----:B0-----:R-:W2:Y:S01]  /*a6c10*/  LDL.LU.64 R10, [R1+0x45f0] ;  /* 0x0045f000010a7983 */ /* 0x001ea20000300a00 */
[----:B------:R-:W-:-:S03]  /*a6c20*/  SHF.R.U32.HI R18, RZ, 0x8, R18 ;  /* 0x00000008ff127819 */ /* 0x000fc60000011612 */
[----:B------:R0:W-:Y:S01]  /*a6c30*/  STL [R1+0x45d0], R9 ;  /* 0x0045d00901007387 */ /* 0x0001e20000100800 */
[----:B------:R-:W-:Y:S02]  /*a6c40*/  SHF.R.U32.HI R6, RZ, 0x8, R25 ;  /* 0x00000008ff067819 */ /* 0x000fe40000011619 */
[----:B------:R-:W-:Y:S02]  /*a6c50*/  SHF.R.U32.HI R7, RZ, 0x8, R19 ;  /* 0x00000008ff077819 */ /* 0x000fe40000011613 */
[----:B------:R-:W-:Y:S02]  /*a6c60*/  LOP3.LUT R18, R18, 0xffff, RZ, 0xc0, !PT ;  /* 0x0000ffff12127812 */ /* 0x000fe400078ec0ff */
[----:B0-----:R-:W-:Y:S02]  /*a6c70*/  SHF.R.U32.HI R9, RZ, 0x8, R23 ;  /* 0x00000008ff097819 */ /* 0x001fe40000011617 */
[----:B------:R-:W-:Y:S02]  /*a6c80*/  LOP3.LUT R6, R6, 0xffff, RZ, 0xc0, !PT ;  /* 0x0000ffff06067812 */ /* 0x000fe400078ec0ff */
[----:B------:R-:W-:-:S02]  /*a6c90*/  LOP3.LUT R9, R9, 0xffff, RZ, 0xc0, !PT ;  /* 0x0000ffff09097812 */ /* 0x000fc400078ec0ff */
[----:B------:R-:W-:Y:S02]  /*a6ca0*/  LOP3.LUT R7, R7, 0xffff, RZ, 0xc0, !PT ;  /* 0x0000ffff07077812 */ /* 0x000fe400078ec0ff */
[----:B------:R-:W-:Y:S02]  /*a6cb0*/  PRMT R19, R9, 0x3340, R18 ;  /* 0x0000334009137816 */ /* 0x000fe40000000012 */
[----:B------:R-:W-:Y:S02]  /*a6cc0*/  PRMT R18, R6, 0x3340, R7 ;  /* 0x0000334006127816 */ /* 0x000fe40000000007 */
[----:B------:R-:W-:-:S03]  /*a6cd0*/  IADD3 R6, P6, PT, R16, R8, RZ ;  /* 0x0000000810067210 */ /* 0x000fc60007fde0ff */
[----:B------:R-:W-:Y:S04]  /*a6ce0*/  STL.64 [R1+0x4508], R18 ;  /* 0x0045081201007387 */ /* 0x000fe80000100a00 */
[----:B------:R-:W3:Y:S04]  /*a6cf0*/  LDL.LU R27, [R1+0x24c] ;  /* 0x00024c00011b7983 */ /* 0x000ee80000300800 */
[----:B------:R-:W3:Y:S04]  /*a6d00*/  LDL.LU R25, [R1+0x138] ;  /* 0x0001380001197983 */ /* 0x000ee80000300800 */
[----:B------:R-:W4:Y:S01]  /*a6d10*/  LDL.LU R28, [R1+0x1f0] ;  /* 0x0001f000011c7983 */ /* 0x000f220000300800 */
[----:B--2---:R-:W-:-:S05]  /*a6d20*/  IMAD.X R7, R2, 0x1, R10, P6 ;  /* 0x0000000102077824 */ /* 0x004fca00030e060a */
[----:B------:R0:W-:Y:S02]  /*a6d30*/  STL.64 [R1+0x868], R6 ;  /* 0x0008680601007387 */ /* 0x0001e40000100a00 */
[----:B0-----:R-:W-:Y:S02]  /*a6d40*/  SHF.R.U32.HI R7, RZ, 0x8, R22 ;  /* 0x00000008ff077819 */ /* 0x001fe40000011616 */
[----:B------:R-:W-:Y:S02]  /*a6d50*/  SHF.R.U32.HI R6, RZ, 0x8, R20 ;  /* 0x00000008ff067819 */ /* 0x000fe40000011614 */
[----:B------:R-:W-:Y:S02]  /*a6d60*/  LOP3.LUT R7, R7, 0xffff, RZ, 0xc0, !PT ;  /* 0x0000ffff07077812 */ /* 0x000fe400078ec0ff */
[----:B------:R-:W-:Y:S02]  /*a6d70*/  LOP3.LUT R6, R6, 0xffff, RZ, 0xc0, !PT ;  /* 0x0000ffff06067812 */ /* 0x000fe400078ec0ff */
[----:B------:R-:W-:-:S02]  /*a6d80*/  PRMT R9, R7, 0x3340, R0 ;  /* 0x0000334007097816 */ /* 0x000fc40000000000 */
[----:B------:R-:W-:-:S03]  /*a6d90*/  PRMT R7, R6, 0x3340, R0 ;  /* 0x0000334006077816 */ /* 0x000fc60000000000 */
[----:B------:R3:W-:Y:S01]  /*a6da0*/  STL [R1+0xf4], R9 ;  /* 0x0000f40901007387 */ /* 0x0007e20000100800 */
[----:B------:R-:W-:-:S03]  /*a6db0*/  LOP3.LUT R6, R29, 0xffff, RZ, 0xc0, !PT ;  /* 0x0000ffff1d067812 */ /* 0x000fc600078ec0ff */
[----:B------:R4:W-:Y:S04]  /*a6dc0*/  STL [R1+0xec], R7 ;  /* 0x0000ec0701007387 */ /* 0x0009e80000100800 */
[----:B------:R-:W2:Y:S01]  /*a6dd0*/  LDL.LU R29, [R1+0x230] ;  /* 0x00023000011d7983 */ /* 0x000ea20000300800 */
[----:B---3--:R-:W-:-:S03]  /*a6de0*/  LOP3.LUT R9, R24, 0xffff, RZ, 0xc0, !PT ;  /* 0x0000ffff18097812 */ /* 0x008fc600078ec0ff */
[----:B------:R-:W3:Y:S01]  /*a6df0*/  LDL.LU R24, [R1+0xf8] ;  /* 0x0000f80001187983 */ /* 0x000ee20000300800 */
[----:B----4-:R-:W-:Y:S02]  /*a6e00*/  LOP3.LUT R7, R15, 0xffff, RZ, 0xc0, !PT ;  /* 0x0000ffff0f077812 */ /* 0x010fe400078ec0ff */
[----:B------:R-:W-:Y:S02]  /*a6e10*/  PRMT R18, R9, 0x3340, R0 ;  /* 0x0000334009127816 */ /* 0x000fe40000000000 */
[----:B------:R-:W-:-:S04]  /*a6e20*/  PRMT R15, R6, 0x3340, R7 ;  /* 0x00003340060f7816 */ /* 0x000fc80000000007 */
[----:B------:R-:W-:Y:S02]  /*a6e30*/  PRMT R15, R15, 0x5410, R18 ;  /* 0x000054100f0f7816 */ /* 0x000fe40000000012 */
[----:B------:R-:W-:-:S03]  /*a6e40*/  IADD3 R18, P6, PT, R16, R11, RZ ;  /* 0x0000000b10127210 */ /* 0x000fc60007fde0ff */
[----:B------:R0:W-:Y:S02]  /*a6e50*/  STL [R1+0x28c], R15 ;  /* 0x00028c0f01007387 */ /* 0x0001e40000100800 */
[----:B------:R-:W-:Y:S02]  /*a6e60*/  IMAD.X R19, R2, 0x1, R12, P6 ;  /* 0x0000000102137824 */ /* 0x000fe400030e060c */
[----:B0-----:R-:W4:Y:S04]  /*a6e70*/  LDL.LU R15, [R1+0x1a8] ;  /* 0x0001a800010f7983 */ /* 0x001f280000300800 */
[----:B------:R-:W4:Y:S04]  /*a6e80*/  LDL.LU R20, [R1+0x80] ;  /* 0x0000800001147983 */ /* 0x000f280000300800 */
[----:B------:R0:W-:Y:S02]  /*a6e90*/  STL.64 [R1+0x45d8], R10 ;  /* 0x0045d80a01007387 */ /* 0x0001e40000100a00 */
[----:B0-----:R-:W-:-:S02]  /*a6ea0*/  IADD3 R10, P6, PT, R16, R13, RZ ;  /* 0x0000000d100a7210 */ /* 0x001fc40007fde0ff */
[----:B------:R-:W4:Y:S03]  /*a6eb0*/  LDL.LU R16, [R1+0x45ec] ;  /* 0x0045ec0001107983 */ /* 0x000f260000300800 */
[----:B------:R-:W-:Y:S01]  /*a6ec0*/  IMAD.X R11, R2, 0x1, R14, P6 ;  /* 0x00000001020b7824 */ /* 0x000fe200030e060e */
[----:B------:R-:W-:Y:S04]  /*a6ed0*/  STL.64 [R1+0x7c8], R18 ;  /* 0x0007c81201007387 */ /* 0x000fe80000100a00 */
[----:B------:R-:W4:Y:S01]  /*a6ee0*/  LDL.LU R2, [R1+0x45e8] ;  /* 0x0045e80001027983 */ /* 0x000f220000300800 */
[----:B------:R-:W-:Y:S02]  /*a6ef0*/  SHF.R.U32.HI R6, RZ, 0x8, R6 ;  /* 0x00000008ff067819 */ /* 0x000fe40000011606 */
[----:B------:R-:W-:-:S02]  /*a6f00*/  SHF.R.U32.HI R7, RZ, 0x8, R7 ;  /* 0x00000008ff077819 */ /* 0x000fc40000011607 */
[----:B------:R-:W-:Y:S02]  /*a6f10*/  LOP3.LUT R6, R6, 0xffff, RZ, 0xc0, !PT ;  /* 0x0000ffff06067812 */ /* 0x000fe400078ec0ff */
[----:B------:R-:W-:-:S04]  /*a6f20*/  LOP3.LUT R7, R7, 0xffff, RZ, 0xc0, !PT ;  /* 0x0000ffff07077812 */ /* 0x000fc800078ec0ff */
[----:B------:R-:W-:Y:S01]  /*a6f30*/  PRMT R7, R6, 0x3340, R7 ;  /* 0x0000334006077816 */ /* 0x000fe20000000007 */
[----:B------:R0:W-:Y:S01]  /*a6f40*/  STL.64 [R1+0x7f8], R10 ;  /* 0x0007f80a01007387 */ /* 0x0001e20000100a00 */
[----:B------:R-:W-:-:S03]  /*a6f50*/  LOP3.LUT R6, R27, 0xffff, RZ, 0xc0, !PT ;  /* 0x0000ffff1b067812 */ /* 0x000fc600078ec0ff */
[----:B------:R1:W-:Y:S01]  /*a6f60*/  STL [R1+0x1bc], R7 ;  /* 0x0001bc0701007387 */ /* 0x0003e20000100800 */
[----:B0-----:R-:W-:Y:S02]  /*a6f70*/  LOP3.LUT R11, R25, 0xffff, RZ, 0xc0, !PT ;  /* 0x0000ffff190b7812 */ /* 0x001fe400078ec0ff */
[----:B-1----:R-:W-:Y:S02]  /*a6f80*/  LOP3.LUT R7, R28, 0xffff, RZ, 0xc0, !PT ;  /* 0x0000ffff1c077812 */ /* 0x002fe400078ec0ff */
[----:B------:R-:W-:Y:S02]  /*a6f90*/  PRMT R18, R11, 0x3340, R0 ;  /* 0x000033400b127816 */ /* 0x000fe40000000000 */
[----:B------:R-:W-:-:S04]  /*a6fa0*/  PRMT R10, R6, 0x3340, R7 ;  /* 0x00003340060a7816 */ /* 0x000fc80000000007 */
[----:B------:R-:W-:Y:S02]  /*a6fb0*/  PRMT R10, R10, 0x5410, R18 ;  /* 0x000054100a0a7816 */ /* 0x000fe40000000012 */
[----:B------:R-:W-:Y:S02]  /*a6fc0*/  SHF.R.U32.HI R9, RZ, 0x8, R9 ;  /* 0x00000008ff097819 */ /* 0x000fe40000011609 */
[----:B------:R-:W-:Y:S01]  /*a6fd0*/  SHF.R.U32.HI R6, RZ, 0x8, R6 ;  /* 0x00000008ff067819 */ /* 0x000fe20000011606 */
[----:B------:R-:W-:Y:S01]  /*a6fe0*/  STL [R1+0x27c], R10 ;  /* 0x00027c0a01007387 */ /* 0x000fe20000100800 */
[----:B------:R-:W-:Y:S02]  /*a6ff0*/  SHF.R.U32.HI R7, RZ, 0x8, R7 ;  /* 0x00000008ff077819 */ /* 0x000fe40000011607 */
[----:B------:R-:W-:Y:S01]  /*a7000*/  LOP3.LUT R9, R9, 0xffff, RZ, 0xc0, !PT ;  /* 0x0000ffff09097812 */ /* 0x000fe200078ec0ff */
[----:B------:R-:W4:Y:S01]  /*a7010*/  LDL.LU R27, [R1+0x234] ;  /* 0x00023400011b7983 */ /* 0x000f220000300800 */
[----:B------:R-:W-:-:S02]  /*a7020*/  LOP3.LUT R6, R6, 0xffff, RZ, 0xc0, !PT ;  /* 0x0000ffff06067812 */ /* 0x000fc400078ec0ff */
[----:B------:R-:W-:Y:S01]  /*a7030*/  LOP3.LUT R7, R7, 0xffff, RZ, 0xc0, !PT ;  /* 0x0000ffff07077812 */ /* 0x000fe200078ec0ff */
[----:B------:R-:W4:Y:S01]  /*a7040*/  LDL.LU R25, [R1+0x118] ;  /* 0x0001180001197983 */ /* 0x000f220000300800 */
[----:B------:R-:W-:-:S03]  /*a7050*/  PRMT R9, R9, 0x3340, R0 ;  /* 0x0000334009097816 */ /* 0x000fc60000000000 */
[----:B------:R-:W4:Y:S01]  /*a7060*/  LDL.LU R28, [R1+0x1ac] ;  /* 0x0001ac00011c7983 */ /* 0x000f220000300800 */
[----:B------:R-:W-:-:S03]  /*a7070*/  PRMT R6, R6, 0x3340, R7 ;  /* 0x0000334006067816 */ /* 0x000fc60000000007 */
[----:B------:R-:W4:Y:S04]  /*a7080*/  LDL R21, [R1] ;  /* 0x0000000001157983 */ /* 0x000f280000100800 */
[----:B------:R3:W-:Y:S04]  /*a7090*/  STL [R1+0x100], R9 ;  /* 0x0001000901007387 */ /* 0x0007e80000100800 */
[----:B------:R4:W-:Y:S01]  /*a70a0*/  STL [R1+0x1b8], R6 ;  /* 0x0001b80601007387 */ /* 0x0009e20000100800 */
[----:B--2---:R-:W-:Y:S02]  /*a70b0*/  LOP3.LUT R7, R29, 0xffff, RZ, 0xc0, !PT ;  /* 0x0000ffff1d077812 */ /* 0x004fe400078ec0ff */
[----:B---3--:R-:W-:-:S02]  /*a70c0*/  LOP3.LUT R9, R24, 0xffff, RZ, 0xc0, !PT ;  /* 0x0000ffff18097812 */ /* 0x008fc400078ec0ff */
[----:B----4-:R-:W-:Y:S02]  /*a70d0*/  LOP3.LUT R6, R15, 0xffff, RZ, 0xc0, !PT ;  /* 0x0000ffff0f067812 */ /* 0x010fe400078ec0ff */
[----:B------:R-:W-:Y:S02]  /*a70e0*/  PRMT R15, R9, 0x3340, R0 ;  /* 0x00003340090f7816 */ /* 0x000fe40000000000 */
[----:B------:R-:W-:Y:S02]  /*a70f0*/  PRMT R10, R7, 0x3340, R6 ;  /* 0x00003340070a7816 */ /* 0x000fe40000000006 */
[----:B------:R-:W-:Y:S02]  /*a7100*/  SHF.R.S32.HI R18, RZ, 0x1f, R20 ;  /* 0x0000001fff127819 */ /* 0x000fe40000011414 */
[----:B------:R-:W-:Y:S02]  /*a7110*/  PRMT R10, R10, 0x5410, R15 ;  /* 0x000054100a0a7816 */ /* 0x000fe4000000000f */
[----:B------:R-:W-:-:S02]  /*a7120*/  SHF.R.U32.HI R6, RZ, 0x8, R6 ;  /* 0x00000008ff067819 */ /* 0x000fc40000011606 */
[----:B------:R-:W-:Y:S01]  /*a7130*/  SHF.R.U32.HI R7, RZ, 0x8, R7 ;  /* 0x00000008ff077819 */ /* 0x000fe20000011607 */
[----:B------:R0:W-:Y:S01]  /*a7140*/  STL [R1+0x26c], R10 ;  /* 0x00026c0a01007387 */ /* 0x0001e20000100800 */
[----:B------:R-:W-:Y:S02]  /*a7150*/  LOP3.LUT R15, R6, 0xffff, RZ, 0xc0, !PT ;  /* 0x0000ffff060f7812 */ /* 0x000fe400078ec0ff */
[----:B------:R-:W-:-:S05]  /*a7160*/  IADD3 R22, P6, PT, R20, R2, RZ ;  /* 0x0000000214167210 */ /* 0x000fca0007fde0ff */
[----:B------:R-:W-:Y:S01]  /*a7170*/  IMAD.X R23, R18, 0x1, R16, P6 ;  /* 0x0000000112177824 */ /* 0x000fe200030e0610 */
[----:B0-----:R-:W-:-:S04]  /*a7180*/  LOP3.LUT R10, R7, 0xffff, RZ, 0xc0, !PT ;  /* 0x0000ffff070a7812 */ /* 0x001fc800078ec0ff */
[----:B------:R0:W-:Y:S04]  /*a7190*/  STL.64 [R1+0x728], R22 ;  /* 0x0007281601007387 */ /* 0x0001e80000100a00 */
[----:B------:R-:W2:Y:S04]  /*a71a0*/  LDL.LU R6, [R1+0x44c] ;  /* 0x00044c0001067983 */ /* 0x000ea80000300800 */
[----:B------:R-:W3:Y:S04]  /*a71b0*/  LDL.LU R7, [R1+0x398] ;  /* 0x0003980001077983 */ /* 0x000ee80000300800 */
[----:B0-----:R-:W4:Y:S01]  /*a71c0*/  LDL.LU R22, [R1+0x410] ;  /* 0x0004100001167983 */ /* 0x001f220000300800 */
[----:B------:R-:W-:-:S02]  /*a71d0*/  SHF.R.U32.HI R9, RZ, 0x8, R9 ;  /* 0x00000008ff097819 */ /* 0x000fc40000011609 */
[----:B------:R-:W-:Y:S02]  /*a71e0*/  PRMT R15, R10, 0x3340, R15 ;  /* 0x000033400a0f7816 */ /* 0x000fe4000000000f */
[----:B------:R-:W-:-:S04]  /*a71f0*/  LOP3.LUT R9, R9, 0xffff, RZ, 0xc0, !PT ;  /* 0x0000ffff09097812 */ /* 0x000fc800078ec0ff */
[----:B------:R-:W-:Y:S01]  /*a7200*/  PRMT R10, R9, 0x3340, R0 ;  /* 0x00003340090a7816 */ /* 0x000fe20000000000 */
[----:B------:R0:W-:Y:S04]  /*a7210*/  STL [R1+0x1b4], R15 ;  /* 0x0001b40f01007387 */ /* 0x0001e80000100800 */
[----:B------:R1:W-:Y:S01]  /*a7220*/  STL [R1+0xfc], R10 ;  /* 0x0000fc0a01007387 */ /* 0x0003e20000100800 */
[----:B------:R-:W-:Y:S02]  /*a7230*/  IADD3 R24, P6, PT, R20, R0, RZ ;  /* 0x0000000014187210 */ /* 0x000fe40007fde0ff */
[----:B------:R-:W-:Y:S02]  /*a7240*/  LOP3.LUT R9, R27, 0xffff, RZ, 0xc0, !PT ;  /* 0x0000ffff1b097812 */ /* 0x000fe400078ec0ff */
[----:B0-----:R-:W-:-:S02]  /*a7250*/  LOP3.LUT R15, R25, 0xffff, RZ, 0xc0, !PT ;  /* 0x0000ffff190f7812 */ /* 0x001fc400078ec0ff */
[----:B-1----:R-:W-:-:S03]  /*a7260*/  LOP3.LUT R10, R28, 0xffff, RZ, 0xc0, !PT ;  /* 0x0000ffff1c0a7812 */ /* 0x002fc600078ec0ff */
[----:B------:R0:W-:Y:S01]  /*a7270*/  STL [R1+0x74], R15 ;  /* 0x0000740f01007387 */ /* 0x0001e20000100800 */
[----:B------:R-:W-:Y:S01]  /*a7280*/  PRMT R19, R15, 0x3340, R0 ;  /* 0x000033400f137816 */ /* 0x000fe20000000000 */
[----:B------:R-:W-:Y:S01]  /*a7290*/  IMAD.X R25, R18, 0x1, R21, P6 ;  /* 0x0000000112197824 */ /* 0x000fe200030e0615 */
[----:B0-----:R-:W-:-:S04]  /*a72a0*/  PRMT R15, R9, 0x3340, R10 ;  /* 0x00003340090f7816 */ /* 0x001fc8000000000a */
[----:B------:R-:W-:Y:S02]  /*a72b0*/  PRMT R15, R15, 0x5410, R19 ;  /* 0x000054100f0f7816 */ /* 0x000fe40000000013 */
[----:B------:R-:W-:Y:S02]  /*a72c0*/  SHF.R.U32.HI R9, RZ, 0x8, R9 ;  /* 0x00000008ff097819 */ /* 0x000fe40000011609 */
[----:B------:R-:W-:Y:S01]  /*a72d0*/  SHF.R.U32.HI R10, RZ, 0x8, R10 ;  /* 0x00000008ff0a7819 */ /* 0x000fe2000001160a */
[----:B------:R0:W-:Y:S01]  /*a72e0*/  STL [R1+0x2bc], R15 ;  /* 0x0002bc0f01007387 */ /* 0x0001e20000100800 */
[----:B------:R-:W-:Y:S02]  /*a72f0*/  SHF.R.U32.HI R11, RZ, 0x8, R11 ;  /* 0x00000008ff0b7819 */ /* 0x000fe4000001160b */
[----:B------:R-:W-:Y:S01]  /*a7300*/  LOP3.LUT R9, R9, 0xffff, RZ, 0xc0, !PT ;  /* 0x0000ffff09097812 */ /* 0x000fe200078ec0ff */
[----:B------:R1:W-:Y:S01]  /*a7310*/  STL.64 [R1+0x720], R24 ;  /* 0x0007201801007387 */ /* 0x0003e20000100a00 */
[----:B------:R-:W-:-:S02]  /*a7320*/  LOP3.LUT R10, R10, 0xffff, RZ, 0xc0, !PT ;  /* 0x0000ffff0a0a7812 */ /* 0x000fc400078ec0ff */
[----:B------:R-:W-:Y:S01]  /*a7330*/  LOP3.LUT R11, R11, 0xffff, RZ, 0xc0, !PT ;  /* 0x0000ffff0b0b7812 */ /* 0x000fe200078ec0ff */
[----:B------:R-:W4:Y:S04]  /*a7340*/  LDL.LU R23, [R1+0x458] ;  /* 0x0004580001177983 */ /* 0x000f280000300800 */
[----:B------:R-:W4:Y:S01]  /*a7350*/  LDL.LU R29, [R1+0x3a8] ;  /* 0x0003a800011d7983 */ /* 0x000f220000300800 */
[----:B------:R-:W-:-:S03]  /*a7360*/  PRMT R11, R11, 0x3340, R0 ;  /* 0x000033400b0b7816 */ /* 0x000fc60000000000 */
[----:B0-----:R-:W4:Y:S01]  /*a7370*/  LDL.LU R15, [R1+0x418] ;  /* 0x00041800010f7983 */ /* 0x001f220000300800 */
[----:B-1----:R-:W-:-:S03]  /*a7380*/  PRMT R24, R9, 0x3340, R10 ;  /* 0x0000334009187816 */ /* 0x002fc6000000000a */
[----:B------:R-:W4:Y:S04]  /*a7390*/  LDL.LU R27, [R1+0x414] ;  /* 0x00041400011b7983 */ /* 0x000f280000300800 */
[----:B------:R-:W4:Y:S04]  /*a73a0*/  LDL.LU R25, [R1+0x37c] ;  /* 0x00037c0001197983 */ /* 0x000f280000300800 */
[----:B------:R-:W4:Y:S04]  /*a73b0*/  LDL.LU R28, [R1+0x3f0] ;  /* 0x0003f000011c7983 */ /* 0x000f280000300800 */
[----:B------:R-:W-:Y:S04]  /*a73c0*/  STL [R1+0x4468], R24 ;  /* 0x0044681801007387 */ /* 0x000fe80000100800 */
[----:B------:R2:W-:Y:S04]  /*a73d0*/  STL [R1+0xf8], R11 ;  /* 0x0000f80b01007387 */ /* 0x0005e80000100800 */
[----:B------:R-:W-:Y:S01]  /*a73e0*/  STL.64 [R1+0x45c8], R2 ;  /* 0x0045c80201007387 */ /* 0x000fe20000100a00 */
[----:B--2---:R-:W-:-:S02]  /*a73f0*/  LOP3.LUT R11, R6, 0xffff, RZ, 0xc0, !PT ;  /* 0x0000ffff060b7812 */ /* 0x004fc400078ec0ff */
[----:B---3--:R-:W-:Y:S02]  /*a7400*/  LOP3.LUT R10, R7, 0xffff, RZ, 0xc0, !PT ;  /* 0x0000ffff070a7812 */ /* 0x008fe400078ec0ff */
[----:B----4-:R-:W-:Y:S02]  /*a7410*/  LOP3.LUT R9, R22, 0xffff, RZ, 0xc0, !PT ;  /* 0x0000ffff16097812 */ /* 0x010fe400078ec0ff */
[----:B------:R-:W-:Y:S02]  /*a7420*/  PRMT R7, R10, 0x3340, R0 ;  /* 0x000033400a077816 */ /* 0x000fe40000000000 */
[----:B------:R-:W-:-:S04]  /*a7430*/  PRMT R6, R11, 0x3340, R9 ;  /* 0x000033400b067816 */ /* 0x000fc80000000009 */
[----:B------:R-:W-:Y:S02]  /*a7440*/  PRMT R19, R6, 0x5410, R7 ;  /* 0x0000541006137816 */ /* 0x000fe40000000007 */
[----:B------:R-:W-:-:S05]  /*a7450*/  IADD3 R6, P6, PT, R20, R3, RZ ;  /* 0x0000000314067210 */ /* 0x000fca0007fde0ff */
[----:B------:R-:W-:Y:S01]  /*a7460*/  IMAD.X R7, R18, 0x1, R4, P6 ;  /* 0x0000000112077824 */ /* 0x000fe200030e0604 */
[----:B------:R-:W-:Y:S04]  /*a7470*/  STL [R1+0x23c], R19 ;  /* 0x00023c1301007387 */ /* 0x000fe80000100800 */
[----:B------:R0:W-:Y:S04]  /*a7480*/  STL.64 [R1+0x670], R6 ;  /* 0x0006700601007387 */ /* 0x0001e80000100a00 */
[----:B0-----:R-:W2:Y:S01]  /*a7490*/  LDL.LU.64 R6, [R1+0x45e0] ;  /* 0x0045e00001067983 */ /* 0x001ea20000300a00 */
[----:B------:R-:W-:-:S02]  /*a74a0*/  SHF.R.U32.HI R3, RZ, 0x8, R11 ;  /* 0x00000008ff037819 */ /* 0x000fc4000001160b */
[----:B------:R-:W-:Y:S02]  /*a74b0*/  SHF.R.U32.HI R9, RZ, 0x8, R9 ;  /* 0x00000008ff097819 */ /* 0x000fe40000011609 */
[----:B------:R-:W-:Y:S02]  /*a74c0*/  LOP3.LUT R3, R3, 0xffff, RZ, 0xc0, !PT ;  /* 0x0000ffff03037812 */ /* 0x000fe400078ec0ff */
[----:B------:R-:W-:Y:S02]  /*a74d0*/  LOP3.LUT R9, R9, 0xffff, RZ, 0xc0, !PT ;  /* 0x0000ffff09097812 */ /* 0x000fe400078ec0ff */
[----:B------:R-:W-:Y:S02]  /*a74e0*/  SHF.R.U32.HI R2, RZ, 0x8, R10 ;  /* 0x00000008ff027819 */ /* 0x000fe4000001160a */
[----:B------:R-:W-:Y:S02]  /*a74f0*/  PRMT R3, R3, 0x3340, R9 ;  /* 0x0000334003037816 */ /* 0x000fe40000000009 */
[----:B------:R-:W-:-:S03]  /*a7500*/  LOP3.LUT R2, R2, 0xffff, RZ, 0xc0, !PT ;  /* 0x0000ffff02027812 */ /* 0x000fc600078ec0ff */
[----:B------:R0:W-:Y:S01]  /*a7510*/  STL [R1+0x1b0], R3 ;  /* 0x0001b00301007387 */ /* 0x0001e20000100800 */
[--C-:B------:R-:W-:Y:S02]  /*a7520*/  PRMT R2, R2, 0x3340, R0.reuse ;  /* 0x0000334002027816 */ /* 0x100fe40000000000 */
[----:B------:R-:W-:Y:S02]  /*a7530*/  LOP3.LUT R9, R23, 0xffff, RZ, 0xc0, !PT ;  /* 0x0000ffff17097812 */ /* 0x000fe400078ec0ff */
[----:B0-----:R-:W-:Y:S02]  /*a7540*/  LOP3.LUT R3, R29, 0xffff, RZ, 0xc0, !PT ;  /* 0x0000ffff1d037812 */ /* 0x001fe400078ec0ff */
[----:B------:R-:W-:Y:S02]  /*a7550*/  LOP3.LUT R24, R15, 0xffff, RZ, 0xc0, !PT ;  /* 0x0000ffff0f187812 */ /* 0x000fe400078ec0ff */
[----:B------:R-:W-:Y:S02]  /*a7560*/  PRMT R11, R3, 0x3340, R0 ;  /* 0x00003340030b7816 */ /* 0x000fe40000000000 */
[----:B------:R-:W-:Y:S01]  /*a7570*/  PRMT R10, R9, 0x3340, R24 ;  /* 0x00003340090a7816 */ /* 0x000fe20000000018 */
[----:B------:R0:W-:Y:S01]  /*a7580*/  STL [R1+0xf0], R2 ;  /* 0x0000f00201007387 */ /* 0x0001e20000100800 */
[----:B------:R-:W-:-:S02]  /*a7590*/  LOP3.LUT R19, R27, 0xffff, RZ, 0xc0, !PT ;  /* 0x0000ffff1b137812 */ /* 0x000fc400078ec0ff */
[----:B------:R-:W-:Y:S01]  /*a75a0*/  PRMT R10, R10, 0x5410, R11 ;  /* 0x000054100a0a7816 */ /* 0x000fe2000000000b */
[----:B------:R-:W3:Y:S01]  /*a75b0*/  LDL.LU R23, [R1+0x25c] ;  /* 0x00025c0001177983 */ /* 0x000ee20000300800 */
[----:B------:R-:W-:-:S03]  /*a75c0*/  LOP3.LUT R22, R28, 0xffff, RZ, 0xc0, !PT ;  /* 0x0000ffff1c167812 */ /* 0x000fc600078ec0ff */
[----:B------:R-:W4:Y:S01]  /*a75d0*/  LDL.LU R29, [R1+0x16c] ;  /* 0x00016c00011d7983 */ /* 0x000f220000300800 */
[----:B0-----:R-:W-:-:S03]  /*a75e0*/  LOP3.LUT R2, R25, 0xffff, RZ, 0xc0, !PT ;  /* 0x0000ffff19027812 */ /* 0x001fc600078ec0ff */
[----:B------:R0:W-:Y:S01]  /*a75f0*/  STL [R1+0x24c], R10 ;  /* 0x00024c0a01007387 */ /* 0x0001e20000100800 */
[----:B------:R-:W-:-:S03]  /*a7600*/  PRMT R11, R2, 0x3340, R0 ;  /* 0x00003340020b7816 */ /* 0x000fc60000000000 */
[----:B------:R-:W3:Y:S04]  /*a7610*/  LDL.LU R15, [R1+0x210] ;  /* 0x00021000010f7983 */ /* 0x000ee80000300800 */
[----:B------:R-:W3:Y:S01]  /*a7620*/  LDL.LU R27, [R1+0x258] ;  /* 0x00025800011b7983 */ /* 0x000ee20000300800 */
[----:B0-----:R-:W-:-:S03]  /*a7630*/  PRMT R10, R19, 0x3340, R22 ;  /* 0x00003340130a7816 */ /* 0x001fc60000000016 */
[----:B------:R-:W3:Y:S01]  /*a7640*/  LDL.LU R25, [R1+0x164] ;  /* 0x0001640001197983 */ /* 0x000ee20000300800 */
[----:B------:R-:W-:-:S03]  /*a7650*/  PRMT R10, R10, 0x5410, R11 ;  /* 0x000054100a0a7816 */ /* 0x000fc6000000000b */
[----:B------:R-:W3:Y:S04]  /*a7660*/  LDL.LU R28, [R1+0x20c] ;  /* 0x00020c00011c7983 */ /* 0x000ee80000300800 */
[----:B------:R0:W-:Y:S02]  /*a7670*/  STL [R1+0x248], R10 ;  /* 0x0002480a01007387 */ /* 0x0001e40000100800 */
[----:B0-----:R-:W-:Y:S02]  /*a7680*/  IADD3 R10, P6, PT, R20, R5, RZ ;  /* 0x00000005140a7210 */ /* 0x001fe40007fde0ff */
[----:B------:R0:W-:Y:S02]  /*a7690*/  STL.64 [R1+0x45b8], R4 ;  /* 0x0045b80401007387 */ /* 0x0001e40000100a00 */
[----:B0-----:R-:W-:Y:S01]  /*a76a0*/  SHF.R.U32.HI R4, RZ, 0x8, R9 ;  /* 0x00000008ff047819 */ /* 0x001fe20000011609 */
[----:B--2---:R-:W-:-:S05]  /*a76b0*/  IMAD.X R11, R18, 0x1, R6, P6 ;  /* 0x00000001120b7824 */ /* 0x004fca00030e0606 */
[----:B------:R0:W-:Y:S04]  /*a76c0*/  STL.64 [R1+0x630], R10 ;  /* 0x0006300a01007387 */ /* 0x0001e80000100a00 */
[----:B0-----:R-:W2:Y:S04]  /*a76d0*/  LDL.LU.64 R10, [R1+0x45d8] ;  /* 0x0045d800010a7983 */ /* 0x001ea80000300a00 */
[----:B------:R-:W2:Y:S01]  /*a76e0*/  LDL.LU R9, [R1+0x45d0] ;  /* 0x0045d00001097983 */ /* 0x000ea20000300800 */
[----:B------:R-:W-:Y:S02]  /*a76f0*/  SHF.R.U32.HI R19, RZ, 0x8, R19 ;  /* 0x00000008ff137819 */ /* 0x000fe40000011613 */
[----:B------:R-:W-:-:S02]  /*a7700*/  SHF.R.U32.HI R22, RZ, 0x8, R22 ;  /* 0x00000008ff167819 */ /* 0x000fc40000011616 */
[----:B------:R-:W-:Y:S02]  /*a7710*/  SHF.R.U32.HI R5, RZ, 0x8, R24 ;  /* 0x00000008ff057819 */ /* 0x000fe40000011618 */
[----:B------:R-:W-:Y:S02]  /*a7720*/  LOP3.LUT R19, R19, 0xffff, RZ, 0xc0, !PT ;  /* 0x0000ffff13137812 */ /* 0x000fe400078ec0ff */
[----:B------:R-:W-:Y:S02]  /*a7730*/  LOP3.LUT R22, R22, 0xffff, RZ, 0xc0, !PT ;  /* 0x0000ffff16167812 */ /* 0x000fe400078ec0ff */
[----:B------:R-:W-:Y:S02]  /*a7740*/  LOP3.LUT R4, R4, 0xffff, RZ, 0xc0, !PT ;  /* 0x0000ffff04047812 */ /* 0x000fe400078ec0ff */
[----:B------:R-:W-:Y:S02]  /*a7750*/  LOP3.LUT R5, R5, 0xffff, RZ, 0xc0, !PT ;  /* 0x0000ffff05057812 */ /* 0x000fe400078ec0ff */
[----:B------:R-:W-:-:S02]  /*a7760*/  PRMT R22, R19, 0x3340, R22 ;  /* 0x0000334013167816 */ /* 0x000fc40000000016 */
[----:B------:R-:W-:Y:S02]  /*a7770*/  PRMT R19, R4, 0x3340, R5 ;  /* 0x0000334004137816 */ /* 0x000fe40000000005 */
[----:B------:R-:W-:Y:S01]  /*a7780*/  IADD3 R4, P6, PT, R20, R7, RZ ;  /* 0x0000000714047210 */ /* 0x000fe20007fde0ff */
[----:B------:R-:W-:Y:S01]  /*a7790*/  STL [R1+0x1ac], R22 ;  /* 0x0001ac1601007387 */ /* 0x000fe20000100800 */
[----:B------:R-:W-:Y:S02]  /*a77a0*/  SHF.R.U32.HI R3, RZ, 0x8, R3 ;  /* 0x00000008ff037819 */ /* 0x000fe40000011603 */
[----:B------:R-:W-:Y:S01]  /*a77b0*/  SHF.R.U32.HI R2, RZ, 0x8, R2 ;  /* 0x00000008ff027819 */ /* 0x000fe20000011602 */
[----:B------:R4:W-:Y:S01]  /*a77c0*/  STL.64 [R1+0x45b0], R6 ;  /* 0x0045b00601007387 */ /* 0x0009e20000100a00 */
[----:B------:R-:W-:-:S03]  /*a77d0*/  LOP3.LUT R3, R3, 0xffff, RZ, 0xc0, !PT ;  /* 0x0000ffff03037812 */ /* 0x000fc600078ec0ff */
[----:B------:R0:W-:Y:S01]  /*a77e0*/  STL [R1+0x1a8], R19 ;  /* 0x0001a81301007387 */ /* 0x0001e20000100800 */
[----:B------:R-:W-:Y:S02]  /*a77f0*/  LOP3.LUT R2, R2, 0xffff, RZ, 0xc0, !PT ;  /* 0x0000ffff02027812 */ /* 0x000fe400078ec0ff */
[--C-:B------:R-:W-:Y:S02]  /*a7800*/  PRMT R3, R3, 0x3340, R0.reuse ;  /* 0x0000334003037816 */ /* 0x100fe40000000000 */
[----:B----4-:R-:W-:Y:S02]  /*a7810*/  LOP3.LUT R7, R29, 0xffff, RZ, 0xc0, !PT ;  /* 0x0000ffff1d077812 */ /* 0x010fe400078ec0ff */
[----:B---3--:R-:W-:Y:S02]  /*a7820*/  LOP3.LUT R6, R15, 0xffff, RZ, 0xc0, !PT ;  /* 0x0000ffff0f067812 */ /* 0x008fe400078ec0ff */
[--C-:B0-----:R-:W-:Y:S02]  /*a7830*/  PRMT R19, R7, 0x3340, R0.reuse ;  /* 0x0000334007137816 */ /* 0x101fe40000000000 */
[----:B------:R-:W-:Y:S01]  /*a7840*/  PRMT R2, R2, 0x3340, R0 ;  /* 0x0000334002027816 */ /* 0x000fe20000000000 */
[----:B--2---:R-:W-:-:S05]  /*a7850*/  IMAD.X R5, R18, 0x1, R9, P6 ;  /* 0x0000000112057824 */ /* 0x004fca00030e0609 */
[----:B------:R0:W-:Y:S02]  /*a7860*/  STL.64 [R1+0x6a8], R4 ;  /* 0x0006a80401007387 */ /* 0x0001e40000100a00 */
[----:B0-----:R-:W-:-:S04]  /*a7870*/  LOP3.LUT R5, R23, 0xffff, RZ, 0xc0, !PT ;  /* 0x0000ffff17057812 */ /* 0x001fc800078ec0ff */
[----:B------:R-:W-:Y:S01]  /*a7880*/  PRMT R15, R5, 0x3340, R6 ;  /* 0x00003340050f7816 */ /* 0x000fe20000000006 */
[----:B------:R0:W-:Y:S03]  /*a7890*/  STL [R1+0xe8], R3 ;  /* 0x0000e80301007387 */ /* 0x0001e60000100800 */
[----:B------:R-:W-:Y:S01]  /*a78a0*/  PRMT R15, R15, 0x5410, R19 ;  /* 0x000054100f0f7816 */ /* 0x000fe20000000013 */
[----:B------:R1:W-:Y:S04]  /*a78b0*/  STL [R1+0xe0], R2 ;  /* 0x0000e00201007387 */ /* 0x0003e80000100800 */
[----:B------:R-:W2:Y:S01]  /*a78c0*/  LDL.LU R22, [R1+0x240] ;  /* 0x0002400001167983 */ /* 0x000ea20000300800 */
[----:B------:R-:W-:-:S03]  /*a78d0*/  LOP3.LUT R4, R25, 0xffff, RZ, 0xc0, !PT ;  /* 0x0000ffff19047812 */ /* 0x000fc600078ec0ff */
[----:B------:R3:W-:Y:S01]  /*a78e0*/  STL [R1+0x238], R15 ;  /* 0x0002380f01007387 */ /* 0x0007e20000100800 */
[----:B0-----:R-:W-:-:S03]  /*a78f0*/  LOP3.LUT R3, R28, 0xffff, RZ, 0xc0, !PT ;  /* 0x0000ffff1c037812 */ /* 0x001fc600078ec0ff */
[----:B------:R-:W4:Y:S01]  /*a7900*/  LDL.LU R23, [R1+0x124] ;  /* 0x0001240001177983 */ /* 0x000f220000300800 */
[----:B-1----:R-:W-:-:S03]  /*a7910*/  LOP3.LUT R2, R27, 0xffff, RZ, 0xc0, !PT ;  /* 0x0000ffff1b027812 */ /* 0x002fc600078ec0ff */
[----:B------:R-:W4:Y:S01]  /*a7920*/  LDL.LU R29, [R1+0x1d8] ;  /* 0x0001d800011d7983 */ /* 0x000f220000300800 */
[----:B------:R-:W-:Y:S02]  /*a7930*/  PRMT R19, R4, 0x3340, R0 ;  /* 0x0000334004137816 */ /* 0x000fe40000000000 */
[----:B---3--:R-:W-:Y:S02]  /*a7940*/  PRMT R15, R2, 0x3340, R3 ;  /* 0x00003340020f7816 */ /* 0x008fe40000000003 */
[----:B------:R-:W-:Y:S02]  /*a7950*/  IADD3 R24, P6, PT, R20, R8, RZ ;  /* 0x0000000814187210 */ /* 0x000fe40007fde0ff */
[----:B------:R-:W-:Y:S02]  /*a7960*/  SHF.R.U32.HI R5, RZ, 0x8, R5 ;  /* 0x00000008ff057819 */ /* 0x000fe40000011605 */
[----:B------:R-:W-:Y:S02]  /*a7970*/  SHF.R.U32.HI R6, RZ, 0x8, R6 ;  /* 0x00000008ff067819 */ /* 0x000fe40000011606 */
[----:B------:R-:W-:-:S02]  /*a7980*/  SHF.R.U32.HI R2, RZ, 0x8, R2 ;  /* 0x00000008ff027819 */ /* 0x000fc40000011602 */
[----:B------:R-:W-:Y:S01]  /*a7990*/  SHF.R.U32.HI R3, RZ, 0x8, R3 ;  /* 0x00000008ff037819 */ /* 0x000fe20000011603 */
[----:B------:R-:W-:Y:S01]  /*a79a0*/  IMAD.X R25, R18, 0x1, R10, P6 ;  /* 0x0000000112197824 */ /* 0x000fe200030e060a */
[----:B------:R-:W-:Y:S02]  /*a79b0*/  PRMT R15, R15, 0x5410, R19 ;  /* 0x000054100f0f7816 */ /* 0x000fe40000000013 */
[----:B------:R-:W-:Y:S02]  /*a79c0*/  LOP3.LUT R5, R5, 0xffff, RZ, 0xc0, !PT ;  /* 0x0000ffff05057812 */ /* 0x000fe400078ec0ff */
[----:B------:R-:W-:Y:S02]  /*a79d0*/  LOP3.LUT R6, R6, 0xffff, RZ, 0xc0, !PT ;  /* 0x0000ffff06067812 */ /* 0x000fe400078ec0ff */
[----:B------:R-:W-:Y:S02]  /*a79e0*/  LOP3.LUT R2, R2, 0xffff, RZ, 0xc0, !PT ;  /* 0x0000ffff02027812 */ /* 0x000fe400078ec0ff */
[----:B------:R-:W-:Y:S01]  /*a79f0*/  LOP3.LUT R3, R3, 0xffff, RZ, 0xc0, !PT ;  /* 0x0000ffff03037812 */ /* 0x000fe200078ec0ff */
[----:B------:R0:W-:Y:S01]  /*a7a00*/  STL [R1+0x234], R15 ;  /* 0x0002340f01007387 */ /* 0x0001e20000100800 */
[----:B------:R-:W-:-:S02]  /*a7a10*/  PRMT R6, R5, 0x3340, R6 ;  /* 0x0000334005067816 */ /* 0x000fc40000000006 */
[----:B------:R-:W-:Y:S01]  /*a7a20*/  PRMT R5, R2, 0x3340, R3 ;  /* 0x0000334002057816 */ /* 0x000fe20000000003 */
[----:B------:R1:W-:Y:S01]  /*a7a30*/  STL.64 [R1+0x5b0], R24 ;  /* 0x0005b01801007387 */ /* 0x0003e20000100a00 */
[----:B------:R-:W-:-:S03]  /*a7a40*/  IADD3 R2, P6, PT, R20, R11, RZ ;  /* 0x0000000b14027210 */ /* 0x000fc60007fde0ff */
[----:B------:R-:W3:Y:S04]  /*a7a50*/  LDL.LU R28, [R1+0x84] ;  /* 0x00008400011c7983 */ /* 0x000ee80000300800 */
[----:B0-----:R-:W3:Y:S01]  /*a7a60*/  LDL.LU R15, [R1+0x45c] ;  /* 0x00045c00010f7983 */ /* 0x001ee20000300800 */
[----:B------:R-:W-:-:S03]  /*a7a70*/  IMAD.X R3, R18, 0x1, R12, P6 ;  /* 0x0000000112037824 */ /* 0x000fc600030e060c */
[----:B------:R-:W3:Y:S04]  /*a7a80*/  LDL.LU R27, [R1+0x3fc] ;  /* 0x0003fc00011b7983 */ /* 0x000ee80000300800 */
[----:B-1----:R-:W3:Y:S04]  /*a7a90*/  LDL.LU R25, [R1+0x434] ;  /* 0x0004340001197983 */ /* 0x002ee80000300800 */
[----:B------:R-:W-:Y:S04]  /*a7aa0*/  STL [R1+0x1a0], R6 ;  /* 0x0001a00601007387 */ /* 0x000fe80000100800 */
[----:B------:R-:W-:Y:S04]  /*a7ab0*/  STL.64 [R1+0x45a8], R10 ;  /* 0x0045a80a01007387 */ /* 0x000fe80000100a00 */
[----:B------:R-:W-:Y:S04]  /*a7ac0*/  STL [R1+0x19c], R5 ;  /* 0x00019c0501007387 */ /* 0x000fe80000100800 */
[----:B------:R0:W-:Y:S04]  /*a7ad0*/  STL.64 [R1+0x628], R2 ;  /* 0x0006280201007387 */ /* 0x0001e80000100a00 */
[----:B0-----:R-:W3:Y:S01]  /*a7ae0*/  LDL.LU.64 R2, [R1+0x45c8] ;  /* 0x0045c80001027983 */ /* 0x001ee20000300a00 */
[----:B------:R-:W-:-:S02]  /*a7af0*/  SHF.R.U32.HI R4, RZ, 0x8, R4 ;  /* 0x00000008ff047819 */ /* 0x000fc40000011604 */
[----:B------:R-:W-:Y:S02]  /*a7b00*/  IADD3 R10, P6, PT, R20, R13, RZ ;  /* 0x0000000d140a7210 */ /* 0x000fe40007fde0ff */
[----:B------:R-:W-:-:S03]  /*a7b10*/  LOP3.LUT R4, R4, 0xffff, RZ, 0xc0, !PT ;  /* 0x0000ffff04047812 */ /* 0x000fc600078ec0ff */
[----:B------:R-:W-:Y:S01]  /*a7b20*/  IMAD.X R11, R18, 0x1, R14, P6 ;  /* 0x00000001120b7824 */ /* 0x000fe200030e060e */
[----:B------:R-:W-:-:S04]  /*a7b30*/  PRMT R5, R4, 0x3340, R0 ;  /* 0x0000334004057816 */ /* 0x000fc80000000000 */
[----:B------:R-:W-:Y:S04]  /*a7b40*/  STL.64 [R1+0x600], R10 ;  /* 0x0006000a01007387 */ /* 0x000fe80000100a00 */
[----:B------:R0:W-:Y:S01]  /*a7b50*/  STL [R1+0xdc], R5 ;  /* 0x0000dc0501007387 */ /* 0x0001e20000100800 */
[----:B------:R-:W-:-:S04]  /*a7b60*/  SHF.R.U32.HI R7, RZ, 0x8, R7 ;  /* 0x00000008ff077819 */ /* 0x000fc80000011607 */
[----:B------:R-:W-:-:S04]  /*a7b70*/  LOP3.LUT R7, R7, 0xffff, RZ, 0xc0, !PT ;  /* 0x0000ffff07077812 */ /* 0x000fc800078ec0ff */
[--C-:B------:R-:W-:Y:S02]  /*a7b80*/  PRMT R7, R7, 0x3340, R0.reuse ;  /* 0x0000334007077816 */ /* 0x100fe40000000000 */
[----:B--2---:R-:W-:Y:S02]  /*a7b90*/  LOP3.LUT R4, R22, 0xffff, RZ, 0xc0, !PT ;  /* 0x0000ffff16047812 */ /* 0x004fe400078ec0ff */
[----:B----4-:R-:W-:Y:S02]  /*a7ba0*/  LOP3.LUT R6, R23, 0xffff, RZ, 0xc0, !PT ;  /* 0x0000ffff17067812 */ /* 0x010fe400078ec0ff */
[----:B0-----:R-:W-:Y:S02]  /*a7bb0*/  LOP3.LUT R5, R29, 0xffff, RZ, 0xc0, !PT ;  /* 0x0000ffff1d057812 */ /* 0x001fe400078ec0ff */
[----:B------:R-:W-:Y:S02]  /*a7bc0*/  PRMT R11, R6, 0x3340, R0 ;  /* 0x00003340060b7816 */ /* 0x000fe40000000000 */
[----:B------:R-:W-:-:S02]  /*a7bd0*/  PRMT R10, R4, 0x3340, R5 ;  /* 0x00003340040a7816 */ /* 0x000fc40000000005 */
[----:B------:R-:W-:Y:S02]  /*a7be0*/  SHF.R.U32.HI R4, RZ, 0x8, R4 ;  /* 0x00000008ff047819 */ /* 0x000fe40000011604 */
[----:B------:R-:W-:Y:S02]  /*a7bf0*/  SHF.R.U32.HI R5, RZ, 0x8, R5 ;  /* 0x00000008ff057819 */ /* 0x000fe40000011605 */
[----:B------:R-:W-:Y:S02]  /*a7c00*/  PRMT R10, R10, 0x5410, R11 ;  /* 0x000054100a0a7816 */ /* 0x000fe4000000000b */
[----:B------:R-:W-:Y:S02]  /*a7c10*/  LOP3.LUT R4, R4, 0xffff, RZ, 0xc0, !PT ;  /* 0x0000ffff04047812 */ /* 0x000fe400078ec0ff */
[----:B------:R-:W-:Y:S01]  /*a7c20*/  LOP3.LUT R5, R5, 0xffff, RZ, 0xc0, !PT ;  /* 0x0000ffff05057812 */ /* 0x000fe200078ec0ff */
[----:B------:R0:W-:Y:S03]  /*a7c30*/  STL [R1+0x230], R10 ;  /* 0x0002300a01007387 */ /* 0x0001e60000100800 */
[----:B------:R-:W-:Y:S01]  /*a7c40*/  PRMT R5, R4, 0x3340, R5 ;  /* 0x0000334004057816 */ /* 0x000fe20000000005 */
[----:B------:R-:W2:Y:S04]  /*a7c50*/  LDL.LU R18, [R1+0x244] ;  /* 0x0002440001127983 */ /* 0x000ea80000300800 */
[----:B------:R-:W4:Y:S04]  /*a7c60*/  LDL.LU R20, [R1+0x128] ;  /* 0x0001280001147983 */ /* 0x000f280000300800 */
[----:B------:R-:W-:Y:S04]  /*a7c70*/  STL [R1+0xcc], R7 ;  /* 0x0000cc0701007387 */ /* 0x000fe80000100800 */
[----:B------:R1:W-:Y:S01]  /*a7c80*/  STL [R1+0x194], R5 ;  /* 0x0001940501007387 */ /* 0x0003e20000100800 */
[----:B---3--:R-:W-:-:S02]  /*a7c90*/  LOP3.LUT R4, R15, 0xffff, RZ, 0xc0, !PT ;  /* 0x0000ffff0f047812 */ /* 0x008fc400078ec0ff */
[----:B0-----:R-:W-:Y:S02]  /*a7ca0*/  LOP3.LUT R10, R27, 0xffff, RZ, 0xc0, !PT ;  /* 0x0000ffff1b0a7812 */ /* 0x001fe400078ec0ff */
[----:B-1----:R-:W-:Y:S02]  /*a7cb0*/  LOP3.LUT R5, R25, 0xffff, RZ, 0xc0, !PT ;  /* 0x0000ffff19057812 */ /* 0x002fe400078ec0ff */
[----:B------:R-:W-:Y:S02]  /*a7cc0*/  PRMT R11, R10, 0x3340, R0 ;  /* 0x000033400a0b7816 */ /* 0x000fe40000000000 */
[----:B------:R-:W-:Y:S02]  /*a7cd0*/  PRMT R7, R4, 0x3340, R5 ;  /* 0x0000334004077816 */ /* 0x000fe40000000005 */
[----:B------:R-:W-:Y:S02]  /*a7ce0*/  SHF.R.S32.HI R27, RZ, 0x1f, R28 ;  /* 0x0000001fff1b7819 */ /* 0x000fe4000001141c */
[----:B------:R-:W-:-:S05]  /*a7cf0*/  PRMT R7, R7, 0x5410, R11 ;  /* 0x0000541007077816 */ /* 0x000fca000000000b */
[----:B------:R-:W-:Y:S01]  /*a7d00*/  STL [R1+0x22c], R7 ;  /* 0x00022c0701007387 */ /* 0x000fe20000100800 */
[----:B------:R-:W-:-:S05]  /*a7d10*/  IADD3 R22, P6, PT, R28, R2, RZ ;  /* 0x000000021c167210 */ /* 0x000fca0007fde0ff */
[----:B------:R-:W-:Y:S02]  /*a7d20*/  IMAD.X R23, R27, 0x1, R16, P6 ;  /* 0x000000011b177824 */ /* 0x000fe400030e0610 */
[----:B------:R-:W3:Y:S01]  /*a7d30*/  LDL.LU R16, [R1+0x45c0] ;  /* 0x0045c00001107983 */ /* 0x000ee20000300800 */
[----:B------:R-:W-:-:S03]  /*a7d40*/  SHF.R.U32.HI R6, RZ, 0x8, R6 ;  /* 0x00000008ff067819 */ /* 0x000fc60000011606 */
[----:B------:R0:W-:Y:S01]  /*a7d50*/  STL.64 [R1+0x540], R22 ;  /* 0x0005401601007387 */ /* 0x0001e20000100a00 */
[----:B------:R-:W-:Y:S02]  /*a7d60*/  SHF.R.U32.HI R4, RZ, 0x8, R4 ;  /* 0x00000008ff047819 */ /* 0x000fe40000011604 */
[----:B------:R-:W-:Y:S01]  /*a7d70*/  SHF.R.U32.HI R5, RZ, 0x8, R5 ;  /* 0x00000008ff057819 */ /* 0x000fe20000011605 */
[----:B------:R-:W3:Y:S01]  /*a7d80*/  LDL.LU R19, [R1+0x480] ;  /* 0x0004800001137983 */ /* 0x000ee20000300800 */
[----:B------:R-:W-:Y:S02]  /*a7d90*/  LOP3.LUT R6, R6, 0xffff, RZ, 0xc0, !PT ;  /* 0x0000ffff06067812 */ /* 0x000fe400078ec0ff */
[----:B------:R-:W-:Y:S01]  /*a7da0*/  LOP3.LUT R4, R4, 0xffff, RZ, 0xc0, !PT ;  /* 0x0000ffff04047812 */ /* 0x000fe200078ec0ff */
[----:B0-----:R-:W3:Y:S01]  /*a7db0*/  LDL.LU R22, [R1+0x40c] ;  /* 0x00040c0001167983 */ /* 0x001ee20000300800 */
[----:B------:R-:W-:-:S03]  /*a7dc0*/  LOP3.LUT R5, R5, 0xffff, RZ, 0xc0, !PT ;  /* 0x0000ffff05057812 */ /* 0x000fc600078ec0ff */
[----:B------:R-:W3:Y:S01]  /*a7dd0*/  LDL.LU R23, [R1+0x444] ;  /* 0x0004440001177983 */ /* 0x000ee20000300800 */
[----:B------:R-:W-:-:S03]  /*a7de0*/  PRMT R7, R6, 0x3340, R0 ;  /* 0x0000334006077816 */ /* 0x000fc60000000000 */
[----:B------:R-:W3:Y:S01]  /*a7df0*/  LDL.LU R29, [R1+0x440] ;  /* 0x00044000011d7983 */ /* 0x000ee20000300800 */
[----:B------:R-:W-:-:S03]  /*a7e00*/  PRMT R4, R4, 0x3340, R5 ;  /* 0x0000334004047816 */ /* 0x000fc60000000005 */
[----:B------:R-:W3:Y:S04]  /*a7e10*/  LDL.LU R15, [R1+0x3ec] ;  /* 0x0003ec00010f7983 */ /* 0x000ee80000300800 */
[----:B------:R-:W3:Y:S04]  /*a7e20*/  LDL.LU R25, [R1+0x41c] ;  /* 0x00041c0001197983 */ /* 0x000ee80000300800 */
[----:B------:R3:W-:Y:S04]  /*a7e30*/  STL [R1+0xd4], R7 ;  /* 0x0000d40701007387 */ /* 0x0007e80000100800 */
[----:B------:R0:W-:Y:S01]  /*a7e40*/  STL [R1+0x18c], R4 ;  /* 0x00018c0401007387 */ /* 0x0001e20000100800 */
[----:B--2---:R-:W-:-:S02]  /*a7e50*/  LOP3.LUT R6, R18, 0xffff, RZ, 0xc0, !PT ;  /* 0x0000ffff12067812 */ /* 0x004fc400078ec0ff */
[----:B----4-:R-:W-:-:S04]  /*a7e60*/  LOP3.LUT R20, R20, 0xffff, RZ, 0xc0, !PT ;  /* 0x0000ffff14147812 */ /* 0x010fc800078ec0ff */
[----:B------:R-:W-:Y:S01]  /*a7e70*/  PRMT R5, R20, 0x3340, R0 ;  /* 0x0000334014057816 */ /* 0x000fe20000000000 */
[----:B------:R-:W-:Y:S01]  /*a7e80*/  STL [R1+0x4560], R20 ;  /* 0x0045601401007387 */ /* 0x000fe20000100800 */
[----:B---3--:R-:W-:-:S04]  /*a7e90*/  LOP3.LUT R7, R16, 0xffff, RZ, 0xc0, !PT ;  /* 0x0000ffff10077812 */ /* 0x008fc800078ec0ff */
[----:B0-----:R-:W-:-:S04]  /*a7ea0*/  PRMT R4, R6, 0x3340, R7 ;  /* 0x0000334006047816 */ /* 0x001fc80000000007 */
        /* <DEDUP_REMOVED lines=9> */
[----:B------:R-:W-:Y:S02]  /*a7f40*/  LOP3.LUT R6, R6, 0xffff, RZ, 0xc0, !PT ;  /* 0x0000ffff06067812 */ /* 0x000fe400078ec0ff */
[----:B------:R-:W-:Y:S02]  /*a7f50*/  LOP3.LUT R7, R7, 0xffff, RZ, 0xc0, !PT ;  /* 0x0000ffff07077812 */ /* 0x000fe400078ec0ff */
[----:B------:R-:W-:Y:S01]  /*a7f60*/  LOP3.LUT R10, R10, 0xffff, RZ, 0xc0, !PT ;  /* 0x0000ffff0a0a7812 */ /* 0x000fe200078ec0ff */
[----:B------:R-:W-:Y:S01]  /*a7f70*/  IMAD.MOV.U32 R16, RZ, RZ, R17 ;  /* 0x000000ffff107224 */ /* 0x000fe200078e0011 */
[----:B------:R-:W-:-:S02]  /*a7f80*/  PRMT R17, R6, 0x3340, R7 ;  /* 0x0000334006117816 */ /* 0x000fc40000000007 */
[----:B------:R-:W-:-:S03]  /*a7f90*/  PRMT R10, R10, 0x3340, R0 ;  /* 0x000033400a0a7816 */ /* 0x000fc60000000000 */
[----:B------:R-:W-:Y:S01]  /*a7fa0*/  STL [R1+0x446c], R17 ;  /* 0x00446c1101007387 */ /* 0x000fe20000100800 */
[----:B------:R-:W-:Y:S02]  /*a7fb0*/  LOP3.LUT R18, R19, 0xffff, RZ, 0xc0, !PT ;  /* 0x0000ffff13127812 */ /* 0x000fe400078ec0ff */
[----:B------:R-:W-:Y:S01]  /*a7fc0*/  LOP3.LUT R20, R23, 0xffff, RZ, 0xc0, !PT ;  /* 0x0000ffff17147812 */ /* 0x000fe200078ec0ff */
[----:B------:R0:W-:Y:S03]  /*a7fd0*/  STL [R1+0xc8], R10 ;  /* 0x0000c80a01007387 */ /* 0x0001e60000100800 */
[----:B------:R-:W-:Y:S02]  /*a7fe0*/  PRMT R6, R18, 0x3340, R20 ;  /* 0x0000334012067816 */ /* 0x000fe40000000014 */
[----:B0-----:R-:W-:-:S04]  /*a7ff0*/  LOP3.LUT R10, R22, 0xffff, RZ, 0xc0, !PT ;  /* 0x0000ffff160a7812 */ /* 0x001fc800078ec0ff */
[--C-:B------:R-:W-:Y:S02]  /*a8000*/  PRMT R7, R10, 0x3340, R0.reuse ;  /* 0x000033400a077816 */ /* 0x100fe40000000000 */
[----:B------:R-:W-:Y:S02]  /*a8010*/  LOP3.LUT R24, R29, 0xffff, RZ, 0xc0, !PT ;  /* 0x0000ffff1d187812 */ /* 0x000fe400078ec0ff */
[----:B------:R-:W-:Y:S02]  /*a8020*/  PRMT R6, R6, 0x5410, R7 ;  /* 0x0000541006067816 */ /* 0x000fe40000000007 */
[----:B------:R-:W-:Y:S02]  /*a8030*/  LOP3.LUT R17, R15, 0xffff, RZ, 0xc0, !PT ;  /* 0x0000ffff0f117812 */ /* 0x000fe400078ec0ff */
[----:B------:R-:W-:Y:S01]  /*a8040*/  LOP3.LUT R22, R25, 0xffff, RZ, 0xc0, !PT ;  /* 0x0000ffff19167812 */ /* 0x000fe200078ec0ff */
[----:B------:R-:W3:Y:S01]  /*a8050*/  LDL.LU R15, [R1+0x448] ;  /* 0x00044800010f7983 */ /* 0x000ee20000300800 */
[----:B------:R-:W-:-:S03]  /*a8060*/  PRMT R7, R17, 0x3340, R0 ;  /* 0x0000334011077816 */ /* 0x000fc60000000000 */
[----:B------:R-:W4:Y:S04]  /*a8070*/  LDL.LU R23, [R1+0x3f8] ;  /* 0x0003f80001177983 */ /* 0x000f280000300800 */
[----:B------:R0:W-:Y:S04]  /*a8080*/  STL [R1+0x228], R6 ;  /* 0x0002280601007387 */ /* 0x0001e80000100800 */
[----:B------:R-:W4:Y:S01]  /*a8090*/  LDL.LU R11, [R1+0x42c] ;  /* 0x00042c00010b7983 */ /* 0x000f220000300800 */
[----:B0-----:R-:W-:-:S04]  /*a80a0*/  PRMT R6, R24, 0x3340, R22 ;  /* 0x0000334018067816 */ /* 0x001fc80000000016 */
[----:B------:R-:W-:-:S05]  /*a80b0*/  PRMT R6, R6, 0x5410, R7 ;  /* 0x0000541006067816 */ /* 0x000fca0000000007 */
[----:B------:R0:W-:Y:S04]  /*a80c0*/  STL [R1+0x21c], R6 ;  /* 0x00021c0601007387 */ /* 0x0001e80000100800 */
[----:B------:R-:W4:Y:S04]  /*a80d0*/  LDL.LU R19, [R1+0x364] ;  /* 0x0003640001137983 */ /* 0x000f280000300800 */
[----:B------:R-:W4:Y:S01]  /*a80e0*/  LDL.LU R29, [R1+0x190] ;  /* 0x00019000011d7983 */ /* 0x000f220000300800 */
[----:B0-----:R-:W-:-:S03]  /*a80f0*/  IADD3 R6, P6, PT, R28, R3, RZ ;  /* 0x000000031c067210 */ /* 0x001fc60007fde0ff */
[----:B------:R-:W-:Y:S02]  /*a8100*/  STL.64 [R1+0x45a0], R2 ;  /* 0x0045a00201007387 */ /* 0x000fe40000100a00 */
[----:B--2---:R-:W-:-:S05]  /*a8110*/  IMAD.X R7, R27, 0x1, R4, P6 ;  /* 0x000000011b077824 */ /* 0x004fca00030e0604 */
[----:B------:R0:W-:Y:S04]  /*a8120*/  STL.64 [R1+0x4d8], R6 ;  /* 0x0004d80601007387 */ /* 0x0001e80000100a00 */
[----:B0-----:R-:W2:Y:S04]  /*a8130*/  LDL.LU.64 R6, [R1+0x45b0] ;  /* 0x0045b00001067983 */ /* 0x001ea80000300a00 */
[----:B------:R-:W2:Y:S01]  /*a8140*/  LDL.LU R25, [R1+0x220] ;  /* 0x0002200001197983 */ /* 0x000ea20000300800 */
[----:B------:R-:W-:Y:S02]  /*a8150*/  SHF.R.U32.HI R18, RZ, 0x8, R18 ;  /* 0x00000008ff127819 */ /* 0x000fe40000011612 */
[----:B------:R-:W-:-:S02]  /*a8160*/  SHF.R.U32.HI R20, RZ, 0x8, R20 ;  /* 0x00000008ff147819 */ /* 0x000fc40000011614 */
[----:B------:R-:W-:Y:S02]  /*a8170*/  SHF.R.U32.HI R2, RZ, 0x8, R24 ;  /* 0x00000008ff027819 */ /* 0x000fe40000011618 */
[----:B------:R-:W-:Y:S02]  /*a8180*/  SHF.R.U32.HI R3, RZ, 0x8, R22 ;  /* 0x00000008ff037819 */ /* 0x000fe40000011616 */
[----:B------:R-:W-:Y:S02]  /*a8190*/  LOP3.LUT R18, R18, 0xffff, RZ, 0xc0, !PT ;  /* 0x0000ffff12127812 */ /* 0x000fe400078ec0ff */
[----:B------:R-:W-:Y:S02]  /*a81a0*/  LOP3.LUT R20, R20, 0xffff, RZ, 0xc0, !PT ;  /* 0x0000ffff14147812 */ /* 0x000fe400078ec0ff */
[----:B------:R-:W-:Y:S02]  /*a81b0*/  LOP3.LUT R2, R2, 0xffff, RZ, 0xc0, !PT ;  /* 0x0000ffff02027812 */ /* 0x000fe400078ec0ff */
[----:B------:R-:W-:-:S02]  /*a81c0*/  LOP3.LUT R3, R3, 0xffff, RZ, 0xc0, !PT ;  /* 0x0000ffff03037812 */ /* 0x000fc400078ec0ff */
[----:B------:R-:W-:Y:S02]  /*a81d0*/  PRMT R20, R18, 0x3340, R20 ;  /* 0x0000334012147816 */ /* 0x000fe40000000014 */
[----:B------:R-:W-:Y:S02]  /*a81e0*/  PRMT R18, R2, 0x3340, R3 ;  /* 0x0000334002127816 */ /* 0x000fe40000000003 */
[----:B------:R-:W-:Y:S01]  /*a81f0*/  IADD3 R2, P6, PT, R28, R5, RZ ;  /* 0x000000051c027210 */ /* 0x000fe20007fde0ff */
[----:B------:R-:W-:Y:S04]  /*a8200*/  STL [R1+0x188], R20 ;  /* 0x0001881401007387 */ /* 0x000fe80000100800 */
[----:B------:R4:W-:Y:S01]  /*a8210*/  STL [R1+0x184], R18 ;  /* 0x0001841201007387 */ /* 0x0009e20000100800 */
[----:B---3--:R-:W-:-:S02]  /*a8220*/  LOP3.LUT R15, R15, 0xffff, RZ, 0xc0, !PT ;  /* 0x0000ffff0f0f7812 */ /* 0x008fc400078ec0ff */
[----:B----4-:R-:W-:Y:S02]  /*a8230*/  LOP3.LUT R18, R23, 0xffff, RZ, 0xc0, !PT ;  /* 0x0000ffff17127812 */ /* 0x010fe400078ec0ff */
[----:B------:R-:W-:Y:S02]  /*a8240*/  LOP3.LUT R20, R11, 0xffff, RZ, 0xc0, !PT ;  /* 0x0000ffff0b147812 */ /* 0x000fe400078ec0ff */
[----:B------:R-:W-:Y:S01]  /*a8250*/  PRMT R11, R18, 0x3340, R0 ;  /* 0x00003340120b7816 */ /* 0x000fe20000000000 */
        /* <DEDUP_REMOVED lines=9> */
[----:B------:R-:W-:-:S03]  /*a82f0*/  PRMT R10, R15, 0x3340, R20 ;  /* 0x000033400f0a7816 */ /* 0x000fc60000000014 */
[----:B------:R1:W-:Y:S04]  /*a8300*/  STL [R1+0xc0], R2 ;  /* 0x0000c00201007387 */ /* 0x0003e80000100800 */
[----:B------:R-:W2:Y:S01]  /*a8310*/  LDL.LU R24, [R1+0x374] ;  /* 0x0003740001187983 */ /* 0x000ea20000300800 */
[----:B0-----:R-:W-:-:S03]  /*a8320*/  LOP3.LUT R3, R25, 0xffff, RZ, 0xc0, !PT ;  /* 0x0000ffff19037812 */ /* 0x001fc600078ec0ff */
[----:B------:R-:W3:Y:S01]  /*a8330*/  LDL.LU R22, [R1+0x198] ;  /* 0x0001980001167983 */ /* 0x000ee20000300800 */
[----:B-1----:R-:W-:-:S03]  /*a8340*/  LOP3.LUT R2, R19, 0xffff, RZ, 0xc0, !PT ;  /* 0x0000ffff13027812 */ /* 0x002fc600078ec0ff */
[----:B------:R-:W4:Y:S01]  /*a8350*/  LDL.LU R23, [R1+0x224] ;  /* 0x0002240001177983 */ /* 0x000f220000300800 */
[----:B------:R-:W-:Y:S02]  /*a8360*/  LOP3.LUT R19, R29, 0xffff, RZ, 0xc0, !PT ;  /* 0x0000ffff1d137812 */ /* 0x000fe400078ec0ff */
[----:B------:R-:W-:Y:S02]  /*a8370*/  PRMT R17, R10, 0x5410, R11 ;  /* 0x000054100a117816 */ /* 0x000fe4000000000b */
[----:B------:R-:W-:Y:S02]  /*a8380*/  PRMT R11, R19, 0x3340, R0 ;  /* 0x00003340130b7816 */ /* 0x000fe40000000000 */
[----:B------:R-:W-:Y:S01]  /*a8390*/  PRMT R10, R2, 0x3340, R3 ;  /* 0x00003340020a7816 */ /* 0x000fe20000000003 */
[----:B------:R-:W-:Y:S04]  /*a83a0*/  STL [R1+0x454c], R18 ;  /* 0x00454c1201007387 */ /* 0x000fe80000100800 */
[----:B------:R0:W-:Y:S02]  /*a83b0*/  STL [R1+0x258], R17 ;  /* 0x0002581101007387 */ /* 0x0001e40000100800 */
[----:B0-----:R-:W-:-:S02]  /*a83c0*/  PRMT R17, R10, 0x5410, R11 ;  /* 0x000054100a117816 */ /* 0x001fc4000000000b */
[----:B------:R-:W-:-:S05]  /*a83d0*/  IADD3 R10, P6, PT, R28, R7, RZ ;  /* 0x000000071c0a7210 */ /* 0x000fca0007fde0ff */
[----:B------:R-:W-:Y:S01]  /*a83e0*/  IMAD.X R11, R27, 0x1, R9, P6 ;  /* 0x000000011b0b7824 */ /* 0x000fe200030e0609 */
[----:B------:R0:W-:Y:S04]  /*a83f0*/  STL [R1+0x214], R17 ;  /* 0x0002141101007387 */ /* 0x0001e80000100800 */
[----:B------:R1:W-:Y:S01]  /*a8400*/  STL.64 [R1+0x4a8], R10 ;  /* 0x0004a80a01007387 */ /* 0x0003e20000100a00 */
[----:B0-----:R-:W-:-:S03]  /*a8410*/  SHF.R.U32.HI R17, RZ, 0x8, R15 ;  /* 0x00000008ff117819 */ /* 0x001fc6000001160f */
[----:B-1----:R-:W4:Y:S04]  /*a8420*/  LDL.LU.64 R10, [R1+0x45a8] ;  /* 0x0045a800010a7983 */ /* 0x002f280000300a00 */
[----:B------:R-:W4:Y:S04]  /*a8430*/  LDL.LU R25, [R1+0x334] ;  /* 0x0003340001197983 */ /* 0x000f280000300800 */
[----:B------:R-:W4:Y:S04]  /*a8440*/  LDL.LU R29, [R1+0x148] ;  /* 0x00014800011d7983 */ /* 0x000f280000300800 */
[----:B------:R-:W4:Y:S01]  /*a8450*/  LDL.LU R15, [R1+0x1f4] ;  /* 0x0001f400010f7983 */ /* 0x000f220000300800 */
        /* <DEDUP_REMOVED lines=8> */
[----:B------:R-:W-:-:S03]  /*a84e0*/  PRMT R3, R2, 0x3340, R3 ;  /* 0x0000334002037816 */ /* 0x000fc60000000003 */
[----:B------:R3:W-:Y:S04]  /*a84f0*/  STL [R1+0x1d0], R17 ;  /* 0x0001d01101007387 */ /* 0x0007e80000100800 */
[----:B------:R4:W-:Y:S01]  /*a8500*/  STL [R1+0x180], R3 ;  /* 0x0001800301007387 */ /* 0x0009e20000100800 */
[----:B--2---:R-:W-:Y:S02]  /*a8510*/  LOP3.LUT R2, R24, 0xffff, RZ, 0xc0, !PT ;  /* 0x0000ffff18027812 */ /* 0x004fe400078ec0ff */
[----:B---3--:R-:W-:Y:S02]  /*a8520*/  LOP3.LUT R17, R22, 0xffff, RZ, 0xc0, !PT ;  /* 0x0000ffff16117812 */ /* 0x008fe400078ec0ff */
[----:B----4-:R-:W-:Y:S02]  /*a8530*/  LOP3.LUT R3, R23, 0xffff, RZ, 0xc0, !PT ;  /* 0x0000ffff17037812 */ /* 0x010fe400078ec0ff */
[----:B------:R-:W-:-:S02]  /*a8540*/  PRMT R20, R17, 0x3340, R0 ;  /* 0x0000334011147816 */ /* 0x000fc40000000000 */
[----:B------:R-:W-:-:S04]  /*a8550*/  PRMT R18, R2, 0x3340, R3 ;  /* 0x0000334002127816 */ /* 0x000fc80000000003 */
[----:B------:R-:W-:Y:S02]  /*a8560*/  PRMT R18, R18, 0x5410, R20 ;  /* 0x0000541012127816 */ /* 0x000fe40000000014 */
[----:B------:R-:W-:-:S03]  /*a8570*/  IADD3 R22, P6, PT, R28, R8, RZ ;  /* 0x000000081c167210 */ /* 0x000fc60007fde0ff */
[----:B------:R0:W-:Y:S01]  /*a8580*/  STL [R1+0x210], R18 ;  /* 0x0002101201007387 */ /* 0x0001e20000100800 */
[----:B------:R-:W-:Y:S02]  /*a8590*/  SHF.R.U32.HI R2, RZ, 0x8, R2 ;  /* 0x00000008ff027819 */ /* 0x000fe40000011602 */
[----:B------:R-:W-:Y:S02]  /*a85a0*/  SHF.R.U32.HI R3, RZ, 0x8, R3 ;  /* 0x00000008ff037819 */ /* 0x000fe40000011603 */
[----:B------:R-:W-:Y:S02]  /*a85b0*/  LOP3.LUT R2, R2, 0xffff, RZ, 0xc0, !PT ;  /* 0x0000ffff02027812 */ /* 0x000fe400078ec0ff */
[----:B0-----:R-:W-:Y:S02]  /*a85c0*/  SHF.R.U32.HI R18, RZ, 0x8, R19 ;  /* 0x00000008ff127819 */ /* 0x001fe40000011613 */
[----:B------:R-:W-:Y:S02]  /*a85d0*/  LOP3.LUT R3, R3, 0xffff, RZ, 0xc0, !PT ;  /* 0x0000ffff03037812 */ /* 0x000fe400078ec0ff */
[----:B------:R-:W-:-:S02]  /*a85e0*/  LOP3.LUT R18, R18, 0xffff, RZ, 0xc0, !PT ;  /* 0x0000ffff12127812 */ /* 0x000fc400078ec0ff */
[----:B------:R-:W-:Y:S02]  /*a85f0*/  PRMT R2, R2, 0x3340, R3 ;  /* 0x0000334002027816 */ /* 0x000fe40000000003 */
[----:B------:R-:W-:Y:S01]  /*a8600*/  PRMT R18, R18, 0x3340, R0 ;  /* 0x0000334012127816 */ /* 0x000fe20000000000 */
[----:B------:R-:W-:Y:S01]  /*a8610*/  IMAD.X R23, R27, 0x1, R10, P6 ;  /* 0x000000011b177824 */ /* 0x000fe200030e060a */
[----:B------:R-:W-:-:S04]  /*a8620*/  LOP3.LUT R25, R25, 0xffff, RZ, 0xc0, !PT ;  /* 0x0000ffff19197812 */ /* 0x000fc800078ec0ff */
[----:B------:R0:W-:Y:S01]  /*a8630*/  STL.64 [R1+0x488], R22 ;  /* 0x0004881601007387 */ /* 0x0001e20000100a00 */
[----:B------:R-:W-:-:S03]  /*a8640*/  LOP3.LUT R19, R29, 0xffff, RZ, 0xc0, !PT ;  /* 0x0000ffff1d137812 */ /* 0x000fc600078ec0ff */
[----:B------:R-:W2:Y:S01]  /*a8650*/  LDL.LU R24, [R1+0x88] ;  /* 0x0000880001187983 */ /* 0x000ea20000300800 */
[----:B------:R-:W-:-:S03]  /*a8660*/  LOP3.LUT R15, R15, 0xffff, RZ, 0xc0, !PT ;  /* 0x0000ffff0f0f7812 */ /* 0x000fc600078ec0ff */
[----:B------:R-:W-:Y:S01]  /*a8670*/  STL [R1+0xb0], R18 ;  /* 0x0000b01201007387 */ /* 0x000fe20000100800 */
[----:B------:R-:W-:-:S03]  /*a8680*/  PRMT R3, R19, 0x3340, R0 ;  /* 0x0000334013037816 */ /* 0x000fc60000000000 */
[----:B------:R1:W-:Y:S04]  /*a8690*/  STL [R1+0x178], R2 ;  /* 0x0001780201007387 */ /* 0x0003e80000100800 */
[----:B------:R-:W3:Y:S04]  /*a86a0*/  LDL.LU R20, [R1+0x4c8] ;  /* 0x0004c80001147983 */ /* 0x000ee80000300800 */
[----:B0-----:R-:W4:Y:S01]  /*a86b0*/  LDL.LU R22, [R1+0x430] ;  /* 0x0004300001167983 */ /* 0x001f220000300800 */
[----:B-1----:R-:W-:-:S03]  /*a86c0*/  PRMT R2, R25, 0x3340, R15 ;  /* 0x0000334019027816 */ /* 0x002fc6000000000f */
[----:B------:R-:W2:Y:S01]  /*a86d0*/  LDL.LU R23, [R1+0x47c] ;  /* 0x00047c0001177983 */ /* 0x000ea20000300800 */
[----:B------:R-:W-:Y:S02]  /*a86e0*/  PRMT R18, R2, 0x5410, R3 ;  /* 0x0000541002127816 */ /* 0x000fe40000000003 */
[----:B------:R-:W-:-:S05]  /*a86f0*/  IADD3 R2, P6, PT, R28, R11, RZ ;  /* 0x0000000b1c027210 */ /* 0x000fca0007fde0ff */
[----:B------:R-:W-:Y:S01]  /*a8700*/  IMAD.X R3, R27, 0x1, R12, P6 ;  /* 0x000000011b037824 */ /* 0x000fe200030e060c */
[----:B------:R-:W-:Y:S01]  /*a8710*/  STL [R1+0x20c], R18 ;  /* 0x00020c1201007387 */ /* 0x000fe20000100800 */
[----:B------:R-:W-:-:S03]  /*a8720*/  IADD3 R28, P6, PT, R28, R13, RZ ;  /* 0x0000000d1c1c7210 */ /* 0x000fc60007fde0ff */
[----:B------:R0:W-:Y:S02]  /*a8730*/  STL.64 [R1+0x480], R2 ;  /* 0x0004800201007387 */ /* 0x0001e40000100a00 */
[----:B------:R-:W-:Y:S02]  /*a8740*/  IMAD.X R29, R27, 0x1, R14, P6 ;  /* 0x000000011b1d7824 */ /* 0x000fe400030e060e */
[----:B0-----:R-:W2:Y:S04]  /*a8750*/  LDL.LU.64 R2, [R1+0x45a0] ;  /* 0x0045a00001027983 */ /* 0x001ea80000300a00 */
[----:B------:R-:W2:Y:S04]  /*a8760*/  LDL R18, [R1+0x4] ;  /* 0x0000040001127983 */ /* 0x000ea80000100800 */
[----:B------:R0:W-:Y:S04]  /*a8770*/  STL.64 [R1+0x4598], R12 ;  /* 0x0045980c01007387 */ /* 0x0001e80000100a00 */
[----:B------:R1:W-:Y:S01]  /*a8780*/  STL.64 [R1+0x458], R28 ;  /* 0x0004581c01007387 */ /* 0x0003e20000100a00 */
[----:B0-----:R-:W-:-:S02]  /*a8790*/  SHF.R.U32.HI R12, RZ, 0x8, R25 ;  /* 0x00000008ff0c7819 */ /* 0x001fc40000011619 */
[----:B------:R-:W-:Y:S02]  /*a87a0*/  SHF.R.U32.HI R13, RZ, 0x8, R15 ;  /* 0x00000008ff0d7819 */ /* 0x000fe4000001160f */
[----:B------:R-:W-:Y:S01]  /*a87b0*/  LOP3.LUT R12, R12, 0xffff, RZ, 0xc0, !PT ;  /* 0x0000ffff0c0c7812 */ /* 0x000fe200078ec0ff */
[----:B-1----:R-:W2:Y:S01]  /*a87c0*/  LDL.LU R29, [R1+0x368] ;  /* 0x00036800011d7983 */ /* 0x002ea20000300800 */
[----:B------:R-:W-:-:S03]  /*a87d0*/  LOP3.LUT R13, R13, 0xffff, RZ, 0xc0, !PT ;  /* 0x0000ffff0d0d7812 */ /* 0x000fc600078ec0ff */
[----:B------:R-:W2:Y:S01]  /*a87e0*/  LDL.LU R15, [R1+0x154] ;  /* 0x00015400010f7983 */ /* 0x000ea20000300800 */
[----:B------:R-:W-:Y:S02]  /*a87f0*/  PRMT R12, R12, 0x3340, R13 ;  /* 0x000033400c0c7816 */ /* 0x000fe4000000000d */
[----:B------:R-:W-:-:S03]  /*a8800*/  SHF.R.U32.HI R13, RZ, 0x8, R19 ;  /* 0x00000008ff0d7819 */ /* 0x000fc60000011613 */
[----:B------:R0:W-:Y:S04]  /*a8810*/  STL [R1+0x11c], R12 ;  /* 0x00011c0c01007387 */ /* 0x0001e80000100800 */
[----:B------:R-:W2:Y:S04]  /*a8820*/  LDL.LU R19, [R1+0x200] ;  /* 0x0002000001137983 */ /* 0x000ea80000300800 */
[----:B------:R-:W2:Y:S04]  /*a8830*/  LDL.LU R27, [R1+0x4cc] ;  /* 0x0004cc00011b7983 */ /* 0x000ea80000300800 */
[----:B------:R-:W2:Y:S04]  /*a8840*/  LDL.LU R25, [R1+0x438] ;  /* 0x0004380001197983 */ /* 0x000ea80000300800 */
[----:B------:R-:W2:Y:S01]  /*a8850*/  LDL.LU R28, [R1+0x490] ;  /* 0x00049000011c7983 */ /* 0x000ea20000300800 */
[----:B0-----:R-:W-:-:S02]  /*a8860*/  SHF.R.U32.HI R12, RZ, 0x8, R17 ;  /* 0x00000008ff0c7819 */ /* 0x001fc40000011611 */
[----:B------:R-:W-:Y:S02]  /*a8870*/  LOP3.LUT R13, R13, 0xffff, RZ, 0xc0, !PT ;  /* 0x0000ffff0d0d7812 */ /* 0x000fe400078ec0ff */
[----:B------:R-:W-:Y:S02]  /*a8880*/  LOP3.LUT R12, R12, 0xffff, RZ, 0xc0, !PT ;  /* 0x0000ffff0c0c7812 */ /* 0x000fe400078ec0ff */
[--C-:B------:R-:W-:Y:S02]  /*a8890*/  PRMT R13, R13, 0x3340, R0.reuse ;  /* 0x000033400d0d7816 */ /* 0x100fe40000000000 */
[----:B------:R-:W-:-:S03]  /*a88a0*/  PRMT R12, R12, 0x3340, R0 ;  /* 0x000033400c0c7816 */ /* 0x000fc60000000000 */
[----:B------:R3:W-:Y:S04]  /*a88b0*/  STL [R1+0xa4], R13 ;  /* 0x0000a40d01007387 */ /* 0x0007e80000100800 */
[----:B------:R4:W-:Y:S01]  /*a88c0*/  STL [R1+0x84], R12 ;  /* 0x0000840c01007387 */ /* 0x0009e20000100800 */
[----:B---3--:R-:W-:Y:S02]  /*a88d0*/  LOP3.LUT R13, R20, 0xffff, RZ, 0xc0, !PT ;  /* 0x0000ffff140d7812 */ /* 0x008fe400078ec0ff */
[----:B----4-:R-:W-:Y:S02]  /*a88e0*/  LOP3.LUT R12, R22, 0xffff, RZ, 0xc0, !PT ;  /* 0x0000ffff160c7812 */ /* 0x010fe400078ec0ff */
[----:B--2---:R-:W-:Y:S02]  /*a88f0*/  LOP3.LUT R17, R23, 0xffff, RZ, 0xc0, !PT ;  /* 0x0000ffff17117812 */ /* 0x004fe400078ec0ff */
[----:B------:R-:W-:-:S02]  /*a8900*/  PRMT R22, R12, 0x3340, R0 ;  /* 0x000033400c167816 */ /* 0x000fc40000000000 */
[----:B------:R-:W-:Y:S02]  /*a8910*/  PRMT R20, R13, 0x3340, R17 ;  /* 0x000033400d147816 */ /* 0x000fe40000000011 */
[----:B------:R-:W-:Y:S02]  /*a8920*/  SHF.R.U32.HI R13, RZ, 0x8, R13 ;  /* 0x00000008ff0d7819 */ /* 0x000fe4000001160d */
[----:B------:R-:W-:Y:S02]  /*a8930*/  SHF.R.U32.HI R17, RZ, 0x8, R17 ;  /* 0x00000008ff117819 */ /* 0x000fe40000011611 */
[----:B------:R-:W-:Y:S02]  /*a8940*/  PRMT R23, R20, 0x5410, R22 ;  /* 0x0000541014177816 */ /* 0x000fe40000000016 */
[----:B------:R-:W-:Y:S02]  /*a8950*/  SHF.R.U32.HI R12, RZ, 0x8, R12 ;  /* 0x00000008ff0c7819 */ /* 0x000fe4000001160c */
[----:B------:R-:W-:-:S02]  /*a8960*/  SHF.R.S32.HI R20, RZ, 0x1f, R24 ;  /* 0x0000001fff147819 */ /* 0x000fc40000011418 */
[----:B------:R-:W-:Y:S02]  /*a8970*/  LOP3.LUT R13, R13, 0xffff, RZ, 0xc0, !PT ;  /* 0x0000ffff0d0d7812 */ /* 0x000fe400078ec0ff */
[----:B------:R-:W-:Y:S01]  /*a8980*/  LOP3.LUT R17, R17, 0xffff, RZ, 0xc0, !PT ;  /* 0x0000ffff11117812 */ /* 0x000fe200078ec0ff */
[----:B------:R0:W-:Y:S01]  /*a8990*/  STL [R1+0x208], R23 ;  /* 0x0002081701007387 */ /* 0x0001e20000100800 */
[----:B------:R-:W-:Y:S02]  /*a89a0*/  LOP3.LUT R12, R12, 0xffff, RZ, 0xc0, !PT ;  /* 0x0000ffff0c0c7812 */ /* 0x000fe400078ec0ff */
[----:B------:R-:W-:Y:S02]  /*a89b0*/  IADD3 R22, P6, PT, R24, R2, RZ ;  /* 0x0000000218167210 */ /* 0x000fe40007fde0ff */
[----:B------:R-:W-:-:S03]  /*a89c0*/  PRMT R13, R13, 0x3340, R17 ;  /* 0x000033400d0d7816 */ /* 0x000fc60000000011 */
[----:B0-----:R-:W-:Y:S01]  /*a89d0*/  IMAD.X R23, R20, 0x1, R18, P6 ;  /* 0x0000000114177824 */ /* 0x001fe200030e0612 */
[----:B------:R-:W-:-:S04]  /*a89e0*/  PRMT R12, R12, 0x3340, R0 ;  /* 0x000033400c0c7816 */ /* 0x000fc80000000000 */
[----:B------:R0:W-:Y:S04]  /*a89f0*/  STL.64 [R1+0x448], R22 ;  /* 0x0004481601007387 */ /* 0x0001e80000100a00 */
[----:B------:R-:W-:Y:S04]  /*a8a00*/  STL [R1+0x164], R13 ;  /* 0x0001640d01007387 */ /* 0x000fe80000100800 */
[----:B------:R1:W-:Y:S04]  /*a8a10*/  STL [R1+0x80], R12 ;  /* 0x0000800c01007387 */ /* 0x0003e80000100800 */
[----:B0-----:R-:W2:Y:S01]  /*a8a20*/  LDL.LU R22, [R1+0x494] ;  /* 0x0004940001167983 */ /* 0x001ea20000300800 */
[----:B------:R-:W-:-:S02]  /*a8a30*/  LOP3.LUT R18, R29, 0xffff, RZ, 0xc0, !PT ;  /* 0x0000ffff1d127812 */ /* 0x000fc400078ec0ff */
[----:B------:R-:W-:Y:S02]  /*a8a40*/  LOP3.LUT R29, R15, 0xffff, RZ, 0xc0, !PT ;  /* 0x0000ffff0f1d7812 */ /* 0x000fe400078ec0ff */
[----:B------:R-:W3:Y:S04]  /*a8a50*/  LDL.LU R15, [R1+0x420] ;  /* 0x00042000010f7983 */ /* 0x000ee80000300800 */
[----:B------:R-:W4:Y:S01]  /*a8a60*/  LDL.LU R23, [R1+0x46c] ;  /* 0x00046c0001177983 */ /* 0x000f220000300800 */
[----:B------:R-:W-:Y:S02]  /*a8a70*/  LOP3.LUT R19, R19, 0xffff, RZ, 0xc0, !PT ;  /* 0x0000ffff13137812 */ /* 0x000fe400078ec0ff */
[----:B-1----:R-:W-:Y:S02]  /*a8a80*/  LOP3.LUT R12, R27, 0xffff, RZ, 0xc0, !PT ;  /* 0x0000ffff1b0c7812 */ /* 0x002fe400078ec0ff */
[----:B------:R-:W-:-:S02]  /*a8a90*/  PRMT R27, R29, 0x3340, R0 ;  /* 0x000033401d1b7816 */ /* 0x000fc40000000000 */
[----:B------:R-:W-:Y:S02]  /*a8aa0*/  LOP3.LUT R17, R25, 0xffff, RZ, 0xc0, !PT ;  /* 0x0000ffff19117812 */ /* 0x000fe400078ec0ff */
[----:B------:R-:W-:Y:S02]  /*a8ab0*/  PRMT R25, R18, 0x3340, R19 ;  /* 0x0000334012197816 */ /* 0x000fe40000000013 */
[----:B------:R-:W-:Y:S02]  /*a8ac0*/  LOP3.LUT R13, R28, 0xffff, RZ, 0xc0, !PT ;  /* 0x0000ffff1c0d7812 */ /* 0x000fe400078ec0ff */
[----:B------:R-:W-:Y:S01]  /*a8ad0*/  PRMT R28, R25, 0x5410, R27 ;  /* 0x00005410191c7816 */ /* 0x000fe2000000001b */
[----:B------:R-:W-:Y:S01]  /*a8ae0*/  STL [R1+0x4564], R29 ;  /* 0x0045641d01007387 */ /* 0x000fe20000100800 */
[----:B------:R-:W-:Y:S02]  /*a8af0*/  PRMT R27, R17, 0x3340, R0 ;  /* 0x00003340111b7816 */ /* 0x000fe40000000000 */
[----:B------:R-:W-:Y:S01]  /*a8b00*/  PRMT R25, R12, 0x3340, R13 ;  /* 0x000033400c197816 */ /* 0x000fe2000000000d */
[----:B------:R0:W-:Y:S03]  /*a8b10*/  STL [R1+0x254], R28 ;  /* 0x0002541c01007387 */ /* 0x0001e60000100800 */
[----:B------:R-:W-:-:S02]  /*a8b20*/  PRMT R25, R25, 0x5410, R27 ;  /* 0x0000541019197816 */ /* 0x000fc4000000001b */
[----:B0-----:R-:W-:-:S03]  /*a8b30*/  IADD3 R28, P6, PT, R24, R0, RZ ;  /* 0x00000000181c7210 */ /* 0x001fc60007fde0ff */
[----:B------:R0:W-:Y:S02]  /*a8b40*/  STL [R1+0x200], R25 ;  /* 0x0002001901007387 */ /* 0x0001e40000100800 */
[----:B------:R-:W-:-:S05]  /*a8b50*/  IMAD.X R29, R20, 0x1, R21, P6 ;  /* 0x00000001141d7824 */ /* 0x000fca00030e0615 */
[----:B------:R1:W-:Y:S04]  /*a8b60*/  STL.64 [R1+0x438], R28 ;  /* 0x0004381c01007387 */ /* 0x0003e80000100a00 */
[----:B------:R-:W4:Y:S04]  /*a8b70*/  LDL.LU R27, [R1+0x49c] ;  /* 0x00049c00011b7983 */ /* 0x000f280000300800 */
[----:B0-----:R-:W4:Y:S04]  /*a8b80*/  LDL.LU R25, [R1+0x424] ;  /* 0x0004240001197983 */ /* 0x001f280000300800 */
[----:B-1----:R-:W4:Y:S01]  /*a8b90*/  LDL.LU R28, [R1+0x470] ;  /* 0x00047000011c7983 */ /* 0x002f220000300800 */
        /* <DEDUP_REMOVED lines=10> */
[----:B------:R-:W-:Y:S04]  /*a8c40*/  STL [R1+0x198], R18 ;  /* 0x0001981201007387 */ /* 0x000fe80000100800 */
[----:B------:R4:W-:Y:S04]  /*a8c50*/  STL [R1+0x160], R13 ;  /* 0x0001600d01007387 */ /* 0x0009e80000100800 */
[----:B------:R0:W-:Y:S01]  /*a8c60*/  STL [R1+0x4588], R3 ;  /* 0x0045880301007387 */ /* 0x0001e20000100800 */
[----:B--2---:R-:W-:Y:S02]  /*a8c70*/  LOP3.LUT R12, R22, 0xffff, RZ, 0xc0, !PT ;  /* 0x0000ffff160c7812 */ /* 0x004fe400078ec0ff */
[----:B---3--:R-:W-:-:S02]  /*a8c80*/  LOP3.LUT R15, R15, 0xffff, RZ, 0xc0, !PT ;  /* 0x0000ffff0f0f7812 */ /* 0x008fc400078ec0ff */
[----:B----4-:R-:W-:Y:S02]  /*a8c90*/  LOP3.LUT R13, R23, 0xffff, RZ, 0xc0, !PT ;  /* 0x0000ffff170d7812 */ /* 0x010fe400078ec0ff */
[----:B------:R-:W-:Y:S02]  /*a8ca0*/  PRMT R19, R15, 0x3340, R0 ;  /* 0x000033400f137816 */ /* 0x000fe40000000000 */
[----:B------:R-:W-:Y:S02]  /*a8cb0*/  PRMT R18, R12, 0x3340, R13 ;  /* 0x000033400c127816 */ /* 0x000fe4000000000d */
[----:B------:R-:W-:Y:S02]  /*a8cc0*/  SHF.R.U32.HI R12, RZ, 0x8, R12 ;  /* 0x00000008ff0c7819 */ /* 0x000fe4000001160c */
[----:B------:R-:W-:Y:S02]  /*a8cd0*/  PRMT R22, R18, 0x5410, R19 ;  /* 0x0000541012167816 */ /* 0x000fe40000000013 */
[----:B------:R-:W-:-:S02]  /*a8ce0*/  IADD3 R18, P6, PT, R24, R3, RZ ;  /* 0x0000000318127210 */ /* 0x000fc40007fde0ff */
[----:B------:R-:W-:Y:S02]  /*a8cf0*/  SHF.R.U32.HI R13, RZ, 0x8, R13 ;  /* 0x00000008ff0d7819 */ /* 0x000fe4000001160d */
[----:B------:R-:W-:Y:S01]  /*a8d00*/  LOP3.LUT R12, R12, 0xffff, RZ, 0xc0, !PT ;  /* 0x0000ffff0c0c7812 */ /* 0x000fe200078ec0ff */
[----:B------:R-:W-:Y:S01]  /*a8d10*/  IMAD.X R19, R20, 0x1, R4, P6 ;  /* 0x0000000114137824 */ /* 0x000fe200030e0604 */
[----:B------:R-:W-:Y:S02]  /*a8d20*/  LOP3.LUT R13, R13, 0xffff, RZ, 0xc0, !PT ;  /* 0x0000ffff0d0d7812 */ /* 0x000fe400078ec0ff */
[----:B0-----:R-:W-:Y:S01]  /*a8d30*/  SHF.R.U32.HI R3, RZ, 0x8, R15 ;  /* 0x00000008ff037819 */ /* 0x001fe2000001160f */
[----:B------:R-:W-:Y:S01]  /*a8d40*/  STL [R1+0x204], R22 ;  /* 0x0002041601007387 */ /* 0x000fe20000100800 */
[----:B------:R-:W-:Y:S02]  /*a8d50*/  PRMT R15, R12, 0x3340, R13 ;  /* 0x000033400c0f7816 */ /* 0x000fe4000000000d */
[----:B------:R-:W-:Y:S01]  /*a8d60*/  LOP3.LUT R3, R3, 0xffff, RZ, 0xc0, !PT ;  /* 0x0000ffff03037812 */ /* 0x000fe200078ec0ff */
[----:B------:R0:W-:Y:S04]  /*a8d70*/  STL.64 [R1+0x440], R18 ;  /* 0x0004401201007387 */ /* 0x0001e80000100a00 */
[----:B------:R-:W2:Y:S04]  /*a8d80*/  LDL.LU R12, [R1+0x3cc] ;  /* 0x0003cc00010c7983 */ /* 0x000ea80000300800 */
[----:B------:R-:W3:Y:S04]  /*a8d90*/  LDL.LU R13, [R1+0x1c4] ;  /* 0x0001c400010d7983 */ /* 0x000ee80000300800 */
[----:B------:R1:W-:Y:S04]  /*a8da0*/  STL [R1+0x158], R15 ;  /* 0x0001580f01007387 */ /* 0x0003e80000100800 */
[----:B0-----:R-:W4:Y:S01]  /*a8db0*/  LDL.LU R19, [R1+0x360] ;  /* 0x0003600001137983 */ /* 0x001f220000300800 */
[----:B-1----:R-:W-:-:S02]  /*a8dc0*/  PRMT R15, R3, 0x3340, R0 ;  /* 0x00003340030f7816 */ /* 0x002fc40000000000 */
[----:B------:R-:W-:-:S03]  /*a8dd0*/  LOP3.LUT R3, R27, 0xffff, RZ, 0xc0, !PT ;  /* 0x0000ffff1b037812 */ /* 0x000fc600078ec0ff */
[----:B------:R0:W-:Y:S01]  /*a8de0*/  STL [R1+0x6c], R15 ;  /* 0x00006c0f01007387 */ /* 0x0001e20000100800 */
[----:B------:R-:W-:-:S04]  /*a8df0*/  LOP3.LUT R18, R25, 0xffff, RZ, 0xc0, !PT ;  /* 0x0000ffff19127812 */ /* 0x000fc800078ec0ff */
[----:B------:R-:W-:Y:S02]  /*a8e00*/  PRMT R23, R18, 0x3340, R0 ;  /* 0x0000334012177816 */ /* 0x000fe40000000000 */
[----:B0-----:R-:W-:Y:S01]  /*a8e10*/  LOP3.LUT R15, R28, 0xffff, RZ, 0xc0, !PT ;  /* 0x0000ffff1c0f7812 */ /* 0x001fe200078ec0ff */
[----:B------:R0:W-:Y:S03]  /*a8e20*/  STL [R1+0x4570], R18 ;  /* 0x0045701201007387 */ /* 0x0001e60000100800 */
[----:B------:R-:W-:-:S04]  /*a8e30*/  PRMT R22, R3, 0x3340, R15 ;  /* 0x0000334003167816 */ /* 0x000fc8000000000f */
[----:B0-----:R-:W-:Y:S02]  /*a8e40*/  PRMT R18, R22, 0x5410, R23 ;  /* 0x0000541016127816 */ /* 0x001fe40000000017 */
[----:B------:R-:W-:Y:S01]  /*a8e50*/  IADD3 R22, P6, PT, R24, R5, RZ ;  /* 0x0000000518167210 */ /* 0x000fe20007fde0ff */
[----:B------:R0:W-:Y:S04]  /*a8e60*/  STL [R1+0x4584], R5 ;  /* 0x0045840501007387 */ /* 0x0001e80000100800 */
[----:B------:R-:W-:Y:S01]  /*a8e70*/  IMAD.X R23, R20, 0x1, R6, P6 ;  /* 0x0000000114177824 */ /* 0x000fe200030e0606 */
[----:B------:R-:W-:Y:S04]  /*a8e80*/  STL [R1+0x250], R18 ;  /* 0x0002501201007387 */ /* 0x000fe80000100800 */
[----:B------:R1:W-:Y:S01]  /*a8e90*/  STL.64 [R1+0x428], R22 ;  /* 0x0004281601007387 */ /* 0x0003e20000100a00 */
[----:B0-----:R-:W-:-:S03]  /*a8ea0*/  SHF.R.U32.HI R5, RZ, 0x8, R15 ;  /* 0x00000008ff057819 */ /* 0x001fc6000001160f */
[----:B-1----:R-:W4:Y:S04]  /*a8eb0*/  LDL.LU R22, [R1+0x3dc] ;  /* 0x0003dc0001167983 */ /* 0x002f280000300800 */
[----:B------:R-:W4:Y:S04]  /*a8ec0*/  LDL.LU R15, [R1+0x1c8] ;  /* 0x0001c800010f7983 */ /* 0x000f280000300800 */
[----:B------:R-:W4:Y:S04]  /*a8ed0*/  LDL.LU R23, [R1+0x370] ;  /* 0x0003700001177983 */ /* 0x000f280000300800 */
        /* <DEDUP_REMOVED lines=12> */
[----:B0-----:R-:W-:Y:S02]  /*a8fa0*/  IADD3 R18, P6, PT, R24, R7, RZ ;  /* 0x0000000718127210 */ /* 0x001fe40007fde0ff */
[----:B--2---:R-:W-:Y:S02]  /*a8fb0*/  LOP3.LUT R5, R12, 0xffff, RZ, 0xc0, !PT ;  /* 0x0000ffff0c057812 */ /* 0x004fe400078ec0ff */
[----:B---3--:R-:W-:-:S04]  /*a8fc0*/  LOP3.LUT R3, R13, 0xffff, RZ, 0xc0, !PT ;  /* 0x0000ffff0d037812 */ /* 0x008fc800078ec0ff */
[----:B-1----:R-:W-:Y:S02]  /*a8fd0*/  PRMT R17, R3, 0x3340, R0 ;  /* 0x0000334003117816 */ /* 0x002fe40000000000 */
[----:B----4-:R-:W-:-:S04]  /*a8fe0*/  LOP3.LUT R12, R19, 0xffff, RZ, 0xc0, !PT ;  /* 0x0000ffff130c7812 */ /* 0x010fc800078ec0ff */
[----:B------:R-:W-:-:S04]  /*a8ff0*/  PRMT R13, R5, 0x3340, R12 ;  /* 0x00003340050d7816 */ /* 0x000fc8000000000c */
[----:B------:R-:W-:Y:S02]  /*a9000*/  PRMT R13, R13, 0x5410, R17 ;  /* 0x000054100d0d7816 */ /* 0x000fe40000000011 */
[----:B------:R-:W-:-:S03]  /*a9010*/  SHF.R.U32.HI R5, RZ, 0x8, R5 ;  /* 0x00000008ff057819 */ /* 0x000fc60000011605 */
[----:B------:R-:W-:Y:S01]  /*a9020*/  STL [R1+0x1f4], R13 ;  /* 0x0001f40d01007387 */ /* 0x000fe20000100800 */
[----:B------:R-:W-:-:S03]  /*a9030*/  SHF.R.U32.HI R3, RZ, 0x8, R3 ;  /* 0x00000008ff037819 */ /* 0x000fc60000011603 */
[----:B------:R0:W-:Y:S01]  /*a9040*/  STL.64 [R1+0x4590], R6 ;  /* 0x0045900601007387 */ /* 0x0001e20000100a00 */
[----:B------:R-:W-:Y:S02]  /*a9050*/  LOP3.LUT R5, R5, 0xffff, RZ, 0xc0, !PT ;  /* 0x0000ffff05057812 */ /* 0x000fe400078ec0ff */
[----:B------:R-:W-:Y:S01]  /*a9060*/  LOP3.LUT R3, R3, 0xffff, RZ, 0xc0, !PT ;  /* 0x0000ffff03037812 */ /* 0x000fe200078ec0ff */
[----:B------:R-:W-:Y:S01]  /*a9070*/  IMAD.X R19, R20, 0x1, R9, P6 ;  /* 0x0000000114137824 */ /* 0x000fe200030e0609 */
[----:B0-----:R-:W-:-:S04]  /*a9080*/  SHF.R.U32.HI R6, RZ, 0x8, R12 ;  /* 0x00000008ff067819 */ /* 0x001fc8000001160c */
[----:B------:R-:W-:Y:S02]  /*a9090*/  LOP3.LUT R6, R6, 0xffff, RZ, 0xc0, !PT ;  /* 0x0000ffff06067812 */ /* 0x000fe400078ec0ff */
[----:B------:R-:W-:Y:S02]  /*a90a0*/  PRMT R3, R3, 0x3340, R0 ;  /* 0x0000334003037816 */ /* 0x000fe40000000000 */
[----:B------:R-:W-:Y:S01]  /*a90b0*/  PRMT R5, R5, 0x3340, R6 ;  /* 0x0000334005057816 */ /* 0x000fe20000000006 */
[----:B------:R-:W-:Y:S04]  /*a90c0*/  STL.64 [R1+0x420], R18 ;  /* 0x0004201201007387 */ /* 0x000fe80000100a00 */
[----:B------:R-:W-:Y:S04]  /*a90d0*/  STL [R1+0x13c], R5 ;  /* 0x00013c0501007387 */ /* 0x000fe80000100800 */
[----:B------:R0:W-:Y:S01]  /*a90e0*/  STL [R1+0x5c], R3 ;  /* 0x00005c0301007387 */ /* 0x0001e20000100800 */
[----:B------:R-:W-:-:S02]  /*a90f0*/  LOP3.LUT R7, R22, 0xffff, RZ, 0xc0, !PT ;  /* 0x0000ffff16077812 */ /* 0x000fc400078ec0ff */
[----:B------:R-:W-:Y:S02]  /*a9100*/  LOP3.LUT R15, R15, 0xffff, RZ, 0xc0, !PT ;  /* 0x0000ffff0f0f7812 */ /* 0x000fe400078ec0ff */
[----:B------:R-:W-:Y:S02]  /*a9110*/  LOP3.LUT R17, R23, 0xffff, RZ, 0xc0, !PT ;  /* 0x0000ffff17117812 */ /* 0x000fe400078ec0ff */
[----:B------:R-:W-:Y:S02]  /*a9120*/  PRMT R13, R15, 0x3340, R0 ;  /* 0x000033400f0d7816 */ /* 0x000fe40000000000 */
[----:B------:R-:W-:Y:S02]  /*a9130*/  PRMT R12, R7, 0x3340, R17 ;  /* 0x00003340070c7816 */ /* 0x000fe40000000011 */
[----:B0-----:R-:W-:Y:S02]  /*a9140*/  LOP3.LUT R3, R27, 0xffff, RZ, 0xc0, !PT ;  /* 0x0000ffff1b037812 */ /* 0x001fe400078ec0ff */
[----:B------:R-:W-:-:S02]  /*a9150*/  LOP3.LUT R5, R25, 0xffff, RZ, 0xc0, !PT ;  /* 0x0000ffff19057812 */ /* 0x000fc400078ec0ff */
[----:B------:R-:W-:Y:S02]  /*a9160*/  LOP3.LUT R6, R28, 0xffff, RZ, 0xc0, !PT ;  /* 0x0000ffff1c067812 */ /* 0x000fe400078ec0ff */
[----:B------:R-:W-:Y:S02]  /*a9170*/  PRMT R18, R12, 0x5410, R13 ;  /* 0x000054100c127816 */ /* 0x000fe4000000000d */
[----:B------:R-:W-:Y:S02]  /*a9180*/  PRMT R13, R5, 0x3340, R0 ;  /* 0x00003340050d7816 */ /* 0x000fe40000000000 */
[----:B------:R-:W-:Y:S01]  /*a9190*/  PRMT R12, R3, 0x3340, R6 ;  /* 0x00003340030c7816 */ /* 0x000fe20000000006 */
[----:B------:R-:W-:Y:S03]  /*a91a0*/  STL [R1+0x1dc], R18 ;  /* 0x0001dc1201007387 */ /* 0x000fe60000100800 */
[----:B------:R-:W-:Y:S01]  /*a91b0*/  PRMT R12, R12, 0x5410, R13 ;  /* 0x000054100c0c7816 */ /* 0x000fe2000000000d */
[----:B------:R-:W2:Y:S04]  /*a91c0*/  LDL.LU R19, [R1+0x580] ;  /* 0x0005800001137983 */ /* 0x000ea80000300800 */
[----:B------:R0:W-:Y:S01]  /*a91d0*/  STL [R1+0x1c8], R12 ;  /* 0x0001c80c01007387 */ /* 0x0001e20000100800 */
[----:B------:R-:W-:-:S03]  /*a91e0*/  IMAD.MOV.U32 R28, RZ, RZ, R26 ;  /* 0x000000ffff1c7224 */ /* 0x000fc600078e001a */
[----:B------:R-:W3:Y:S04]  /*a91f0*/  LDL.LU R23, [R1+0x478] ;  /* 0x0004780001177983 */ /* 0x000ee80000300800 */
[----:B------:R-:W4:Y:S01]  /*a9200*/  LDL.LU R26, [R1+0x4a4] ;  /* 0x0004a400011a7983 */ /* 0x000f220000300800 */
[----:B0-----:R-:W-:-:S05]  /*a9210*/  IADD3 R12, P6, PT, R24, R8, RZ ;  /* 0x00000008180c7210 */ /* 0x001fca0007fde0ff */
[----:B------:R-:W-:-:S05]  /*a9220*/  IMAD.X R13, R20, 0x1, R10, P6 ;  /* 0x00000001140d7824 */ /* 0x000fca00030e060a */
[----:B------:R0:W-:Y:S04]  /*a9230*/  STL.64 [R1+0x408], R12 ;  /* 0x0004080c01007387 */ /* 0x0001e80000100a00 */
[----:B0-----:R-:W2:Y:S01]  /*a9240*/  LDL.LU.64 R12, [R1+0x4598] ;  /* 0x00459800010c7983 */ /* 0x001ea20000300a00 */
[----:B------:R-:W-:Y:S02]  /*a9250*/  SHF.R.U32.HI R7, RZ, 0x8, R7 ;  /* 0x00000008ff077819 */ /* 0x000fe40000011607 */
[----:B------:R-:W-:Y:S01]  /*a9260*/  SHF.R.U32.HI R17, RZ, 0x8, R17 ;  /* 0x00000008ff117819 */ /* 0x000fe20000011611 */
[----:B------:R-:W3:Y:S01]  /*a9270*/  LDL.LU R29, [R1+0x8c] ;  /* 0x00008c00011d7983 */ /* 0x000ee20000300800 */
[----:B------:R-:W-:Y:S02]  /*a9280*/  SHF.R.U32.HI R3, RZ, 0x8, R3 ;  /* 0x00000008ff037819 */ /* 0x000fe40000011603 */
[----:B------:R-:W-:-:S02]  /*a9290*/  SHF.R.U32.HI R6, RZ, 0x8, R6 ;  /* 0x00000008ff067819 */ /* 0x000fc40000011606 */
[----:B------:R-:W-:Y:S02]  /*a92a0*/  LOP3.LUT R7, R7, 0xffff, RZ, 0xc0, !PT ;  /* 0x0000ffff07077812 */ /* 0x000fe400078ec0ff */
[----:B------:R-:W-:Y:S02]  /*a92b0*/  LOP3.LUT R17, R17, 0xffff, RZ, 0xc0, !PT ;  /* 0x0000ffff11117812 */ /* 0x000fe400078ec0ff */
[----:B------:R-:W-:Y:S02]  /*a92c0*/  LOP3.LUT R3, R3, 0xffff, RZ, 0xc0, !PT ;  /* 0x0000ffff03037812 */ /* 0x000fe400078ec0ff */
[----:B------:R-:W-:Y:S02]  /*a92d0*/  LOP3.LUT R6, R6, 0xffff, RZ, 0xc0, !PT ;  /* 0x0000ffff06067812 */ /* 0x000fe400078ec0ff */
[----:B------:R-:W-:Y:S02]  /*a92e0*/  PRMT R7, R7, 0x3340, R17 ;  /* 0x0000334007077816 */ /* 0x000fe40000000011 */
[----:B------:R-:W-:-:S02]  /*a92f0*/  PRMT R27, R3, 0x3340, R6 ;  /* 0x00003340031b7816 */ /* 0x000fc40000000006 */
[----:B------:R-:W-:Y:S01]  /*a9300*/  IADD3 R6, P6, PT, R24, R11, RZ ;  /* 0x0000000b18067210 */ /* 0x000fe20007fde0ff */
[----:B------:R-:W-:Y:S04]  /*a9310*/  STL [R1+0x138], R7 ;  /* 0x0001380701007387 */ /* 0x000fe80000100800 */
[----:B------:R-:W3:Y:S04]  /*a9320*/  LDL.LU R3, [R1+0x3bc] ;  /* 0x0003bc0001037983 */ /* 0x000ee80000300800 */
[----:B------:R-:W3:Y:S04]  /*a9330*/  LDL.LU R22, [R1+0x17c] ;  /* 0x00017c0001167983 */ /* 0x000ee80000300800 */
[----:B------:R-:W3:Y:S04]  /*a9340*/  LDL.LU R25, [R1+0x34c] ;  /* 0x00034c0001197983 */ /* 0x000ee80000300800 */
[----:B------:R0:W-:Y:S01]  /*a9350*/  STL [R1+0x44c8], R27 ;  /* 0x0044c81b01007387 */ /* 0x0001e20000100800 */
[----:B------:R-:W-:-:S03]  /*a9360*/  SHF.R.U32.HI R5, RZ, 0x8, R5 ;  /* 0x00000008ff057819 */ /* 0x000fc60000011605 */
[----:B0-----:R-:W3:Y:S04]  /*a9370*/  LDL R27, [R1+0x4] ;  /* 0x00000400011b7983 */ /* 0x001ee80000100800 */
[----:B------:R-:W-:Y:S01]  /*a9380*/  STL.64 [R1+0x4578], R10 ;  /* 0x0045780a01007387 */ /* 0x000fe20000100a00 */
[----:B------:R-:W-:Y:S01]  /*a9390*/  LOP3.LUT R5, R5, 0xffff, RZ, 0xc0, !PT ;  /* 0x0000ffff05057812 */ /* 0x000fe200078ec0ff */
[----:B--2---:R-:W-:-:S05]  /*a93a0*/  IMAD.X R7, R20, 0x1, R12, P6 ;  /* 0x0000000114077824 */ /* 0x004fca00030e060c */
[----:B------:R0:W-:Y:S02]  /*a93b0*/  STL.64 [R1+0x400], R6 ;  /* 0x0004000601007387 */ /* 0x0001e40000100a00 */
[----:B0-----:R-:W-:-:S05]  /*a93c0*/  IADD3 R6, P6, PT, R24, R13, RZ ;  /* 0x0000000d18067210 */ /* 0x001fca0007fde0ff */
[----:B------:R-:W-:-:S05]  /*a93d0*/  IMAD.X R7, R20, 0x1, R14, P6 ;  /* 0x0000000114077824 */ /* 0x000fca00030e060e */
[----:B------:R0:W-:Y:S02]  /*a93e0*/  STL.64 [R1+0x430], R6 ;  /* 0x0004300601007387 */ /* 0x0001e40000100a00 */
[----:B0-----:R-:W-:Y:S02]  /*a93f0*/  PRMT R6, R5, 0x3340, R0 ;  /* 0x0000334005067816 */ /* 0x001fe40000000000 */
[----:B------:R-:W-:Y:S02]  /*a9400*/  LOP3.LUT R5, R19, 0xffff, RZ, 0xc0, !PT ;  /* 0x0000ffff13057812 */ /* 0x000fe400078ec0ff */
[----:B----4-:R-:W-:Y:S01]  /*a9410*/  LOP3.LUT R7, R26, 0xffff, RZ, 0xc0, !PT ;  /* 0x0000ffff1a077812 */ /* 0x010fe200078ec0ff */
[----:B------:R3:W-:Y:S03]  /*a9420*/  STL [R1+0x34], R6 ;  /* 0x0000340601007387 */ /* 0x0007e60000100800 */
[----:B------:R-:W-:-:S02]  /*a9430*/  PRMT R10, R5, 0x3340, R7 ;  /* 0x00003340050a7816 */ /* 0x000fc40000000007 */
[----:B---3--:R-:W-:-:S04]  /*a9440*/  LOP3.LUT R6, R23, 0xffff, RZ, 0xc0, !PT ;  /* 0x0000ffff17067812 */ /* 0x008fc800078ec0ff */
[----:B------:R-:W-:-:S04]  /*a9450*/  PRMT R11, R6, 0x3340, R0 ;  /* 0x00003340060b7816 */ /* 0x000fc80000000000 */
[----:B------:R-:W-:-:S05]  /*a9460*/  PRMT R11, R10, 0x5410, R11 ;  /* 0x000054100a0b7816 */ /* 0x000fca000000000b */
[----:B------:R-:W-:Y:S04]  /*a9470*/  STL [R1+0x1c4], R11 ;  /* 0x0001c40b01007387 */ /* 0x000fe80000100800 */
[----:B------:R-:W2:Y:S04]  /*a9480*/  LDL.LU R20, [R1+0x584] ;  /* 0x0005840001147983 */ /* 0x000ea80000300800 */
[----:B------:R-:W3:Y:S04]  /*a9490*/  LDL.LU R24, [R1+0x498] ;  /* 0x0004980001187983 */ /* 0x000ee80000300800 */
[----:B------:R-:W4:Y:S01]  /*a94a0*/  LDL.LU R19, [R1+0x4c0] ;  /* 0x0004c00001137983 */ /* 0x000f220000300800 */
[----:B------:R-:W-:-:S03]  /*a94b0*/  SHF.R.U32.HI R10, RZ, 0x8, R15 ;  /* 0x00000008ff0a7819 */ /* 0x000fc6000001160f */
[----:B------:R-:W4:Y:S04]  /*a94c0*/  LDL.LU R23, [R1+0x4bc] ;  /* 0x0004bc0001177983 */ /* 0x000f280000300800 */
[----:B------:R-:W4:Y:S04]  /*a94d0*/  LDL.LU R15, [R1+0x454] ;  /* 0x00045400010f7983 */ /* 0x000f280000300800 */
[----:B------:R-:W4:Y:S01]  /*a94e0*/  LDL.LU R26, [R1+0x4a0] ;  /* 0x0004a000011a7983 */ /* 0x000f220000300800 */
[----:B------:R-:W-:Y:S02]  /*a94f0*/  SHF.R.U32.HI R5, RZ, 0x8, R5 ;  /* 0x00000008ff057819 */ /* 0x000fe40000011605 */
[----:B------:R-:W-:-:S02]  /*a9500*/  SHF.R.U32.HI R7, RZ, 0x8, R7 ;  /* 0x00000008ff077819 */ /* 0x000fc40000011607 */
[----:B------:R-:W-:Y:S02]  /*a9510*/  LOP3.LUT R10, R10, 0xffff, RZ, 0xc0, !PT ;  /* 0x0000ffff0a0a7812 */ /* 0x000fe400078ec0ff */
[----:B------:R-:W-:Y:S02]  /*a9520*/  LOP3.LUT R5, R5, 0xffff, RZ, 0xc0, !PT ;  /* 0x0000ffff05057812 */ /* 0x000fe400078ec0ff */
[----:B------:R-:W-:Y:S02]  /*a9530*/  LOP3.LUT R7, R7, 0xffff, RZ, 0xc0, !PT ;  /* 0x0000ffff07077812 */ /* 0x000fe400078ec0ff */
[----:B------:R-:W-:Y:S02]  /*a9540*/  PRMT R10, R10, 0x3340, R0 ;  /* 0x000033400a0a7816 */ /* 0x000fe40000000000 */
[----:B------:R-:W-:-:S03]  /*a9550*/  PRMT R5, R5, 0x3340, R7 ;  /* 0x0000334005057816 */ /* 0x000fc60000000007 */
[----:B------:R0:W-:Y:S01]  /*a9560*/  STL [R1+0x24], R10 ;  /* 0x0000240a01007387 */ /* 0x0001e20000100800 */
[----:B------:R-:W-:Y:S02]  /*a9570*/  LOP3.LUT R3, R3, 0xffff, RZ, 0xc0, !PT ;  /* 0x0000ffff03037812 */ /* 0x000fe400078ec0ff */
[----:B------:R-:W-:Y:S01]  /*a9580*/  LOP3.LUT R22, R22, 0xffff, RZ, 0xc0, !PT ;  /* 0x0000ffff16167812 */ /* 0x000fe200078ec0ff */
[----:B------:R1:W-:Y:S01]  /*a9590*/  STL [R1+0x124], R5 ;  /* 0x0001240501007387 */ /* 0x0003e20000100800 */
[----:B------:R-:W-:Y:S02]  /*a95a0*/  SHF.R.U32.HI R6, RZ, 0x8, R6 ;  /* 0x00000008ff067819 */ /* 0x000fe40000011606 */
[----:B0-----:R-:W-:Y:S02]  /*a95b0*/  PRMT R10, R22, 0x3340, R0 ;  /* 0x00003340160a7816 */ /* 0x001fe40000000000 */
[----:B-1----:R-:W-:-:S04]  /*a95c0*/  LOP3.LUT R5, R25, 0xffff, RZ, 0xc0, !PT ;  /* 0x0000ffff19057812 */ /* 0x002fc800078ec0ff */
[----:B------:R-:W-:Y:S02]  /*a95d0*/  PRMT R7, R3, 0x3340, R5 ;  /* 0x0000334003077816 */ /* 0x000fe40000000005 */
[----:B------:R-:W-:Y:S02]  /*a95e0*/  SHF.R.U32.HI R3, RZ, 0x8, R3 ;  /* 0x00000008ff037819 */ /* 0x000fe40000011603 */
[----:B------:R-:W-:Y:S02]  /*a95f0*/  PRMT R7, R7, 0x5410, R10 ;  /* 0x0000541007077816 */ /* 0x000fe4000000000a */
[----:B------:R-:W-:Y:S02]  /*a9600*/  SHF.R.U32.HI R5, RZ, 0x8, R5 ;  /* 0x00000008ff057819 */ /* 0x000fe40000011605 */
[----:B------:R-:W-:Y:S02]  /*a9610*/  SHF.R.S32.HI R18, RZ, 0x1f, R29 ;  /* 0x0000001fff127819 */ /* 0x000fe4000001141d */
[----:B------:R-:W-:-:S02]  /*a9620*/  IADD3 R10, P6, PT, R29, R2, RZ ;  /* 0x000000021d0a7210 */ /* 0x000fc40007fde0ff */
[----:B------:R-:W-:Y:S02]  /*a9630*/  LOP3.LUT R6, R6, 0xffff, RZ, 0xc0, !PT ;  /* 0x0000ffff06067812 */ /* 0x000fe400078ec0ff */
[----:B------:R-:W-:Y:S02]  /*a9640*/  LOP3.LUT R3, R3, 0xffff, RZ, 0xc0, !PT ;  /* 0x0000ffff03037812 */ /* 0x000fe400078ec0ff */
[----:B------:R-:W-:Y:S01]  /*a9650*/  LOP3.LUT R5, R5, 0xffff, RZ, 0xc0, !PT ;  /* 0x0000ffff05057812 */ /* 0x000fe200078ec0ff */
[----:B------:R-:W-:Y:S01]  /*a9660*/  IMAD.X R11, R18, 0x1, R27, P6 ;  /* 0x00000001120b7824 */ /* 0x000fe200030e061b */
[----:B------:R-:W-:Y:S02]  /*a9670*/  PRMT R6, R6, 0x3340, R0 ;  /* 0x0000334006067816 */ /* 0x000fe40000000000 */
[----:B------:R-:W-:Y:S01]  /*a9680*/  PRMT R25, R3, 0x3340, R5 ;  /* 0x0000334003197816 */ /* 0x000fe20000000005 */
[----:B------:R-:W-:Y:S04]  /*a9690*/  STL [R1+0x224], R7 ;  /* 0x0002240701007387 */ /* 0x000fe80000100800 */
[----:B------:R-:W-:Y:S04]  /*a96a0*/  STL.64 [R1+0x3f8], R10 ;  /* 0x0003f80a01007387 */ /* 0x000fe80000100a00 */
[----:B------:R-:W-:Y:S04]  /*a96b0*/  STL [R1+0x30], R6 ;  /* 0x0000300601007387 */ /* 0x000fe80000100800 */
[----:B------:R2:W-:Y:S02]  /*a96c0*/  STL [R1+0x4478], R25 ;  /* 0x0044781901007387 */ /* 0x0005e40000100800 */
[----:B--2---:R-:W-:-:S02]  /*a96d0*/  LOP3.LUT R25, R20, 0xffff, RZ, 0xc0, !PT ;  /* 0x0000ffff14197812 */ /* 0x004fc400078ec0ff */
[----:B---3--:R-:W-:Y:S02]  /*a96e0*/  LOP3.LUT R10, R24, 0xffff, RZ, 0xc0, !PT ;  /* 0x0000ffff180a7812 */ /* 0x008fe400078ec0ff */
[----:B----4-:R-:W-:Y:S02]  /*a96f0*/  LOP3.LUT R3, R19, 0xffff, RZ, 0xc0, !PT ;  /* 0x0000ffff13037812 */ /* 0x010fe400078ec0ff */
[----:B------:R-:W-:Y:S02]  /*a9700*/  PRMT R6, R10, 0x3340, R0 ;  /* 0x000033400a067816 */ /* 0x000fe40000000000 */
[----:B------:R-:W-:Y:S02]  /*a9710*/  PRMT R5, R25, 0x3340, R3 ;  /* 0x0000334019057816 */ /* 0x000fe40000000003 */
[----:B------:R-:W-:Y:S02]  /*a9720*/  LOP3.LUT R20, R23, 0xffff, RZ, 0xc0, !PT ;  /* 0x0000ffff17147812 */ /* 0x000fe400078ec0ff */
[----:B------:R-:W-:-:S02]  /*a9730*/  PRMT R5, R5, 0x5410, R6 ;  /* 0x0000541005057816 */ /* 0x000fc40000000006 */
[----:B------:R-:W-:Y:S02]  /*a9740*/  LOP3.LUT R11, R15, 0xffff, RZ, 0xc0, !PT ;  /* 0x0000ffff0f0b7812 */ /* 0x000fe400078ec0ff */
[----:B------:R-:W-:Y:S02]  /*a9750*/  LOP3.LUT R24, R26, 0xffff, RZ, 0xc0, !PT ;  /* 0x0000ffff1a187812 */ /* 0x000fe400078ec0ff */
[----:B------:R-:W2:Y:S01]  /*a9760*/  LDL.LU R26, [R1+0x450] ;  /* 0x00045000011a7983 */ /* 0x000ea20000300800 */
[----:B------:R-:W-:-:S03]  /*a9770*/  PRMT R6, R11, 0x3340, R0 ;  /* 0x000033400b067816 */ /* 0x000fc60000000000 */
[----:B------:R-:W3:Y:S04]  /*a9780*/  LDL.LU R19, [R1+0x33c] ;  /* 0x00033c0001137983 */ /* 0x000ee80000300800 */
[----:B------:R0:W-:Y:S04]  /*a9790*/  STL [R1+0x17c], R5 ;  /* 0x00017c0501007387 */ /* 0x0001e80000100800 */
[----:B------:R-:W4:Y:S01]  /*a97a0*/  LDL.LU R17, [R1+0x3b0] ;  /* 0x0003b00001117983 */ /* 0x000f220000300800 */
[----:B0-----:R-:W-:-:S04]  /*a97b0*/  PRMT R5, R20, 0x3340, R24 ;  /* 0x0000334014057816 */ /* 0x001fc80000000018 */
[----:B------:R-:W-:Y:S02]  /*a97c0*/  PRMT R6, R5, 0x5410, R6 ;  /* 0x0000541005067816 */ /* 0x000fe40000000006 */
[----:B------:R-:W4:Y:S04]  /*a97d0*/  LDL.LU R5, [R1+0x4c4] ;  /* 0x0004c40001057983 */ /* 0x000f280000300800 */
[----:B------:R0:W-:Y:S01]  /*a97e0*/  STL [R1+0x1f0], R6 ;  /* 0x0001f00601007387 */ /* 0x0001e20000100800 */
[----:B------:R-:W-:Y:S02]  /*a97f0*/  SHF.R.U32.HI R3, RZ, 0x8, R3 ;  /* 0x00000008ff037819 */ /* 0x000fe40000011603 */
[----:B------:R-:W-:Y:S01]  /*a9800*/  SHF.R.U32.HI R25, RZ, 0x8, R25 ;  /* 0x00000008ff197819 */ /* 0x000fe20000011619 */
[----:B------:R-:W4:Y:S01]  /*a9810*/  LDL.LU R23, [R1+0x474] ;  /* 0x0004740001177983 */ /* 0x000f220000300800 */
[----:B0-----:R-:W-:-:S02]  /*a9820*/  IADD3 R6, P6, PT, R29, R0, RZ ;  /* 0x000000001d067210 */ /* 0x001fc40007fde0ff */
[----:B------:R-:W-:-:S03]  /*a9830*/  LOP3.LUT R3, R3, 0xffff, RZ, 0xc0, !PT ;  /* 0x0000ffff03037812 */ /* 0x000fc600078ec0ff */
[----:B------:R-:W-:Y:S01]  /*a9840*/  IMAD.X R7, R18, 0x1, R21, P6 ;  /* 0x0000000112077824 */ /* 0x000fe200030e0615 */
[----:B------:R-:W-:-:S04]  /*a9850*/  LOP3.LUT R25, R25, 0xffff, RZ, 0xc0, !PT ;  /* 0x0000ffff19197812 */ /* 0x000fc800078ec0ff */
[----:B------:R0:W-:Y:S01]  /*a9860*/  STL.64 [R1+0x418], R6 ;  /* 0x0004180601007387 */ /* 0x0001e20000100a00 */
[----:B------:R-:W-:-:S03]  /*a9870*/  PRMT R25, R25, 0x3340, R3 ;  /* 0x0000334019197816 */ /* 0x000fc60000000003 */
[----:B0-----:R-:W4:Y:S04]  /*a9880*/  LDL.LU.64 R6, [R1+0x4590] ;  /* 0x0045900001067983 */ /* 0x001f280000300a00 */
[----:B------:R-:W4:Y:S04]  /*a9890*/  LDL.LU R15, [R1+0x4b8] ;  /* 0x0004b800010f7983 */ /* 0x000f280000300800 */
[----:B------:R-:W4:Y:S01]  /*a98a0*/  LDL.LU R3, [R1+0x4588] ;  /* 0x0045880001037983 */ /* 0x000f220000300800 */
[----:B------:R-:W-:Y:S02]  /*a98b0*/  SHF.R.U32.HI R20, RZ, 0x8, R20 ;  /* 0x00000008ff147819 */ /* 0x000fe40000011614 */
[----:B------:R-:W-:-:S02]  /*a98c0*/  SHF.R.U32.HI R24, RZ, 0x8, R24 ;  /* 0x00000008ff187819 */ /* 0x000fc40000011618 */
[----:B------:R-:W-:Y:S02]  /*a98d0*/  LOP3.LUT R20, R20, 0xffff, RZ, 0xc0, !PT ;  /* 0x0000ffff14147812 */ /* 0x000fe400078ec0ff */
[----:B------:R-:W-:Y:S02]  /*a98e0*/  LOP3.LUT R24, R24, 0xffff, RZ, 0xc0, !PT ;  /* 0x0000ffff18187812 */ /* 0x000fe400078ec0ff */
[----:B------:R-:W-:Y:S02]  /*a98f0*/  SHF.R.U32.HI R11, RZ, 0x8, R11 ;  /* 0x00000008ff0b7819 */ /* 0x000fe4000001160b */
[----:B------:R-:W-:Y:S02]  /*a9900*/  PRMT R20, R20, 0x3340, R24 ;  /* 0x0000334014147816 */ /* 0x000fe40000000018 */
[----:B------:R-:W-:Y:S02]  /*a9910*/  SHF.R.U32.HI R10, RZ, 0x8, R10 ;  /* 0x00000008ff0a7819 */ /* 0x000fe4000001160a */
[----:B------:R-:W-:Y:S01]  /*a9920*/  LOP3.LUT R11, R11, 0xffff, RZ, 0xc0, !PT ;  /* 0x0000ffff0b0b7812 */ /* 0x000fe200078ec0ff */
[----:B------:R0:W-:Y:S01]  /*a9930*/  STL [R1+0x134], R25 ;  /* 0x0001341901007387 */ /* 0x0001e20000100800 */
[----:B------:R-:W-:-:S02]  /*a9940*/  LOP3.LUT R10, R10, 0xffff, RZ, 0xc0, !PT ;  /* 0x0000ffff0a0a7812 */ /* 0x000fc400078ec0ff */
[--C-:B------:R-:W-:Y:S02]  /*a9950*/  PRMT R11, R11, 0x3340, R0.reuse ;  /* 0x000033400b0b7816 */ /* 0x100fe40000000000 */
[----:B------:R-:W-:Y:S01]  /*a9960*/  PRMT R10, R10, 0x3340, R0 ;  /* 0x000033400a0a7816 */ /* 0x000fe20000000000 */
[----:B------:R-:W-:Y:S01]  /*a9970*/  STL [R1+0x118], R20 ;  /* 0x0001181401007387 */ /* 0x000fe20000100800 */
[----:B--2---:R-:W-:Y:S02]  /*a9980*/  LOP3.LUT R26, R26, 0xffff, RZ, 0xc0, !PT ;  /* 0x0000ffff1a1a7812 */ /* 0x004fe400078ec0ff */
[----:B---3--:R-:W-:Y:S02]  /*a9990*/  LOP3.LUT R19, R19, 0xffff, RZ, 0xc0, !PT ;  /* 0x0000ffff13137812 */ /* 0x008fe400078ec0ff */
[----:B----4-:R-:W-:-:S05]  /*a99a0*/  IADD3 R24, P6, PT, R29, R3, RZ ;  /* 0x000000031d187210 */ /* 0x010fca0007fde0ff */
[----:B0-----:R-:W-:-:S05]  /*a99b0*/  IMAD.X R25, R18, 0x1, R4, P6 ;  /* 0x0000000112197824 */ /* 0x001fca00030e0604 */
[----:B------:R0:W-:Y:S04]  /*a99c0*/  STL.64 [R1+0x410], R24 ;  /* 0x0004101801007387 */ /* 0x0001e80000100a00 */
[----:B------:R1:W-:Y:S04]  /*a99d0*/  STL [R1+0x10], R11 ;  /* 0x0000100b01007387 */ /* 0x0003e80000100800 */
[----:B------:R2:W-:Y:S01]  /*a99e0*/  STL [R1+0x40], R10 ;  /* 0x0000400a01007387 */ /* 0x0005e20000100800 */
[----:B0-----:R-:W-:-:S03]  /*a99f0*/  LOP3.LUT R25, R17, 0xffff, RZ, 0xc0, !PT ;  /* 0x0000ffff11197812 */ /* 0x001fc600078ec0ff */
[----:B-1----:R-:W3:Y:S01]  /*a9a00*/  LDL.LU R11, [R1+0x468] ;  /* 0x00046800010b7983 */ /* 0x002ee20000300800 */
[----:B------:R-:W-:Y:S02]  /*a9a10*/  PRMT R17, R26, 0x3340, R25 ;  /* 0x000033401a117816 */ /* 0x000fe40000000019 */
[----:B--2---:R-:W-:Y:S01]  /*a9a20*/  LOP3.LUT R10, R5, 0xffff, RZ, 0xc0, !PT ;  /* 0x0000ffff050a7812 */ /* 0x004fe200078ec0ff */
[----:B------:R-:W2:Y:S01]  /*a9a30*/  LDL.LU R20, [R1+0x358] ;  /* 0x0003580001147983 */ /* 0x000ea20000300800 */
[----:B------:R-:W-:-:S03]  /*a9a40*/  PRMT R5, R19, 0x3340, R0 ;  /* 0x0000334013057816 */ /* 0x000fc60000000000 */
[----:B------:R-:W4:Y:S01]  /*a9a50*/  LDL.LU R24, [R1+0x3d8] ;  /* 0x0003d80001187983 */ /* 0x000f220000300800 */
[----:B------:R-:W-:-:S03]  /*a9a60*/  PRMT R17, R17, 0x5410, R5 ;  /* 0x0000541011117816 */ /* 0x000fc60000000005 */
[----:B------:R-:W2:Y:S01]  /*a9a70*/  LDL.LU R5, [R1+0x4584] ;  /* 0x0045840001057983 */ /* 0x000ea20000300800 */
[----:B------:R-:W-:Y:S02]  /*a9a80*/  LOP3.LUT R23, R23, 0xffff, RZ, 0xc0, !PT ;  /* 0x0000ffff17177812 */ /* 0x000fe400078ec0ff */
[----:B------:R-:W-:Y:S01]  /*a9a90*/  LOP3.LUT R15, R15, 0xffff, RZ, 0xc0, !PT ;  /* 0x0000ffff0f0f7812 */ /* 0x000fe200078ec0ff */
[----:B------:R0:W-:Y:S04]  /*a9aa0*/  STL [R1+0x1f8], R17 ;  /* 0x0001f81101007387 */ /* 0x0001e80000100800 */
[----:B------:R1:W-:Y:S01]  /*a9ab0*/  STL.64 [R1+0x4550], R22 ;  /* 0x0045501601007387 */ /* 0x0003e20000100a00 */
[----:B0-----:R-:W-:Y:S02]  /*a9ac0*/  PRMT R17, R23, 0x3340, R0 ;  /* 0x0000334017117816 */ /* 0x001fe40000000000 */
[----:B-1----:R-:W-:-:S04]  /*a9ad0*/  PRMT R23, R10, 0x3340, R15 ;  /* 0x000033400a177816 */ /* 0x002fc8000000000f */
[----:B------:R-:W-:Y:S02]  /*a9ae0*/  PRMT R23, R23, 0x5410, R17 ;  /* 0x0000541017177816 */ /* 0x000fe40000000011 */
[----:B------:R-:W3:Y:S01]  /*a9af0*/  LDL.LU R17, [R1+0x4580] ;  /* 0x0045800001117983 */ /* 0x000ee20000300800 */
[----:B------:R-:W-:-:S03]  /*a9b00*/  SHF.R.U32.HI R10, RZ, 0x8, R10 ;  /* 0x00000008ff0a7819 */ /* 0x000fc6000001160a */
[----:B------:R0:W-:Y:S01]  /*a9b10*/  STL [R1+0x220], R23 ;  /* 0x0002201701007387 */ /* 0x0001e20000100800 */
[----:B------:R-:W-:Y:S02]  /*a9b20*/  SHF.R.U32.HI R15, RZ, 0x8, R15 ;  /* 0x00000008ff0f7819 */ /* 0x000fe4000001160f */
[----:B------:R-:W-:Y:S02]  /*a9b30*/  LOP3.LUT R10, R10, 0xffff, RZ, 0xc0, !PT ;  /* 0x0000ffff0a0a7812 */ /* 0x000fe400078ec0ff */
[----:B--2---:R-:W-:Y:S01]  /*a9b40*/  IADD3 R22, P6, PT, R29, R5, RZ ;  /* 0x000000051d167210 */ /* 0x004fe20007fde0ff */
[----:B------:R1:W-:Y:S04]  /*a9b50*/  STL.64 [R1+0x4558], R4 ;  /* 0x0045580401007387 */ /* 0x0003e80000100a00 */
[----:B0-----:R-:W-:-:S05]  /*a9b60*/  IMAD.X R23, R18, 0x1, R6, P6 ;  /* 0x0000000112177824 */ /* 0x001fca00030e0606 */
[----:B------:R0:W-:Y:S01]  /*a9b70*/  STL.64 [R1+0x450], R22 ;  /* 0x0004501601007387 */ /* 0x0001e20000100a00 */
[----:B-1----:R-:W-:Y:S02]  /*a9b80*/  SHF.R.U32.HI R4, RZ, 0x8, R26 ;  /* 0x00000008ff047819 */ /* 0x002fe4000001161a */
[----:B------:R-:W-:Y:S01]  /*a9b90*/  SHF.R.U32.HI R5, RZ, 0x8, R25 ;  /* 0x00000008ff057819 */ /* 0x000fe20000011619 */
[----:B------:R-:W2:Y:S01]  /*a9ba0*/  LDL.LU R26, [R1+0x58c] ;  /* 0x00058c00011a7983 */ /* 0x000ea20000300800 */
[----:B------:R-:W-:Y:S02]  /*a9bb0*/  LOP3.LUT R4, R4, 0xffff, RZ, 0xc0, !PT ;  /* 0x0000ffff04047812 */ /* 0x000fe400078ec0ff */
[----:B------:R-:W-:Y:S02]  /*a9bc0*/  LOP3.LUT R5, R5, 0xffff, RZ, 0xc0, !PT ;  /* 0x0000ffff05057812 */ /* 0x000fe400078ec0ff */
[----:B0-----:R-:W-:Y:S02]  /*a9bd0*/  LOP3.LUT R22, R15, 0xffff, RZ, 0xc0, !PT ;  /* 0x0000ffff0f167812 */ /* 0x001fe400078ec0ff */
[----:B------:R-:W2:Y:S02]  /*a9be0*/  LDL.LU R15, [R1+0x588] ;  /* 0x00058800010f7983 */ /* 0x000ea40000300800 */
[----:B------:R-:W-:-:S02]  /*a9bf0*/  PRMT R22, R10, 0x3340, R22 ;  /* 0x000033400a167816 */ /* 0x000fc40000000016 */
[----:B------:R-:W-:Y:S02]  /*a9c00*/  PRMT R10, R4, 0x3340, R5 ;  /* 0x00003340040a7816 */ /* 0x000fe40000000005 */
[----:B------:R-:W-:Y:S02]  /*a9c10*/  LOP3.LUT R4, R20, 0xffff, RZ, 0xc0, !PT ;  /* 0x0000ffff14047812 */ /* 0x000fe400078ec0ff */
[----:B---3--:R-:W-:Y:S02]  /*a9c20*/  LOP3.LUT R5, R11, 0xffff, RZ, 0xc0, !PT ;  /* 0x0000ffff0b057812 */ /* 0x008fe400078ec0ff */
[----:B----4-:R-:W-:Y:S01]  /*a9c30*/  LOP3.LUT R20, R24, 0xffff, RZ, 0xc0, !PT ;  /* 0x0000ffff18147812 */ /* 0x010fe200078ec0ff */
[----:B------:R0:W-:Y:S01]  /*a9c40*/  STL [R1+0x168], R22 ;  /* 0x0001681601007387 */ /* 0x0001e20000100800 */
[----:B------:R-:W-:-:S03]  /*a9c50*/  PRMT R11, R4, 0x3340, R0 ;  /* 0x00003340040b7816 */ /* 0x000fc60000000000 */
[----:B------:R1:W-:Y:S04]  /*a9c60*/  STL [R1+0x130], R10 ;  /* 0x0001300a01007387 */ /* 0x0003e80000100800 */
[----:B0-----:R-:W3:Y:S01]  /*a9c70*/  LDL.LU R22, [R1+0x460] ;  /* 0x0004600001167983 */ /* 0x001ee20000300800 */
[----:B-1----:R-:W-:-:S03]  /*a9c80*/  PRMT R10, R5, 0x3340, R20 ;  /* 0x00003340050a7816 */ /* 0x002fc60000000014 */
[----:B------:R-:W4:Y:S01]  /*a9c90*/  LDL.LU R23, [R1+0x1a4] ;  /* 0x0001a40001177983 */ /* 0x000f220000300800 */
[----:B------:R-:W-:-:S05]  /*a9ca0*/  PRMT R10, R10, 0x5410, R11 ;  /* 0x000054100a0a7816 */ /* 0x000fca000000000b */
[----:B------:R0:W-:Y:S04]  /*a9cb0*/  STL [R1+0x1fc], R10 ;  /* 0x0001fc0a01007387 */ /* 0x0001e80000100800 */
[----:B------:R-:W2:Y:S01]  /*a9cc0*/  LDL.LU R25, [R1+0x39c] ;  /* 0x00039c0001197983 */ /* 0x000ea20000300800 */
[----:B0-----:R-:W-:-:S03]  /*a9cd0*/  IADD3 R10, P6, PT, R29, R7, RZ ;  /* 0x000000071d0a7210 */ /* 0x001fc60007fde0ff */
[----:B------:R-:W-:Y:S02]  /*a9ce0*/  STL.64 [R1+0x4568], R6 ;  /* 0x0045680601007387 */ /* 0x000fe40000100a00 */
[----:B------:R-:W-:-:S05]  /*a9cf0*/  IMAD.X R11, R18, 0x1, R9, P6 ;  /* 0x00000001120b7824 */ /* 0x000fca00030e0609 */
[----:B------:R0:W-:Y:S04]  /*a9d00*/  STL.64 [R1+0x478], R10 ;  /* 0x0004780a01007387 */ /* 0x0001e80000100a00 */
[----:B0-----:R-:W3:Y:S01]  /*a9d10*/  LDL.LU.64 R10, [R1+0x4578] ;  /* 0x00457800010a7983 */ /* 0x001ee20000300a00 */
        /* <DEDUP_REMOVED lines=10> */
[----:B------:R0:W-:Y:S02]  /*a9dc0*/  STL [R1+0x20], R6 ;  /* 0x0000200601007387 */ /* 0x0001e40000100800 */
[----:B0-----:R-:W-:-:S04]  /*a9dd0*/  SHF.R.U32.HI R6, RZ, 0x8, R19 ;  /* 0x00000008ff067819 */ /* 0x001fc80000011613 */
[----:B------:R-:W-:-:S04]  /*a9de0*/  LOP3.LUT R6, R6, 0xffff, RZ, 0xc0, !PT ;  /* 0x0000ffff06067812 */ /* 0x000fc800078ec0ff */
[----:B------:R-:W-:Y:S02]  /*a9df0*/  PRMT R6, R6, 0x3340, R0 ;  /* 0x0000334006067816 */ /* 0x000fe40000000000 */
[----:B--2---:R-:W-:Y:S01]  /*a9e00*/  LOP3.LUT R7, R25, 0xffff, RZ, 0xc0, !PT ;  /* 0x0000ffff19077812 */ /* 0x004fe200078ec0ff */
[----:B---3--:R-:W-:-:S05]  /*a9e10*/  IMAD.X R5, R18, 0x1, R10, P6 ;  /* 0x0000000112057824 */ /* 0x008fca00030e060a */
[----:B------:R0:W-:Y:S02]  /*a9e20*/  STL.64 [R1+0x470], R4 ;  /* 0x0004700401007387 */ /* 0x0001e40000100a00 */
[----:B0-----:R-:W-:Y:S02]  /*a9e30*/  SHF.R.U32.HI R4, RZ, 0x8, R26 ;  /* 0x00000008ff047819 */ /* 0x001fe4000001161a */
[----:B------:R-:W2:Y:S01]  /*a9e40*/  LDL.LU R26, [R1+0x5f8] ;  /* 0x0005f800011a7983 */ /* 0x000ea20000300800 */
[----:B------:R-:W-:Y:S02]  /*a9e50*/  SHF.R.U32.HI R5, RZ, 0x8, R15 ;  /* 0x00000008ff057819 */ /* 0x000fe4000001160f */
[----:B------:R-:W-:Y:S01]  /*a9e60*/  LOP3.LUT R4, R4, 0xffff, RZ, 0xc0, !PT ;  /* 0x0000ffff04047812 */ /* 0x000fe200078ec0ff */
[----:B------:R-:W3:Y:S01]  /*a9e70*/  LDL.LU R24, [R1+0x90] ;  /* 0x0000900001187983 */ /* 0x000ee20000300800 */
[----:B------:R-:W-:-:S03]  /*a9e80*/  LOP3.LUT R5, R5, 0xffff, RZ, 0xc0, !PT ;  /* 0x0000ffff05057812 */ /* 0x000fc600078ec0ff */
[----:B------:R-:W3:Y:S01]  /*a9e90*/  LDL.LU R20, [R1+0x464] ;  /* 0x0004640001147983 */ /* 0x000ee20000300800 */
[----:B------:R-:W-:-:S03]  /*a9ea0*/  PRMT R4, R4, 0x3340, R5 ;  /* 0x0000334004047816 */ /* 0x000fc60000000005 */
[----:B------:R0:W-:Y:S04]  /*a9eb0*/  STL [R1+0x1c], R6 ;  /* 0x00001c0601007387 */ /* 0x0001e80000100800 */
[----:B------:R-:W3:Y:S04]  /*a9ec0*/  LDL.LU R19, [R1+0x340] ;  /* 0x0003400001137983 */ /* 0x000ee80000300800 */
[----:B------:R4:W-:Y:S01]  /*a9ed0*/  STL [R1+0x150], R4 ;  /* 0x0001500401007387 */ /* 0x0009e20000100800 */
[----:B0-----:R-:W-:-:S03]  /*a9ee0*/  LOP3.LUT R6, R22, 0xffff, RZ, 0xc0, !PT ;  /* 0x0000ffff16067812 */ /* 0x001fc600078ec0ff */
[----:B------:R-:W3:Y:S01]  /*a9ef0*/  LDL.LU R15, [R1+0x3b4] ;  /* 0x0003b400010f7983 */ /* 0x000ee20000300800 */
[----:B------:R-:W-:Y:S02]  /*a9f00*/  PRMT R5, R6, 0x3340, R7 ;  /* 0x0000334006057816 */ /* 0x000fe40000000007 */
[----:B----4-:R-:W-:-:S04]  /*a9f10*/  LOP3.LUT R4, R23, 0xffff, RZ, 0xc0, !PT ;  /* 0x0000ffff17047812 */ /* 0x010fc800078ec0ff */
[----:B------:R-:W-:-:S04]  /*a9f20*/  PRMT R22, R4, 0x3340, R0 ;  /* 0x0000334004167816 */ /* 0x000fc80000000000 */
[----:B------:R-:W-:Y:S02]  /*a9f30*/  PRMT R5, R5, 0x5410, R22 ;  /* 0x0000541005057816 */ /* 0x000fe40000000016 */
[----:B------:R-:W-:-:S05]  /*a9f40*/  IADD3 R22, P6, PT, R29, R11, RZ ;  /* 0x0000000b1d167210 */ /* 0x000fca0007fde0ff */
[----:B------:R-:W-:Y:S01]  /*a9f50*/  IMAD.X R23, R18, 0x1, R12, P6 ;  /* 0x0000000112177824 */ /* 0x000fe200030e060c */
[----:B------:R0:W-:Y:S04]  /*a9f60*/  STL [R1+0x1a4], R5 ;  /* 0x0001a40501007387 */ /* 0x0001e80000100800 */
[----:B------:R1:W-:Y:S04]  /*a9f70*/  STL.64 [R1+0x4b8], R22 ;  /* 0x0004b81601007387 */ /* 0x0003e80000100a00 */
[----:B0-----:R-:W4:Y:S01]  /*a9f80*/  LDL.LU R5, [R1+0x6a0] ;  /* 0x0006a00001057983 */ /* 0x001f220000300800 */
[----:B-1----:R-:W-:-:S03]  /*a9f90*/  IADD3 R22, P6, PT, R29, R13, RZ ;  /* 0x0000000d1d167210 */ /* 0x002fc60007fde0ff */
[----:B------:R-:W4:Y:S01]  /*a9fa0*/  LDL.LU R29, [R1+0x5fc] ;  /* 0x0005fc00011d7983 */ /* 0x000f220000300800 */
[----:B------:R-:W-:Y:S02]  /*a9fb0*/  SHF.R.U32.HI R6, RZ, 0x8, R6 ;  /* 0x00000008ff067819 */ /* 0x000fe40000011606 */
[----:B------:R-:W-:Y:S02]  /*a9fc0*/  SHF.R.U32.HI R7, RZ, 0x8, R7 ;  /* 0x00000008ff077819 */ /* 0x000fe40000011607 */
[----:B------:R-:W-:Y:S02]  /*a9fd0*/  LOP3.LUT R6, R6, 0xffff, RZ, 0xc0, !PT ;  /* 0x0000ffff06067812 */ /* 0x000fe400078ec0ff */
[----:B------:R-:W-:-:S04]  /*a9fe0*/  LOP3.LUT R7, R7, 0xffff, RZ, 0xc0, !PT ;  /* 0x0000ffff07077812 */ /* 0x000fc800078ec0ff */
[----:B------:R-:W-:Y:S02]  /*a9ff0*/  PRMT R7, R6, 0x3340, R7 ;  /* 0x0000334006077816 */ /* 0x000fe40000000007 */
[----:B------:R-:W-:Y:S01]  /*aa000*/  SHF.R.U32.HI R6, RZ, 0x8, R4 ;  /* 0x00000008ff067819 */ /* 0x000fe20000011604 */
[----:B------:R-:W-:Y:S02]  /*aa010*/  IMAD.X R23, R18, 0x1, R14, P6 ;  /* 0x0000000112177824 */ /* 0x000fe400030e060e */
[----:B------:R-:W4:Y:S01]  /*aa020*/  LDL.LU R18, [R1+0x4570] ;  /* 0x0045700001127983 */ /* 0x000f220000300800 */
[----:B------:R-:W-:-:S04]  /*aa030*/  LOP3.LUT R6, R6, 0xffff, RZ, 0xc0, !PT ;  /* 0x0000ffff06067812 */ /* 0x000fc800078ec0ff */
[----:B------:R-:W-:Y:S01]  /*aa040*/  PRMT R6, R6, 0x3340, R0 ;  /* 0x0000334006067816 */ /* 0x000fe20000000000 */
[----:B------:R0:W-:Y:S04]  /*aa050*/  STL.64 [R1+0x4a0], R22 ;  /* 0x0004a01601007387 */ /* 0x0001e80000100a00 */
[----:B------:R1:W-:Y:S04]  /*aa060*/  STL [R1+0x128], R7 ;  /* 0x0001280701007387 */ /* 0x0003e80000100800 */
[----:B0-----:R-:W4:Y:S04]  /*aa070*/  LDL.LU R23, [R1+0x6fc] ;  /* 0x0006fc0001177983 */ /* 0x001f280000300800 */
[----:B------:R-:W-:Y:S01]  /*aa080*/  STL [R1+0x18], R6 ;  /* 0x0000180601007387 */ /* 0x000fe20000100800 */
[----:B--2---:R-:W-:-:S03]  /*aa090*/  SHF.R.U32.HI R4, RZ, 0x8, R26 ;  /* 0x00000008ff047819 */ /* 0x004fc6000001161a */
[----:B------:R-:W2:Y:S01]  /*aa0a0*/  LDL.LU R26, [R1+0x6f8] ;  /* 0x0006f800011a7983 */ /* 0x000ea20000300800 */
[----:B------:R-:W-:-:S04]  /*aa0b0*/  LOP3.LUT R4, R4, 0xffff, RZ, 0xc0, !PT ;  /* 0x0000ffff04047812 */ /* 0x000fc800078ec0ff */
[----:B------:R-:W-:Y:S02]  /*aa0c0*/  PRMT R4, R4, 0x3340, R0 ;  /* 0x0000334004047816 */ /* 0x000fe40000000000 */
[----:B---3--:R-:W-:-:S03]  /*aa0d0*/  LOP3.LUT R20, R20, 0xffff, RZ, 0xc0, !PT ;  /* 0x0000ffff14147812 */ /* 0x008fc600078ec0ff */
[----:B------:R0:W-:Y:S01]  /*aa0e0*/  STL [R1+0x14], R4 ;  /* 0x0000140401007387 */ /* 0x0001e20000100800 */
[----:B------:R-:W-:-:S03]  /*aa0f0*/  LOP3.LUT R25, R19, 0xffff, RZ, 0xc0, !PT ;  /* 0x0000ffff13197812 */ /* 0x000fc600078ec0ff */
[----:B------:R-:W3:Y:S01]  /*aa100*/  LDL.LU R22, [R1+0x6a4] ;  /* 0x0006a40001167983 */ /* 0x000ee20000300800 */
[----:B-1----:R-:W-:Y:S02]  /*aa110*/  PRMT R7, R25, 0x3340, R0 ;  /* 0x0000334019077816 */ /* 0x002fe40000000000 */
[----:B0-----:R-:W-:-:S04]  /*aa120*/  LOP3.LUT R4, R15, 0xffff, RZ, 0xc0, !PT ;  /* 0x0000ffff0f047812 */ /* 0x001fc800078ec0ff */
[----:B------:R-:W-:Y:S01]  /*aa130*/  PRMT R6, R20, 0x3340, R4 ;  /* 0x0000334014067816 */ /* 0x000fe20000000004 */
[----:B------:R-:W-:Y:S02]  /*aa140*/  IMAD.MOV.U32 R15, RZ, RZ, R28 ;  /* 0x000000ffff0f7224 */ /* 0x000fe400078e001c */
[----:B------:R-:W3:Y:S01]  /*aa150*/  LDL.LU R28, [R1+0x700] ;  /* 0x00070000011c7983 */ /* 0x000ee20000300800 */
[----:B------:R-:W-:Y:S02]  /*aa160*/  PRMT R6, R6, 0x5410, R7 ;  /* 0x0000541006067816 */ /* 0x000fe40000000007 */
[----:B------:R-:W-:-:S03]  /*aa170*/  SHF.R.S32.HI R19, RZ, 0x1f, R24 ;  /* 0x0000001fff137819 */ /* 0x000fc60000011418 */
[----:B------:R0:W-:Y:S01]  /*aa180*/  STL [R1+0x218], R6 ;  /* 0x0002180601007387 */ /* 0x0001e20000100800 */
[----:B------:R-:W-:Y:S02]  /*aa190*/  SHF.R.U32.HI R20, RZ, 0x8, R20 ;  /* 0x00000008ff147819 */ /* 0x000fe40000011614 */
[----:B0-----:R-:W-:-:S05]  /*aa1a0*/  IADD3 R6, P6, PT, R24, R2, RZ ;  /* 0x0000000218067210 */ /* 0x001fca0007fde0ff */
[----:B------:R-:W-:Y:S01]  /*aa1b0*/  IMAD.X R7, R19, 0x1, R27, P6 ;  /* 0x0000000113077824 */ /* 0x000fe200030e061b */
[----:B------:R-:W-:Y:S02]  /*aa1c0*/  SHF.R.U32.HI R27, RZ, 0x8, R4 ;  /* 0x00000008ff1b7819 */ /* 0x000fe40000011604 */
[----:B----4-:R-:W-:Y:S02]  /*aa1d0*/  SHF.R.U32.HI R4, RZ, 0x8, R5 ;  /* 0x00000008ff047819 */ /* 0x010fe40000011605 */
[----:B------:R-:W-:Y:S02]  /*aa1e0*/  LOP3.LUT R20, R20, 0xffff, RZ, 0xc0, !PT ;  /* 0x0000ffff14147812 */ /* 0x000fe400078ec0ff */
[----:B------:R-:W-:Y:S02]  /*aa1f0*/  SHF.R.U32.HI R5, RZ, 0x8, R29 ;  /* 0x00000008ff057819 */ /* 0x000fe4000001161d */
[----:B------:R-:W-:Y:S01]  /*aa200*/  LOP3.LUT R29, R27, 0xffff, RZ, 0xc0, !PT ;  /* 0x0000ffff1b1d7812 */ /* 0x000fe200078ec0ff */
[----:B------:R0:W-:Y:S03]  /*aa210*/  STL.64 [R1+0x468], R6 ;  /* 0x0004680601007387 */ /* 0x0001e60000100a00 */
[----:B------:R-:W-:Y:S01]  /*aa220*/  PRMT R20, R20, 0x3340, R29 ;  /* 0x0000334014147816 */ /* 0x000fe2000000001d */
[----:B0-----:R-:W4:Y:S04]  /*aa230*/  LDL.LU.64 R6, [R1+0x4568] ;  /* 0x0045680001067983 */ /* 0x001f280000300a00 */
[----:B------:R-:W4:Y:S04]  /*aa240*/  LDL.LU R27, [R1+0x708] ;  /* 0x00070800011b7983 */ /* 0x000f280000300800 */
[----:B------:R-:W4:Y:S04]  /*aa250*/  LDL.LU R29, [R1+0x4564] ;  /* 0x00456400011d7983 */ /* 0x000f280000300800 */
[----:B------:R0:W-:Y:S04]  /*aa260*/  STL [R1+0x15c], R20 ;  /* 0x00015c1401007387 */ /* 0x0001e80000100800 */
[----:B0-----:R-:W4:Y:S01]  /*aa270*/  LDL.LU R20, [R1+0x4560] ;  /* 0x0045600001147983 */ /* 0x001f220000300800 */
[----:B------:R-:W-:-:S02]  /*aa280*/  LOP3.LUT R4, R4, 0xffff, RZ, 0xc0, !PT ;  /* 0x0000ffff04047812 */ /* 0x000fc400078ec0ff */
[----:B------:R-:W-:-:S04]  /*aa290*/  LOP3.LUT R5, R5, 0xffff, RZ, 0xc0, !PT ;  /* 0x0000ffff05057812 */ /* 0x000fc800078ec0ff */
[----:B------:R-:W-:Y:S02]  /*aa2a0*/  PRMT R5, R4, 0x3340, R5 ;  /* 0x0000334004057816 */ /* 0x000fe40000000005 */
[----:B------:R-:W-:-:S03]  /*aa2b0*/  IADD3 R4, P6, PT, R24, R0, RZ ;  /* 0x0000000018047210 */ /* 0x000fc60007fde0ff */
[----:B------:R0:W-:Y:S02]  /*aa2c0*/  STL [R1+0x14c], R5 ;  /* 0x00014c0501007387 */ /* 0x0001e40000100800 */
[----:B0-----:R-:W-:-:S05]  /*aa2d0*/  IMAD.X R5, R19, 0x1, R21, P6 ;  /* 0x0000000113057824 */ /* 0x001fca00030e0615 */
[----:B------:R0:W-:Y:S04]  /*aa2e0*/  STL.64 [R1+0x460], R4 ;  /* 0x0004600401007387 */ /* 0x0001e80000100a00 */
[----:B0-----:R-:W4:Y:S01]  /*aa2f0*/  LDL.LU.64 R4, [R1+0x4558] ;  /* 0x0045580001047983 */ /* 0x001f220000300a00 */
[----:B------:R-:W-:-:S04]  /*aa300*/  SHF.R.U32.HI R23, RZ, 0x8, R23 ;  /* 0x00000008ff177819 */ /* 0x000fc80000011617 */
[----:B------:R-:W-:Y:S02]  /*aa310*/  LOP3.LUT R23, R23, 0xffff, RZ, 0xc0, !PT ;  /* 0x0000ffff17177812 */ /* 0x000fe400078ec0ff */
[----:B--2---:R-:W-:-:S04]  /*aa320*/  SHF.R.U32.HI R26, RZ, 0x8, R26 ;  /* 0x00000008ff1a7819 */ /* 0x004fc8000001161a */
[----:B------:R-:W-:-:S04]  /*aa330*/  LOP3.LUT R26, R26, 0xffff, RZ, 0xc0, !PT ;  /* 0x0000ffff1a1a7812 */ /* 0x000fc800078ec0ff */
[----:B------:R-:W-:Y:S02]  /*aa340*/  PRMT R26, R23, 0x3340, R26 ;  /* 0x00003340171a7816 */ /* 0x000fe4000000001a */
[----:B---3--:R-:W-:-:S04]  /*aa350*/  SHF.R.U32.HI R22, RZ, 0x8, R22 ;  /* 0x00000008ff167819 */ /* 0x008fc80000011616 */
[----:B------:R-:W-:Y:S01]  /*aa360*/  LOP3.LUT R22, R22, 0xffff, RZ, 0xc0, !PT ;  /* 0x0000ffff16167812 */ /* 0x000fe200078ec0ff */
[----:B----4-:R0:W-:Y:S04]  /*aa370*/  STL.64 [R1+0x4540], R20 ;  /* 0x0045401401007387 */ /* 0x0101e80000100a00 */
[----:B0-----:R-:W2:Y:S04]  /*aa380*/  LDL.LU R20, [R1+0x70c] ;  /* 0x00070c0001147983 */ /* 0x001ea80000300800 */
[----:B------:R-:W3:Y:S04]  /*aa390*/  LDL.LU R21, [R1+0x704] ;  /* 0x0007040001157983 */ /* 0x000ee80000300800 */
[----:B------:R0:W-:Y:S02]  /*aa3a0*/  STL [R1+0x4498], R26 ;  /* 0x0044981a01007387 */ /* 0x0001e40000100800 */
[----:B0-----:R-:W-:-:S02]  /*aa3b0*/  PRMT R26, R22, 0x3340, R0 ;  /* 0x00003340161a7816 */ /* 0x001fc40000000000 */
[----:B------:R-:W-:-:S03]  /*aa3c0*/  IADD3 R22, P6, PT, R24, R3, RZ ;  /* 0x0000000318167210 */ /* 0x000fc60007fde0ff */
[----:B------:R-:W-:Y:S02]  /*aa3d0*/  STL [R1+0x2c], R26 ;  /* 0x00002c1a01007387 */ /* 0x000fe40000100800 */
[----:B------:R-:W-:-:S05]  /*aa3e0*/  IMAD.X R23, R19, 0x1, R4, P6 ;  /* 0x0000000113177824 */ /* 0x000fca00030e0604 */
[----:B------:R0:W-:Y:S04]  /*aa3f0*/  STL.64 [R1+0x498], R22 ;  /* 0x0004981601007387 */ /* 0x0001e80000100a00 */
[----:B0-----:R-:W4:Y:S01]  /*aa400*/  LDL.LU.64 R22, [R1+0x4550] ;  /* 0x0045500001167983 */ /* 0x001f220000300a00 */
[----:B--2---:R-:W-:Y:S02]  /*aa410*/  SHF.R.U32.HI R26, RZ, 0x8, R20 ;  /* 0x00000008ff1a7819 */ /* 0x004fe40000011614 */
[----:B---3--:R-:W-:Y:S02]  /*aa420*/  SHF.R.U32.HI R20, RZ, 0x8, R21 ;  /* 0x00000008ff147819 */ /* 0x008fe40000011615 */
[----:B------:R-:W-:Y:S02]  /*aa430*/  SHF.R.U32.HI R21, RZ, 0x8, R28 ;  /* 0x00000008ff157819 */ /* 0x000fe4000001161c */
[----:B------:R-:W-:-:S02]  /*aa440*/  LOP3.LUT R20, R20, 0xffff, RZ, 0xc0, !PT ;  /* 0x0000ffff14147812 */ /* 0x000fc400078ec0ff */
[----:B------:R-:W-:Y:S02]  /*aa450*/  LOP3.LUT R21, R21, 0xffff, RZ, 0xc0, !PT ;  /* 0x0000ffff15157812 */ /* 0x000fe400078ec0ff */
[----:B------:R-:W-:Y:S02]  /*aa460*/  LOP3.LUT R26, R26, 0xffff, RZ, 0xc0, !PT ;  /* 0x0000ffff1a1a7812 */ /* 0x000fe400078ec0ff */
[----:B------:R-:W-:Y:S02]  /*aa470*/  PRMT R28, R20, 0x3340, R21 ;  /* 0x00003340141c7816 */ /* 0x000fe40000000015 */
[----:B------:R-:W-:Y:S02]  /*aa480*/  IADD3 R20, P6, PT, R24, R5, RZ ;  /* 0x0000000518147210 */ /* 0x000fe40007fde0ff */
[----:B------:R-:W-:-:S03]  /*aa490*/  PRMT R26, R26, 0x3340, R0 ;  /* 0x000033401a1a7816 */ /* 0x000fc60000000000 */
[----:B------:R-:W-:Y:S02]  /*aa4a0*/  IMAD.X R21, R19, 0x1, R6, P6 ;  /* 0x0000000113157824 */ /* 0x000fe400030e0606 */
[----:B------:R-:W-:Y:S04]  /*aa4b0*/  STL [R1+0x28], R26 ;  /* 0x0000281a01007387 */ /* 0x000fe80000100800 */
[----:B------:R-:W-:Y:S04]  /*aa4c0*/  STL [R1+0x44a8], R28 ;  /* 0x0044a81c01007387 */ /* 0x000fe80000100800 */
[----:B------:R0:W-:Y:S02]  /*aa4d0*/  STL.64 [R1+0x490], R20 ;  /* 0x0004901401007387 */ /* 0x0001e40000100a00 */
[----:B0-----:R-:W-:-:S02]  /*aa4e0*/  SHF.R.U32.HI R20, RZ, 0x8, R25 ;  /* 0x00000008ff147819 */ /* 0x001fc40000011619 */
[----:B------:R-:W-:Y:S02]  /*aa4f0*/  SHF.R.U32.HI R21, RZ, 0x8, R27 ;  /* 0x00000008ff157819 */ /* 0x000fe4000001161b */
[----:B------:R-:W-:Y:S02]  /*aa500*/  LOP3.LUT R20, R20, 0xffff, RZ, 0xc0, !PT ;  /* 0x0000ffff14147812 */ /* 0x000fe400078ec0ff */
[----:B------:R-:W-:Y:S02]  /*aa510*/  LOP3.LUT R21, R21, 0xffff, RZ, 0xc0, !PT ;  /* 0x0000ffff15157812 */ /* 0x000fe400078ec0ff */
[--C-:B------:R-:W-:Y:S02]  /*aa520*/  PRMT R25, R20, 0x3340, R0.reuse ;  /* 0x0000334014197816 */ /* 0x100fe40000000000 */
[----:B------:R-:W-:Y:S02]  /*aa530*/  IADD3 R20, P6, PT, R24, R7, RZ ;  /* 0x0000000718147210 */ /* 0x000fe40007fde0ff */
[----:B------:R-:W-:-:S03]  /*aa540*/  PRMT R26, R21, 0x3340, R0 ;  /* 0x00003340151a7816 */ /* 0x000fc60000000000 */
[----:B------:R-:W-:Y:S02]  /*aa550*/  IMAD.X R21, R19, 0x1, R9, P6 ;  /* 0x0000000113157824 */ /* 0x000fe400030e0609 */
[----:B------:R-:W-:Y:S04]  /*aa560*/  STL [R1+0x3c], R26 ;  /* 0x00003c1a01007387 */ /* 0x000fe80000100800 */
[----:B------:R4:W-:Y:S04]  /*aa570*/  STL [R1+0x4530], R7 ;  /* 0x0045300701007387 */ /* 0x0009e80000100800 */
[----:B------:R-:W-:Y:S04]  /*aa580*/  STL [R1+0x38], R25 ;  /* 0x0000381901007387 */ /* 0x000fe80000100800 */
[----:B------:R0:W-:Y:S01]  /*aa590*/  STL.64 [R1+0x4c8], R20 ;  /* 0x0004c81401007387 */ /* 0x0001e20000100a00 */
[----:B----4-:R-:W-:-:S04]  /*aa5a0*/  SHF.R.U32.HI R7, RZ, 0x8, R23 ;  /* 0x00000008ff077819 */ /* 0x010fc80000011617 */
[----:B------:R-:W-:Y:S02]  /*aa5b0*/  LOP3.LUT R7, R7, 0xffff, RZ, 0xc0, !PT ;  /* 0x0000ffff07077812 */ /* 0x000fe400078ec0ff */
[----:B0-----:R-:W-:Y:S02]  /*aa5c0*/  SHF.R.U32.HI R20, RZ, 0x8, R22 ;  /* 0x00000008ff147819 */ /* 0x001fe40000011616 */
[--C-:B------:R-:W-:Y:S02]  /*aa5d0*/  PRMT R25, R7, 0x3340, R0.reuse ;  /* 0x0000334007197816 */ /* 0x100fe40000000000 */
[----:B------:R-:W-:Y:S01]  /*aa5e0*/  LOP3.LUT R20, R20, 0xffff, RZ, 0xc0, !PT ;  /* 0x0000ffff14147812 */ /* 0x000fe200078ec0ff */
[----:B------:R-:W2:Y:S03]  /*aa5f0*/  LDL.LU R7, [R1+0x5f0] ;  /* 0x0005f00001077983 */ /* 0x000ea60000300800 */
[----:B------:R-:W-:Y:S01]  /*aa600*/  PRMT R20, R20, 0x3340, R0 ;  /* 0x0000334014147816 */ /* 0x000fe20000000000 */
[----:B------:R-:W3:Y:S04]  /*aa610*/  LDL.LU R26, [R1+0x538] ;  /* 0x00053800011a7983 */ /* 0x000ee80000300800 */
[----:B------:R-:W4:Y:S04]  /*aa620*/  LDL.LU R22, [R1+0x53c] ;  /* 0x00053c0001167983 */ /* 0x000f280000300800 */
[----:B------:R-:W-:Y:S04]  /*aa630*/  STL [R1+0x44e8], R25 ;  /* 0x0044e81901007387 */ /* 0x000fe80000100800 */
[----:B------:R-:W2:Y:S04]  /*aa640*/  LDL.LU R23, [R1+0x94] ;  /* 0x0000940001177983 */ /* 0x000ea80000300800 */
[----:B------:R0:W-:Y:S02]  /*aa650*/  STL [R1+0x44], R20 ;  /* 0x0000441401007387 */ /* 0x0001e40000100800 */
[----:B0-----:R-:W-:-:S02]  /*aa660*/  IADD3 R20, P6, PT, R24, R8, RZ ;  /* 0x0000000818147210 */ /* 0x001fc40007fde0ff */
[----:B------:R-:W-:Y:S03]  /*aa670*/  STL [R1+0x4520], R8 ;  /* 0x0045200801007387 */ /* 0x000fe60000100800 */
[----:B------:R-:W-:Y:S01]  /*aa680*/  IMAD.X R21, R19, 0x1, R10, P6 ;  /* 0x0000000113157824 */ /* 0x000fe200030e060a */
[----:B------:R-:W2:Y:S04]  /*aa690*/  LDL R28, [R1+0x4] ;  /* 0x00000400011c7983 */ /* 0x000ea80000100800 */
[----:B------:R0:W-:Y:S02]  /*aa6a0*/  STL.64 [R1+0x4c0], R20 ;  /* 0x0004c01401007387 */ /* 0x0001e40000100a00 */
[----:B0-----:R-:W-:-:S02]  /*aa6b0*/  SHF.R.U32.HI R20, RZ, 0x8, R18 ;  /* 0x00000008ff147819 */ /* 0x001fc40000011612 */
[----:B------:R-:W2:Y:S01]  /*aa6c0*/  LDL.LU R18, [R1+0x454c] ;  /* 0x00454c0001127983 */ /* 0x000ea20000300800 */
[----:B------:R-:W-:Y:S02]  /*aa6d0*/  SHF.R.U32.HI R8, RZ, 0x8, R29 ;  /* 0x00000008ff087819 */ /* 0x000fe4000001161d */
[----:B------:R-:W-:Y:S01]  /*aa6e0*/  LOP3.LUT R20, R20, 0xffff, RZ, 0xc0, !PT ;  /* 0x0000ffff14147812 */ /* 0x000fe200078ec0ff */
[----:B------:R-:W3:Y:S01]  /*aa6f0*/  LDL.LU R29, [R1+0x4548] ;  /* 0x00454800011d7983 */ /* 0x000ee20000300800 */
[----:B------:R-:W-:Y:S02]  /*aa700*/  LOP3.LUT R8, R8, 0xffff, RZ, 0xc0, !PT ;  /* 0x0000ffff08087812 */ /* 0x000fe400078ec0ff */
[--C-:B------:R-:W-:Y:S02]  /*aa710*/  PRMT R25, R20, 0x3340, R0.reuse ;  /* 0x0000334014197816 */ /* 0x100fe40000000000 */
[----:B------:R-:W-:Y:S02]  /*aa720*/  IADD3 R20, P6, PT, R24, R11, RZ ;  /* 0x0000000b18147210 */ /* 0x000fe40007fde0ff */
[----:B------:R-:W-:Y:S01]  /*aa730*/  PRMT R8, R8, 0x3340, R0 ;  /* 0x0000334008087816 */ /* 0x000fe20000000000 */
[----:B------:R-:W-:Y:S02]  /*aa740*/  STL [R1+0x58], R25 ;  /* 0x0000581901007387 */ /* 0x000fe40000100800 */
[----:B------:R-:W-:-:S02]  /*aa750*/  IMAD.X R21, R19, 0x1, R12, P6 ;  /* 0x0000000113157824 */ /* 0x000fc400030e060c */
[----:B------:R-:W-:Y:S04]  /*aa760*/  STL.64 [R1+0x4528], R10 ;  /* 0x0045280a01007387 */ /* 0x000fe80000100a00 */
[----:B------:R-:W-:Y:S04]  /*aa770*/  STL [R1+0x54], R8 ;  /* 0x0000540801007387 */ /* 0x000fe80000100800 */
[----:B------:R0:W-:Y:S04]  /*aa780*/  STL.64 [R1+0x588], R20 ;  /* 0x0005881401007387 */ /* 0x0001e80000100a00 */
[----:B0-----:R-:W4:Y:S01]  /*aa790*/  LDL.LU.64 R20, [R1+0x4540] ;  /* 0x0045400001147983 */ /* 0x001f220000300a00 */
[----:B------:R-:W-:-:S03]  /*aa7a0*/  IADD3 R10, P6, PT, R24, R13, RZ ;  /* 0x0000000d180a7210 */ /* 0x000fc60007fde0ff */
[----:B------:R-:W4:Y:S02]  /*aa7b0*/  LDL.LU R27, [R1+0x74] ;  /* 0x00007400011b7983 */ /* 0x000f240000300800 */
[----:B------:R-:W-:Y:S02]  /*aa7c0*/  IMAD.X R11, R19, 0x1, R14, P6 ;  /* 0x00000001130b7824 */ /* 0x000fe400030e060e */
[----:B------:R-:W-:Y:S04]  /*aa7d0*/  STL.64 [R1+0x4538], R12 ;  /* 0x0045380c01007387 */ /* 0x000fe80000100a00 */
[----:B------:R-:W4:Y:S04]  /*aa7e0*/  LDL.LU R24, [R1+0x5f4] ;  /* 0x0005f40001187983 */ /* 0x000f280000300800 */
[----:B------:R0:W-:Y:S01]  /*aa7f0*/  STL.64 [R1+0x580], R10 ;  /* 0x0005800a01007387 */ /* 0x0001e20000100a00 */
[----:B--2---:R-:W-:-:S03]  /*aa800*/  SHF.R.U32.HI R8, RZ, 0x8, R18 ;  /* 0x00000008ff087819 */ /* 0x004fc60000011612 */
[----:B------:R-:W2:Y:S04]  /*aa810*/  LDL.LU R18, [R1+0x5e8] ;  /* 0x0005e80001127983 */ /* 0x000ea80000300800 */
[----:B------:R-:W2:Y:S01]  /*aa820*/  LDL.LU R19, [R1+0x5ec] ;  /* 0x0005ec0001137983 */ /* 0x000ea20000300800 */
[----:B------:R-:W-:-:S04]  /*aa830*/  LOP3.LUT R8, R8, 0xffff, RZ, 0xc0, !PT ;  /* 0x0000ffff08087812 */ /* 0x000fc800078ec0ff */
[--C-:B0-----:R-:W-:Y:S02]  /*aa840*/  PRMT R10, R8, 0x3340, R0.reuse ;  /* 0x00003340080a7816 */ /* 0x101fe40000000000 */
[----:B------:R-:W-:Y:S02]  /*aa850*/  LOP3.LUT R8, R7, 0xffff, RZ, 0xc0, !PT ;  /* 0x0000ffff07087812 */ /* 0x000fe400078ec0ff */
[----:B---3--:R-:W-:Y:S01]  /*aa860*/  LOP3.LUT R7, R26, 0xffff, RZ, 0xc0, !PT ;  /* 0x0000ffff1a077812 */ /* 0x008fe200078ec0ff */
[----:B------:R4:W-:Y:S03]  /*aa870*/  STL [R1+0x50], R10 ;  /* 0x0000500a01007387 */ /* 0x0009e60000100800 */
[----:B------:R-:W-:Y:S02]  /*aa880*/  PRMT R12, R7, 0x3340, R0 ;  /* 0x00003340070c7816 */ /* 0x000fe40000000000 */
[----:B----4-:R-:W-:-:S04]  /*aa890*/  LOP3.LUT R10, R22, 0xffff, RZ, 0xc0, !PT ;  /* 0x0000ffff160a7812 */ /* 0x010fc800078ec0ff */
[----:B------:R-:W-:Y:S02]  /*aa8a0*/  PRMT R11, R8, 0x3340, R10 ;  /* 0x00003340080b7816 */ /* 0x000fe4000000000a */
[----:B------:R-:W-:Y:S02]  /*aa8b0*/  SHF.R.U32.HI R8, RZ, 0x8, R8 ;  /* 0x00000008ff087819 */ /* 0x000fe40000011608 */
[----:B------:R-:W-:Y:S02]  /*aa8c0*/  PRMT R12, R11, 0x5410, R12 ;  /* 0x000054100b0c7816 */ /* 0x000fe4000000000c */
[----:B------:R-:W-:Y:S02]  /*aa8d0*/  SHF.R.U32.HI R10, RZ, 0x8, R10 ;  /* 0x00000008ff0a7819 */ /* 0x000fe4000001160a */
[----:B------:R-:W-:Y:S02]  /*aa8e0*/  SHF.R.U32.HI R11, RZ, 0x8, R20 ;  /* 0x00000008ff0b7819 */ /* 0x000fe40000011614 */
[----:B------:R-:W-:-:S02]  /*aa8f0*/  LOP3.LUT R8, R8, 0xffff, RZ, 0xc0, !PT ;  /* 0x0000ffff08087812 */ /* 0x000fc400078ec0ff */
[----:B------:R-:W-:Y:S01]  /*aa900*/  LOP3.LUT R10, R10, 0xffff, RZ, 0xc0, !PT ;  /* 0x0000ffff0a0a7812 */ /* 0x000fe200078ec0ff */
[----:B------:R-:W-:Y:S01]  /*aa910*/  IMAD.MOV.U32 R20, RZ, RZ, R15 ;  /* 0x000000ffff147224 */ /* 0x000fe200078e000f */
[----:B------:R-:W-:Y:S01]  /*aa920*/  LOP3.LUT R11, R11, 0xffff, RZ, 0xc0, !PT ;  /* 0x0000ffff0b0b7812 */ /* 0x000fe200078ec0ff */
[----:B------:R-:W-:Y:S01]  /*aa930*/  IMAD.MOV.U32 R15, RZ, RZ, R16 ;  /* 0x000000ffff0f7224 */ /* 0x000fe200078e0010 */
[----:B------:R-:W-:Y:S02]  /*aa940*/  PRMT R16, R8, 0x3340, R10 ;  /* 0x0000334008107816 */ /* 0x000fe4000000000a */
[----:B------:R-:W-:Y:S02]  /*aa950*/  PRMT R11, R11, 0x3340, R0 ;  /* 0x000033400b0b7816 */ /* 0x000fe40000000000 */
[----:B------:R-:W-:Y:S02]  /*aa960*/  SHF.R.S32.HI R22, RZ, 0x1f, R23 ;  /* 0x0000001fff167819 */ /* 0x000fe40000011417 */
[----:B------:R-:W-:Y:S01]  /*aa970*/  IADD3 R10, P6, PT, R23, R2, RZ ;  /* 0x00000002170a7210 */ /* 0x000fe20007fde0ff */
[----:B------:R-:W-:Y:S01]  /*aa980*/  STL [R1+0x240], R12 ;  /* 0x0002400c01007387 */ /* 0x000fe20000100800 */
[----:B------:R-:W-:-:S02]  /*aa990*/  SHF.R.U32.HI R8, RZ, 0x8, R7 ;  /* 0x00000008ff087819 */ /* 0x000fc40000011607 */
[----:B------:R-:W-:Y:S01]  /*aa9a0*/  SHF.R.U32.HI R7, RZ, 0x8, R27 ;  /* 0x00000008ff077819 */ /* 0x000fe2000001161b */
[----:B------:R-:W-:Y:S01]  /*aa9b0*/  STL.64 [R1+0x4470], R16 ;  /* 0x0044701001007387 */ /* 0x000fe20000100a00 */
[----:B------:R-:W-:-:S03]  /*aa9c0*/  LOP3.LUT R8, R8, 0xffff, RZ, 0xc0, !PT ;  /* 0x0000ffff08087812 */ /* 0x000fc600078ec0ff */
[----:B------:R0:W-:Y:S01]  /*aa9d0*/  STL [R1+0x4c], R11 ;  /* 0x00004c0b01007387 */ /* 0x0001e20000100800 */
[----:B------:R-:W-:-:S03]  /*aa9e0*/  LOP3.LUT R7, R7, 0xffff, RZ, 0xc0, !PT ;  /* 0x0000ffff07077812 */ /* 0x000fc600078ec0ff */
[----:B------:R-:W-:Y:S01]  /*aa9f0*/  STL.64 [R1+0x4518], R28 ;  /* 0x0045181c01007387 */ /* 0x000fe20000100a00 */
[----:B0-----:R-:W-:-:S05]  /*aaa00*/  IMAD.X R11, R22, 0x1, R28, P6 ;  /* 0x00000001160b7824 */ /* 0x001fca00030e061c */
[----:B------:R0:W-:Y:S02]  /*aaa10*/  STL.64 [R1+0x538], R10 ;  /* 0x0005380a01007387 */ /* 0x0001e40000100a00 */
[--C-:B0-----:R-:W-:Y:S02]  /*aaa20*/  PRMT R11, R8, 0x3340, R0.reuse ;  /* 0x00003340080b7816 */ /* 0x101fe40000000000 */
[----:B------:R-:W-:-:S03]  /*aaa30*/  PRMT R10, R7, 0x3340, R0 ;  /* 0x00003340070a7816 */ /* 0x000fc60000000000 */
[----:B------:R-:W-:Y:S01]  /*aaa40*/  STL [R1+0x64], R11 ;  /* 0x0000640b01007387 */ /* 0x000fe20000100800 */
[----:B------:R-:W-:-:S03]  /*aaa50*/  LOP3.LUT R8, R24, 0xffff, RZ, 0xc0, !PT ;  /* 0x0000ffff18087812 */ /* 0x000fc600078ec0ff */
[----:B------:R0:W-:Y:S04]  /*aaa60*/  STL [R1+0x60], R10 ;  /* 0x0000600a01007387 */ /* 0x0001e80000100800 */
[----:B------:R-:W3:Y:S04]  /*aaa70*/  LDL.LU R13, [R1+0x294] ;  /* 0x00029400010d7983 */ /* 0x000ee80000300800 */
[----:B------:R-:W4:Y:S01]  /*aaa80*/  LDL.LU R12, [R1+0x2c0] ;  /* 0x0002c000010c7983 */ /* 0x000f220000300800 */
[----:B--2---:R-:W-:Y:S02]  /*aaa90*/  LOP3.LUT R7, R18, 0xffff, RZ, 0xc0, !PT ;  /* 0x0000ffff12077812 */ /* 0x004fe400078ec0ff */
[----:B0-----:R-:W-:-:S02]  /*aaaa0*/  LOP3.LUT R10, R19, 0xffff, RZ, 0xc0, !PT ;  /* 0x0000ffff130a7812 */ /* 0x001fc400078ec0ff */
[----:B------:R-:W-:Y:S02]  /*aaab0*/  PRMT R16, R7, 0x3340, R0 ;  /* 0x0000334007107816 */ /* 0x000fe40000000000 */
[----:B------:R-:W-:-:S04]  /*aaac0*/  PRMT R11, R8, 0x3340, R10 ;  /* 0x00003340080b7816 */ /* 0x000fc8000000000a */
[----:B------:R-:W-:Y:S02]  /*aaad0*/  PRMT R11, R11, 0x5410, R16 ;  /* 0x000054100b0b7816 */ /* 0x000fe40000000010 */
[----:B------:R-:W-:Y:S02]  /*aaae0*/  IADD3 R16, P6, PT, R23, R0, RZ ;  /* 0x0000000017107210 */ /* 0x000fe40007fde0ff */
[----:B------:R-:W-:-:S03]  /*aaaf0*/  SHF.R.U32.HI R7, RZ, 0x8, R7 ;  /* 0x00000008ff077819 */ /* 0x000fc60000011607 */
[----:B------:R-:W-:Y:S01]  /*aab00*/  IMAD.X R17, R22, 0x1, R21, P6 ;  /* 0x0000000116117824 */ /* 0x000fe200030e0615 */
[----:B------:R-:W-:Y:S04]  /*aab10*/  STL [R1+0x244], R11 ;  /* 0x0002440b01007387 */ /* 0x000fe80000100800 */
[----:B------:R0:W-:Y:S02]  /*aab20*/  STL.64 [R1+0x5f8], R16 ;  /* 0x0005f81001007387 */ /* 0x0001e40000100a00 */
[----:B0-----:R-:W-:Y:S02]  /*aab30*/  LOP3.LUT R16, R7, 0xffff, RZ, 0xc0, !PT ;  /* 0x0000ffff07107812 */ /* 0x001fe400078ec0ff */
[----:B------:R-:W2:Y:S01]  /*aab40*/  LDL.LU R7, [R1+0x2d0] ;  /* 0x0002d00001077983 */ /* 0x000ea20000300800 */
[----:B------:R-:W-:-:S02]  /*aab50*/  SHF.R.U32.HI R10, RZ, 0x8, R10 ;  /* 0x00000008ff0a7819 */ /* 0x000fc4000001160a */
[----:B------:R-:W-:Y:S02]  /*aab60*/  SHF.R.U32.HI R8, RZ, 0x8, R8 ;  /* 0x00000008ff087819 */ /* 0x000fe40000011608 */
[----:B------:R-:W-:Y:S02]  /*aab70*/  LOP3.LUT R10, R10, 0xffff, RZ, 0xc0, !PT ;  /* 0x0000ffff0a0a7812 */ /* 0x000fe400078ec0ff */
[----:B------:R-:W-:Y:S01]  /*aab80*/  LOP3.LUT R8, R8, 0xffff, RZ, 0xc0, !PT ;  /* 0x0000ffff08087812 */ /* 0x000fe200078ec0ff */
[----:B------:R-:W-:Y:S01]  /*aab90*/  IMAD.MOV.U32 R25, RZ, RZ, R15 ;  /* 0x000000ffff197224 */ /* 0x000fe200078e000f */
[----:B------:R-:W-:Y:S02]  /*aaba0*/  PRMT R21, R16, 0x3340, R0 ;  /* 0x0000334010157816 */ /* 0x000fe40000000000 */
[----:B------:R-:W-:Y:S02]  /*aabb0*/  PRMT R15, R8, 0x3340, R10 ;  /* 0x00003340080f7816 */ /* 0x000fe4000000000a */
[----:B------:R-:W2:Y:S01]  /*aabc0*/  LDL.LU R10, [R1+0x110] ;  /* 0x00011000010a7983 */ /* 0x000ea20000300800 */
[----:B------:R-:W-:-:S03]  /*aabd0*/  IADD3 R16, P6, PT, R23, R3, RZ ;  /* 0x0000000317107210 */ /* 0x000fc60007fde0ff */
[----:B------:R-:W2:Y:S04]  /*aabe0*/  LDL.LU R11, [R1+0x278] ;  /* 0x00027800010b7983 */ /* 0x000ea80000300800 */
[----:B------:R-:W2:Y:S04]  /*aabf0*/  LDL.LU R8, [R1+0x114] ;  /* 0x0001140001087983 */ /* 0x000ea80000300800 */
[----:B------:R-:W2:Y:S01]  /*aac00*/  LDL.LU R26, [R1+0x280] ;  /* 0x00028000011a7983 */ /* 0x000ea20000300800 */
[----:B------:R-:W-:-:S03]  /*aac10*/  IMAD.X R17, R22, 0x1, R4, P6 ;  /* 0x0000000116117824 */ /* 0x000fc600030e0604 */
[----:B------:R-:W2:Y:S01]  /*aac20*/  LDL.LU R28, [R1+0x10c] ;  /* 0x00010c00011c7983 */ /* 0x000ea20000300800 */
[----:B------:R-:W-:-:S03]  /*aac30*/  IMAD.MOV.U32 R24, RZ, RZ, R20 ;  /* 0x000000ffff187224 */ /* 0x000fc600078e0014 */
[----:B------:R-:W2:Y:S04]  /*aac40*/  LDL.LU R29, [R1+0x274] ;  /* 0x00027400011d7983 */ /* 0x000ea80000300800 */
[----:B------:R-:W2:Y:S04]  /*aac50*/  LDL.LU R27, [R1+0xb4] ;  /* 0x0000b400011b7983 */ /* 0x000ea80000300800 */
[----:B------:R-:W2:Y:S04]  /*aac60*/  LDL.LU R18, [R1+0x270] ;  /* 0x0002700001127983 */ /* 0x000ea80000300800 */
[----:B------:R-:W2:Y:S04]  /*aac70*/  LDL.LU R19, [R1+0xc4] ;  /* 0x0000c40001137983 */ /* 0x000ea80000300800 */
[----:B------:R-:W2:Y:S01]  /*aac80*/  LDL.LU R20, [R1+0x260] ;  /* 0x0002600001147983 */ /* 0x000ea20000300800 */
[----:B---3--:R-:W-:-:S02]  /*aac90*/  SHF.R.U32.HI R13, RZ, 0x8, R13 ;  /* 0x00000008ff0d7819 */ /* 0x008fc4000001160d */
[----:B----4-:R-:W-:Y:S02]  /*aaca0*/  SHF.R.U32.HI R12, RZ, 0x8, R12 ;  /* 0x00000008ff0c7819 */ /* 0x010fe4000001160c */
[----:B------:R-:W-:Y:S02]  /*aacb0*/  LOP3.LUT R13, R13, 0xffff, RZ, 0xc0, !PT ;  /* 0x0000ffff0d0d7812 */ /* 0x000fe400078ec0ff */
[----:B------:R-:W-:Y:S01]  /*aacc0*/  LOP3.LUT R12, R12, 0xffff, RZ, 0xc0, !PT ;  /* 0x0000ffff0c0c7812 */ /* 0x000fe200078ec0ff */
[----:B------:R-:W-:Y:S01]  /*aacd0*/  STL [R1+0x44b8], R15 ;  /* 0x0044b80f01007387 */ /* 0x000fe20000100800 */
[--C-:B------:R-:W-:Y:S02]  /*aace0*/  PRMT R13, R13, 0x3340, R0.reuse ;  /* 0x000033400d0d7816 */ /* 0x100fe40000000000 */
[----:B------:R-:W-:Y:S01]  /*aacf0*/  PRMT R12, R12, 0x3340, R0 ;  /* 0x000033400c0c7816 */ /* 0x000fe20000000000 */
[----:B------:R0:W-:Y:S04]  /*aad00*/  STL [R1+0x44bc], R21 ;  /* 0x0044bc1501007387 */ /* 0x0001e80000100800 */
[----:B------:R1:W-:Y:S04]  /*aad10*/  STL.64 [R1+0x5f0], R16 ;  /* 0x0005f01001007387 */ /* 0x0003e80000100a00 */
[----:B0-----:R-:W3:Y:S04]  /*aad20*/  LDL.LU R21, [R1+0x108] ;  /* 0x0001080001157983 */ /* 0x001ee80000300800 */
[----:B------:R-:W-:Y:S04]  /*aad30*/  STL [R1+0x74], R13 ;  /* 0x0000740d01007387 */ /* 0x000fe80000100800 */
[----:B------:R-:W3:Y:S04]  /*aad40*/  LDL.LU R15, [R1+0x268] ;  /* 0x00026800010f7983 */ /* 0x000ee80000300800 */
[----:B------:R0:W-:Y:S04]  /*aad50*/  STL [R1+0x70], R12 ;  /* 0x0000700c01007387 */ /* 0x0001e80000100800 */
[----:B-1----:R-:W4:Y:S04]  /*aad60*/  LDL.LU R16, [R1+0xd0] ;  /* 0x0000d00001107983 */ /* 0x002f280000300800 */
[----:B------:R-:W3:Y:S01]  /*aad70*/  LDL.LU R17, [R1+0xd8] ;  /* 0x0000d80001117983 */ /* 0x000ee20000300800 */
[----:B0-----:R-:W-:-:S05]  /*aad80*/  IADD3 R12, P6, PT, R23, R5, RZ ;  /* 0x00000005170c7210 */ /* 0x001fca0007fde0ff */
[----:B------:R-:W-:-:S05]  /*aad90*/  IMAD.X R13, R22, 0x1, R6, P6 ;  /* 0x00000001160d7824 */ /* 0x000fca00030e0606 */
[----:B------:R0:W-:Y:S04]  /*aada0*/  STL.64 [R1+0x5e8], R12 ;  /* 0x0005e80c01007387 */ /* 0x0001e80000100a00 */
[----:B0-----:R-:W3:Y:S01]  /*aadb0*/  LDL.LU.64 R12, [R1+0x4538] ;  /* 0x00453800010c7983 */ /* 0x001ee20000300a00 */
[----:B--2---:R-:W-:-:S04]  /*aadc0*/  SHF.R.U32.HI R7, RZ, 0x8, R7 ;  /* 0x00000008ff077819 */ /* 0x004fc80000011607 */
[----:B------:R-:W-:-:S04]  /*aadd0*/  LOP3.LUT R7, R7, 0xffff, RZ, 0xc0, !PT ;  /* 0x0000ffff07077812 */ /* 0x000fc800078ec0ff */
[----:B------:R-:W-:-:S05]  /*aade0*/  PRMT R7, R7, 0x3340, R0 ;  /* 0x0000334007077816 */ /* 0x000fca0000000000 */
[----:B------:R0:W-:Y:S04]  /*aadf0*/  STL [R1+0x78], R7 ;  /* 0x0000780701007387 */ /* 0x0001e80000100800 */
[----:B0-----:R-:W2:Y:S01]  /*aae00*/  LDL.LU R7, [R1+0x4530] ;  /* 0x0045300001077983 */ /* 0x001ea20000300800 */
[----:B------:R-:W-:-:S05]  /*aae10*/  PRMT R11, R11, 0x5410, R10 ;  /* 0x000054100b0b7816 */ /* 0x000fca000000000a */
[----:B------:R0:W-:Y:S01]  /*aae20*/  STL [R1+0x88], R11 ;  /* 0x0000880b01007387 */ /* 0x0001e20000100800 */
[----:B------:R-:W-:Y:S02]  /*aae30*/  PRMT R26, R26, 0x5410, R8 ;  /* 0x000054101a1a7816 */ /* 0x000fe40000000008 */
[----:B--2---:R-:W-:-:S05]  /*aae40*/  IADD3 R10, P6, PT, R23, R7, RZ ;  /* 0x00000007170a7210 */ /* 0x004fca0007fde0ff */
[----:B0-----:R-:W-:-:S05]  /*aae50*/  IMAD.X R11, R22, 0x1, R9, P6 ;  /* 0x00000001160b7824 */ /* 0x001fca00030e0609 */
[----:B------:R0:W-:Y:S04]  /*aae60*/  STL.64 [R1+0x718], R10 ;  /* 0x0007180a01007387 */ /* 0x0001e80000100a00 */
[----:B0-----:R-:W2:Y:S04]  /*aae70*/  LDL.LU.64 R10, [R1+0x4528] ;  /* 0x00452800010a7983 */ /* 0x001ea80000300a00 */
[----:B------:R-:W2:Y:S01]  /*aae80*/  LDL.LU R8, [R1+0x4520] ;  /* 0x0045200001087983 */ /* 0x000ea20000300800 */
[----:B------:R-:W-:-:S03]  /*aae90*/  PRMT R29, R29, 0x5410, R28 ;  /* 0x000054101d1d7816 */ /* 0x000fc6000000001c */
[----:B------:R0:W-:Y:S01]  /*aaea0*/  STL [R1+0x7c], R26 ;  /* 0x00007c1a01007387 */ /* 0x0001e20000100800 */
[----:B------:R-:W-:Y:S02]  /*aaeb0*/  PRMT R27, R18, 0x5410, R27 ;  /* 0x00005410121b7816 */ /* 0x000fe4000000001b */
[----:B------:R-:W-:Y:S01]  /*aaec0*/  PRMT R20, R20, 0x5410, R19 ;  /* 0x0000541014147816 */ /* 0x000fe20000000013 */
[----:B0-----:R-:W3:Y:S04]  /*aaed0*/  LDL.LU R26, [R1+0x104] ;  /* 0x00010400011a7983 */ /* 0x001ee80000300800 */
[----:B------:R0:W-:Y:S04]  /*aaee0*/  STL [R1+0x8c], R29 ;  /* 0x00008c1d01007387 */ /* 0x0001e80000100800 */
[----:B------:R-:W3:Y:S01]  /*aaef0*/  LDL.LU R18, [R1+0xe4] ;  /* 0x0000e40001127983 */ /* 0x000ee20000300800 */
[----:B--2---:R-:W-:-:S05]  /*aaf00*/  IADD3 R28, P6, PT, R23, R8, RZ ;  /* 0x00000008171c7210 */ /* 0x004fca0007fde0ff */
[----:B0-----:R-:W-:-:S05]  /*aaf10*/  IMAD.X R29, R22, 0x1, R10, P6 ;  /* 0x00000001161d7824 */ /* 0x001fca00030e060a */
[----:B------:R0:W-:Y:S04]  /*aaf20*/  STL.64 [R1+0x710], R28 ;  /* 0x0007101c01007387 */ /* 0x0001e80000100a00 */
[----:B------:R-:W-:Y:S04]  /*aaf30*/  STL [R1+0xb4], R27 ;  /* 0x0000b41b01007387 */ /* 0x000fe80000100800 */
[----:B------:R-:W2:Y:S04]  /*aaf40*/  LDL.LU R19, [R1+0x1d4] ;  /* 0x0001d40001137983 */ /* 0x000ea80000300800 */
[----:B------:R1:W-:Y:S01]  /*aaf50*/  STL [R1+0x4438], R20 ;  /* 0x0044381401007387 */ /* 0x0003e20000100800 */
[----:B0-----:R-:W-:Y:S01]  /*aaf60*/  IADD3 R28, P6, PT, R23, R11, RZ ;  /* 0x0000000b171c7210 */ /* 0x001fe20007fde0ff */
[----:B-1----:R-:W-:-:S04]  /*aaf70*/  IMAD.MOV.U32 R20, RZ, RZ, R22 ;  /* 0x000000ffff147224 */ /* 0x002fc800078e0016 */
[----:B---3--:R-:W-:Y:S01]  /*aaf80*/  IMAD.X R29, R20, 0x1, R12, P6 ;  /* 0x00000001141d7824 */ /* 0x008fe200030e060c */
[----:B------:R-:W-:-:S04]  /*aaf90*/  IADD3 R22, P6, PT, R23, R13, RZ ;  /* 0x0000000d17167210 */ /* 0x000fc80007fde0ff */
[----:B------:R0:W-:Y:S01]  /*aafa0*/  STL.64 [R1+0x708], R28 ;  /* 0x0007081c01007387 */ /* 0x0001e20000100a00 */
[----:B------:R-:W-:-:S03]  /*aafb0*/  IMAD.X R23, R20, 0x1, R14, P6 ;  /* 0x0000000114177824 */ /* 0x000fc600030e060e */
[----:B0-----:R-:W3:Y:S04]  /*aafc0*/  LDL.LU.64 R28, [R1+0x4518] ;  /* 0x00451800011c7983 */ /* 0x001ee80000300a00 */
[----:B------:R-:W2:Y:S04]  /*aafd0*/  LDL.LU R27, [R1+0xec] ;  /* 0x0000ec00011b7983 */ /* 0x000ea80000300800 */
[----:B------:R0:W-:Y:S04]  /*aafe0*/  STL.64 [R1+0x4500], R12 ;  /* 0x0045000c01007387 */ /* 0x0001e80000100a00 */
[----:B0-----:R-:W2:Y:S04]  /*aaff0*/  LDL R12, [R1] ;  /* 0x00000000010c7983 */ /* 0x001ea80000100800 */
[----:B------:R-:W2:Y:S04]  /*ab000*/  LDL.LU R13, [R1+0xf4] ;  /* 0x0000f400010d7983 */ /* 0x000ea80000300800 */
[----:B------:R0:W-:Y:S04]  /*ab010*/  STL.64 [R1+0x6a0], R22 ;  /* 0x0006a01601007387 */ /* 0x0001e80000100a00 */
[----:B0-----:R-:W4:Y:S01]  /*ab020*/  LDL.LU.64 R22, [R1+0x4510] ;  /* 0x0045100001167983 */ /* 0x001f220000300a00 */
[----:B------:R-:W-:-:S05]  /*ab030*/  PRMT R20, R15, 0x5410, R21 ;  /* 0x000054100f147816 */ /* 0x000fca0000000015 */
[----:B------:R-:W-:Y:S01]  /*ab040*/  STL [R1+0x4448], R20 ;  /* 0x0044481401007387 */ /* 0x000fe20000100800 */
[----:B---3--:R-:W-:-:S05]  /*ab050*/  PRMT R29, R29, 0x5410, R17 ;  /* 0x000054101d1d7816 */ /* 0x008fca0000000011 */
[----:B------:R0:W-:Y:S02]  /*ab060*/  STL [R1+0x444c], R29 ;  /* 0x00444c1d01007387 */ /* 0x0001e40000100800 */
[----:B0-----:R-:W-:-:S05]  /*ab070*/  IMAD.MOV.U32 R29, RZ, RZ, R25 ;  /* 0x000000ffff1d7224 */ /* 0x001fca00078e0019 */
[----:B------:R-:W-:Y:S02]  /*ab080*/  SHF.R.S32.HI R15, RZ, 0x1f, R29 ;  /* 0x0000001fff0f7819 */ /* 0x000fe4000001141d */
[----:B------:R-:W-:-:S05]  /*ab090*/  IADD3 R20, P6, PT, R29, R2, RZ ;  /* 0x000000021d147210 */ /* 0x000fca0007fde0ff */
[----:B------:R-:W-:Y:S01]  /*ab0a0*/  IMAD.X R21, R15, 0x1, R28, P6 ;  /* 0x000000010f157824 */ /* 0x000fe200030e061c */
[----:B----4-:R-:W-:Y:S02]  /*ab0b0*/  PRMT R22, R22, 0x5410, R16 ;  /* 0x0000541016167816 */ /* 0x010fe40000000010 */
[----:B------:R-:W3:Y:S04]  /*ab0c0*/  LDL.LU R16, [R1+0xfc] ;  /* 0x0000fc0001107983 */ /* 0x000ee80000300800 */
[----:B------:R-:W3:Y:S04]  /*ab0d0*/  LDL.LU R17, [R1+0x1b4] ;  /* 0x0001b40001117983 */ /* 0x000ee80000300800 */
[----:B------:R-:W-:Y:S04]  /*ab0e0*/  STL [R1+0x8], R15 ;  /* 0x0000080f01007387 */ /* 0x000fe80000100800 */
[----:B------:R0:W-:Y:S04]  /*ab0f0*/  STL [R1+0x44f8], R28 ;  /* 0x0044f81c01007387 */ /* 0x0001e80000100800 */
[----:B0-----:R-:W4:Y:S01]  /*ab100*/  LDL.LU R28, [R1+0x8] ;  /* 0x00000800011c7983 */ /* 0x001f220000300800 */
[----:B------:R-:W-:-:S03]  /*ab110*/  PRMT R23, R23, 0x5410, R26 ;  /* 0x0000541017177816 */ /* 0x000fc6000000001a */
[----:B------:R2:W-:Y:S04]  /*ab120*/  STL.64 [R1+0x700], R20 ;  /* 0x0007001401007387 */ /* 0x0005e80000100a00 */
[----:B------:R-:W3:Y:S04]  /*ab130*/  LDL.LU R15, [R1+0x1b8] ;  /* 0x0001b800010f7983 */ /* 0x000ee80000300800 */
[----:B------:R-:W3:Y:S01]  /*ab140*/  LDL.LU R25, [R1+0xf0] ;  /* 0x0000f00001197983 */ /* 0x000ee20000300800 */
[----:B--2---:R-:W-:-:S03]  /*ab150*/  PRMT R20, R19, 0x5410, R18 ;  /* 0x0000541013147816 */ /* 0x004fc60000000012 */
[----:B------:R-:W2:Y:S01]  /*ab160*/  LDL.LU R26, [R1+0x1b0] ;  /* 0x0001b000011a7983 */ /* 0x000ea20000300800 */
[----:B------:R-:W-:-:S03]  /*ab170*/  IADD3 R18, P6, PT, R29, R0, RZ ;  /* 0x000000001d127210 */ /* 0x000fc60007fde0ff */
[----:B------:R0:W-:Y:S04]  /*ab180*/  STL.64 [R1+0x4430], R22 ;  /* 0x0044301601007387 */ /* 0x0001e80000100a00 */
[----:B0-----:R-:W2:Y:S04]  /*ab190*/  LDL.LU R22, [R1+0x1bc] ;  /* 0x0001bc0001167983 */ /* 0x001ea80000300800 */
[----:B------:R-:W2:Y:S04]  /*ab1a0*/  LDL.LU R23, [R1+0xf8] ;  /* 0x0000f80001177983 */ /* 0x000ea80000300800 */
[----:B------:R-:W2:Y:S04]  /*ab1b0*/  LDL.LU R21, [R1+0x9c] ;  /* 0x00009c0001157983 */ /* 0x000ea80000300800 */
[----:B------:R-:W-:Y:S04]  /*ab1c0*/  STL [R1+0xe4], R20 ;  /* 0x0000e41401007387 */ /* 0x000fe80000100800 */
[----:B------:R0:W-:Y:S04]  /*ab1d0*/  STL [R1+0x44d8], R0 ;  /* 0x0044d80001007387 */ /* 0x0001e80000100800 */
[----:B0-----:R-:W2:Y:S01]  /*ab1e0*/  LDL.LU R0, [R1+0x100] ;  /* 0x0001000001007983 */ /* 0x001ea20000300800 */
[----:B----4-:R-:W-:-:S05]  /*ab1f0*/  IMAD.X R19, R28, 0x1, R12, P6 ;  /* 0x000000011c137824 */ /* 0x010fca00030e060c */
[----:B------:R0:W-:Y:S04]  /*ab200*/  STL.64 [R1+0x6f8], R18 ;  /* 0x0006f81201007387 */ /* 0x0001e80000100a00 */
[----:B0-----:R-:W4:Y:S02]  /*ab210*/  LDL.LU.64 R18, [R1+0x4508] ;  /* 0x0045080001127983 */ /* 0x001f240000300a00 */
[----:B----4-:R-:W-:Y:S02]  /*ab220*/  PRMT R18, R18, 0x5410, R13 ;  /* 0x0000541012127816 */ /* 0x010fe4000000000d */
[----:B------:R-:W-:-:S03]  /*ab230*/  PRMT R19, R19, 0x5410, R27 ;  /* 0x0000541013137816 */ /* 0x000fc6000000001b */
[----:B------:R-:W-:Y:S04]  /*ab240*/  STL [R1+0x441c], R18 ;  /* 0x00441c1201007387 */ /* 0x000fe80000100800 */
[----:B------:R-:W4:Y:S04]  /*ab250*/  LDL.LU R20, [R1+0xe8] ;  /* 0x0000e80001147983 */ /* 0x000f280000300800 */
[----:B------:R-:W4:Y:S04]  /*ab260*/  LDL.LU R12, [R1+0x1a8] ;  /* 0x0001a800010c7983 */ /* 0x000f280000300800 */
[----:B------:R-:W2:Y:S04]  /*ab270*/  LDL.LU R13, [R1+0xe0] ;  /* 0x0000e000010d7983 */ /* 0x000ea80000300800 */
[----:B------:R-:W2:Y:S04]  /*ab280*/  LDL.LU R27, [R1+0x1ac] ;  /* 0x0001ac00011b7983 */ /* 0x000ea80000300800 */
[----:B------:R0:W-:Y:S04]  /*ab290*/  STL [R1+0x4458], R19 ;  /* 0x0044581301007387 */ /* 0x0001e80000100800 */
[----:B0-----:R-:W2:Y:S01]  /*ab2a0*/  LDL R19, [R1] ;  /* 0x0000000001137983 */ /* 0x001ea20000100800 */
[----:B------:R-:W-:-:S03]  /*ab2b0*/  IADD3 R18, P6, PT, R29, R3, RZ ;  /* 0x000000031d127210 */ /* 0x000fc60007fde0ff */
[----:B--2---:R0:W-:Y:S04]  /*ab2c0*/  STL [R1+0x44dc], R19 ;  /* 0x0044dc1301007387 */ /* 0x0041e80000100800 */
[----:B------:R1:W-:Y:S01]  /*ab2d0*/  STL [R1+0x44cc], R3 ;  /* 0x0044cc0301007387 */ /* 0x0003e20000100800 */
[----:B0-----:R-:W-:Y:S01]  /*ab2e0*/  IMAD.X R19, R28, 0x1, R4, P6 ;  /* 0x000000011c137824 */ /* 0x001fe200030e0604 */
[----:B-1----:R-:W-:Y:S02]  /*ab2f0*/  PRMT R3, R22, 0x5410, R0 ;  /* 0x0000541016037816 */ /* 0x002fe40000000000 */
[----:B---3--:R-:W-:Y:S02]  /*ab300*/  PRMT R0, R17, 0x5410, R16 ;  /* 0x0000541011007816 */ /* 0x008fe40000000010 */
[----:B------:R-:W-:Y:S01]  /*ab310*/  IADD3 R16, P6, PT, R29, R5, RZ ;  /* 0x000000051d107210 */ /* 0x000fe20007fde0ff */
[----:B------:R-:W-:Y:S04]  /*ab320*/  STL.64 [R1+0x790], R18 ;  /* 0x0007901201007387 */ /* 0x000fe80000100a00 */
[----:B------:R0:W-:Y:S01]  /*ab330*/  STL [R1+0x100], R3 ;  /* 0x0001000301007387 */ /* 0x0001e20000100800 */
[----:B------:R-:W-:-:S03]  /*ab340*/  IMAD.X R17, R28, 0x1, R6, P6 ;  /* 0x000000011c117824 */ /* 0x000fc600030e0606 */
[----:B------:R-:W-:Y:S04]  /*ab350*/  STL.64 [R1+0x44d0], R4 ;  /* 0x0044d00401007387 */ /* 0x000fe80000100a00 */
[----:B------:R1:W-:Y:S01]  /*ab360*/  STL [R1+0x104], R0 ;  /* 0x0001040001007387 */ /* 0x0003e20000100800 */
[----:B0-----:R-:W-:-:S03]  /*ab370*/  PRMT R3, R15, 0x5410, R23 ;  /* 0x000054100f037816 */ /* 0x001fc60000000017 */
[----:B------:R-:W2:Y:S04]  /*ab380*/  LDL.LU R18, [R1+0xdc] ;  /* 0x0000dc0001127983 */ /* 0x000ea80000300800 */
[----:B------:R-:W2:Y:S01]  /*ab390*/  LDL.LU R22, [R1+0x19c] ;  /* 0x00019c0001167983 */ /* 0x000ea20000300800 */
[----:B-1----:R-:W-:-:S03]  /*ab3a0*/  PRMT R0, R26, 0x5410, R25 ;  /* 0x000054101a007816 */ /* 0x002fc60000000019 */
[----:B------:R0:W-:Y:S01]  /*ab3b0*/  STL.64 [R1+0x788], R16 ;  /* 0x0007881001007387 */ /* 0x0001e20000100a00 */
[----:B------:R-:W-:-:S03]  /*ab3c0*/  IADD3 R4, P6, PT, R29, R7, RZ ;  /* 0x000000071d047210 */ /* 0x000fc60007fde0ff */
[----:B0-----:R-:W3:Y:S04]  /*ab3d0*/  LDL.LU R16, [R1+0xcc] ;  /* 0x0000cc0001107983 */ /* 0x001ee80000300800 */
[----:B------:R-:W3:Y:S04]  /*ab3e0*/  LDL.LU R17, [R1+0x1a0] ;  /* 0x0001a00001117983 */ /* 0x000ee80000300800 */
[----:B------:R-:W2:Y:S04]  /*ab3f0*/  LDL.LU R25, [R1+0xd4] ;  /* 0x0000d40001197983 */ /* 0x000ea80000300800 */
[----:B------:R-:W-:Y:S04]  /*ab400*/  STL [R1+0xf8], R3 ;  /* 0x0000f80301007387 */ /* 0x000fe80000100800 */
[----:B------:R-:W2:Y:S04]  /*ab410*/  LDL.LU R23, [R1+0x18c] ;  /* 0x00018c0001177983 */ /* 0x000ea80000300800 */
[----:B------:R-:W-:Y:S04]  /*ab420*/  STL [R1+0xfc], R0 ;  /* 0x0000fc0001007387 */ /* 0x000fe80000100800 */
[----:B------:R-:W2:Y:S04]  /*ab430*/  LDL.LU R15, [R1+0xb8] ;  /* 0x0000b800010f7983 */ /* 0x000ea80000300800 */
[----:B------:R-:W2:Y:S04]  /*ab440*/  LDL.LU R26, [R1+0x184] ;  /* 0x00018400011a7983 */ /* 0x000ea80000300800 */
[----:B------:R0:W-:Y:S04]  /*ab450*/  STL.64 [R1+0x44e0], R6 ;  /* 0x0044e00601007387 */ /* 0x0001e80000100a00 */
[----:B0-----:R-:W2:Y:S04]  /*ab460*/  LDL.LU R6, [R1+0x194] ;  /* 0x0001940001067983 */ /* 0x001ea80000300800 */
[----:B------:R-:W2:Y:S01]  /*ab470*/  LDL.LU R7, [R1+0xc8] ;  /* 0x0000c80001077983 */ /* 0x000ea20000300800 */
[----:B------:R-:W-:Y:S01]  /*ab480*/  IMAD.X R5, R28, 0x1, R9, P6 ;  /* 0x000000011c057824 */ /* 0x000fe200030e0609 */
[----:B----4-:R-:W-:-:S02]  /*ab490*/  PRMT R3, R12, 0x5410, R20 ;  /* 0x000054100c037816 */ /* 0x010fc40000000014 */
[----:B------:R-:W-:Y:S01]  /*ab4a0*/  PRMT R0, R27, 0x5410, R13 ;  /* 0x000054101b007816 */ /* 0x000fe2000000000d */
[----:B--2---:R0:W-:Y:S04]  /*ab4b0*/  STL.64 [R1+0x44f0], R6 ;  /* 0x0044f00601007387 */ /* 0x0041e80000100a00 */
[----:B------:R-:W-:Y:S04]  /*ab4c0*/  STL.64 [R1+0x860], R4 ;  /* 0x0008600401007387 */ /* 0x000fe80000100a00 */
[----:B------:R-:W-:Y:S01]  /*ab4d0*/  STL [R1+0xe8], R3 ;  /* 0x0000e80301007387 */ /* 0x000fe20000100800 */
[----:B0-----:R-:W-:-:S03]  /*ab4e0*/  IMAD.MOV.U32 R7, RZ, RZ, R29 ;  /* 0x000000ffff077224 */ /* 0x001fc600078e001d */
[----:B------:R-:W2:Y:S04]  /*ab4f0*/  LDL.LU R19, [R1+0xc0] ;  /* 0x0000c00001137983 */ /* 0x000ea80000300800 */
[----:B------:R0:W-:Y:S01]  /*ab500*/  STL [R1+0x108], R0 ;  /* 0x0001080001007387 */ /* 0x0001e20000100800 */
[----:B------:R-:W-:-:S03]  /*ab510*/  IADD3 R12, P6, PT, R7, R8, RZ ;  /* 0x00000008070c7210 */ /* 0x000fc60007fde0ff */
[----:B0-----:R-:W2:Y:S04]  /*ab520*/  LDL.LU R0, [R1+0x188] ;  /* 0x0001880001007983 */ /* 0x001ea80000300800 */
[----:B------:R-:W4:Y:S01]  /*ab530*/  LDL.LU R4, [R1+0xb0] ;  /* 0x0000b00001047983 */ /* 0x000f220000300800 */
[----:B------:R-:W-:-:S03]  /*ab540*/  IMAD.X R13, R28, 0x1, R10, P6 ;  /* 0x000000011c0d7824 */ /* 0x000fc600030e060a */
[----:B------:R-:W4:Y:S04]  /*ab550*/  LDL.LU R5, [R1+0x180] ;  /* 0x0001800001057983 */ /* 0x000f280000300800 */
[----:B------:R-:W2:Y:S04]  /*ab560*/  LDL.LU R3, [R1+0xa4] ;  /* 0x0000a40001037983 */ /* 0x000ea80000300800 */
[----:B------:R-:W2:Y:S04]  /*ab570*/  LDL.LU R27, [R1+0x11c] ;  /* 0x00011c00011b7983 */ /* 0x000ea80000300800 */
[----:B------:R-:W2:Y:S04]  /*ab580*/  LDL.LU R29, [R1+0x6c] ;  /* 0x00006c00011d7983 */ /* 0x000ea80000300800 */
[----:B------:R-:W2:Y:S04]  /*ab590*/  LDL.LU R20, [R1+0x158] ;  /* 0x0001580001147983 */ /* 0x000ea80000300800 */
[----:B------:R0:W-:Y:S04]  /*ab5a0*/  STL.64 [R1+0x44c0], R8 ;  /* 0x0044c00801007387 */ /* 0x0001e80000100a00 */
[----:B0-----:R-:W2:Y:S04]  /*ab5b0*/  LDL.LU R8, [R1+0x80] ;  /* 0x0000800001087983 */ /* 0x001ea80000300800 */
[----:B------:R-:W2:Y:S04]  /*ab5c0*/  LDL.LU R9, [R1+0x164] ;  /* 0x0001640001097983 */ /* 0x000ea80000300800 */
[----:B------:R0:W-:Y:S04]  /*ab5d0*/  STL.64 [R1+0x8e0], R12 ;  /* 0x0008e00c01007387 */ /* 0x0001e80000100a00 */
[----:B0-----:R-:W2:Y:S01]  /*ab5e0*/  LDL.LU.64 R12, [R1+0x4500] ;  /* 0x00450000010c7983 */ /* 0x001ea20000300a00 */
[----:B------:R-:W-:-:S02]  /*ab5f0*/  PRMT R18, R22, 0x5410, R18 ;  /* 0x0000541016127816 */ /* 0x000fc40000000012 */
[----:B---3--:R-:W-:Y:S02]  /*ab600*/  PRMT R6, R17, 0x5410, R16 ;  /* 0x0000541011067816 */ /* 0x008fe40000000010 */
[C---:B------:R-:W-:Y:S01]  /*ab610*/  IADD3 R16, P6, PT, R7.reuse, R11, RZ ;  /* 0x0000000b07107210 */ /* 0x040fe20007fde0ff */
[----:B------:R0:W-:Y:S04]  /*ab620*/  STL [R1+0xdc], R18 ;  /* 0x0000dc1201007387 */ /* 0x0001e80000100800 */
[----:B------:R1:W-:Y:S04]  /*ab630*/  STL [R1+0xcc], R6 ;  /* 0x0000cc0601007387 */ /* 0x0003e80000100800 */
[----:B0-----:R-:W3:Y:S04]  /*ab640*/  LDL.LU R18, [R1+0x68] ;  /* 0x0000680001127983 */ /* 0x001ee80000300800 */
[----:B------:R-:W3:Y:S01]  /*ab650*/  LDL.LU R22, [R1+0x160] ;  /* 0x0001600001167983 */ /* 0x000ee20000300800 */
[----:B--2---:R-:W-:Y:S01]  /*ab660*/  IMAD.X R17, R28, 0x1, R12, P6 ;  /* 0x000000011c117824 */ /* 0x004fe200030e060c */
[----:B-1----:R-:W-:-:S04]  /*ab670*/  IADD3 R6, P6, PT, R7, R13, RZ ;  /* 0x0000000d07067210 */ /* 0x002fc80007fde0ff */
[----:B------:R0:W-:Y:S01]  /*ab680*/  STL.64 [R1+0x8d8], R16 ;  /* 0x0008d81001007387 */ /* 0x0001e20000100a00 */
[----:B------:R-:W-:-:S03]  /*ab690*/  IMAD.X R7, R28, 0x1, R14, P6 ;  /* 0x000000011c077824 */ /* 0x000fc600030e060e */
[----:B0-----:R-:W2:Y:S04]  /*ab6a0*/  LDL.LU R16, [R1+0x5c] ;  /* 0x00005c0001107983 */ /* 0x001ea80000300800 */
[----:B------:R-:W2:Y:S04]  /*ab6b0*/  LDL.LU R17, [R1+0x13c] ;  /* 0x00013c0001117983 */ /* 0x000ea80000300800 */
[----:B------:R-:W2:Y:S04]  /*ab6c0*/  LDL.LU R28, [R1+0x44f8] ;  /* 0x0044f800011c7983 */ /* 0x000ea80000300800 */
[----:B------:R0:W-:Y:S04]  /*ab6d0*/  STL.64 [R1+0x928], R6 ;  /* 0x0009280601007387 */ /* 0x0001e80000100a00 */
[----:B0-----:R-:W2:Y:S02]  /*ab6e0*/  LDL.LU.64 R6, [R1+0x44f0] ;  /* 0x0044f00001067983 */ /* 0x001ea40000300a00 */
[----:B--2---:R-:W-:-:S02]  /*ab6f0*/  PRMT R6, R6, 0x5410, R25 ;  /* 0x0000541006067816 */ /* 0x004fc40000000019 */
[----:B------:R-:W2:Y:S04]  /*ab700*/  LDL.LU R25, [R1+0x44e8] ;  /* 0x0044e80001197983 */ /* 0x000ea80000300800 */
[----:B------:R0:W-:Y:S02]  /*ab710*/  STL [R1+0x98], R6 ;  /* 0x0000980601007387 */ /* 0x0001e40000100800 */
[----:B0-----:R-:W-:Y:S02]  /*ab720*/  PRMT R6, R23, 0x5410, R7 ;  /* 0x0000541017067816 */ /* 0x001fe40000000007 */
[----:B------:R-:W-:Y:S02]  /*ab730*/  PRMT R23, R26, 0x5410, R15 ;  /* 0x000054101a177816 */ /* 0x000fe4000000000f */
[----:B------:R-:W-:Y:S01]  /*ab740*/  SHF.R.S32.HI R15, RZ, 0x1f, R21 ;  /* 0x0000001fff0f7819 */ /* 0x000fe20000011415 */
[----:B------:R0:W-:Y:S02]  /*ab750*/  STL [R1+0xc8], R6 ;  /* 0x0000c80601007387 */ /* 0x0001e40000100800 */
[----:B0-----:R-:W-:-:S02]  /*ab760*/  IADD3 R6, P6, PT, R21, R2, RZ ;  /* 0x0000000215067210 */ /* 0x001fc40007fde0ff */
[----:B------:R-:W-:Y:S03]  /*ab770*/  STL [R1+0x10c], R23 ;  /* 0x00010c1701007387 */ /* 0x000fe60000100800 */
[----:B------:R-:W-:Y:S02]  /*ab780*/  IMAD.X R7, R15, 0x1, R28, P6 ;  /* 0x000000010f077824 */ /* 0x000fe400030e061c */
[----:B------:R-:W-:-:S03]  /*ab790*/  IMAD.MOV.U32 R26, RZ, RZ, R24 ;  /* 0x000000ffff1a7224 */ /* 0x000fc600078e0018 */
[----:B------:R0:W-:Y:S04]  /*ab7a0*/  STL.64 [R1+0x8d0], R6 ;  /* 0x0008d00601007387 */ /* 0x0001e80000100a00 */
[----:B0-----:R-:W2:Y:S04]  /*ab7b0*/  LDL.LU.64 R6, [R1+0x44e0] ;  /* 0x0044e00001067983 */ /* 0x001ea80000300a00 */
[----:B------:R-:W2:Y:S04]  /*ab7c0*/  LDL.LU R23, [R1+0x34] ;  /* 0x0000340001177983 */ /* 0x000ea80000300800 */
[----:B------:R-:W2:Y:S01]  /*ab7d0*/  LDL.LU R24, [R1+0xa0] ;  /* 0x0000a00001187983 */ /* 0x000ea20000300800 */
[----:B------:R-:W-:-:S03]  /*ab7e0*/  PRMT R0, R0, 0x5410, R19 ;  /* 0x0000541000007816 */ /* 0x000fc60000000013 */
[----:B--2---:R0:W-:Y:S04]  /*ab7f0*/  STL.64 [R1+0x44b0], R24 ;  /* 0x0044b01801007387 */ /* 0x0041e80000100a00 */
[----:B0-----:R-:W2:Y:S04]  /*ab800*/  LDL.LU R24, [R1+0x84] ;  /* 0x0000840001187983 */ /* 0x001ea80000300800 */
[----:B------:R-:W2:Y:S04]  /*ab810*/  LDL.LU R25, [R1+0x178] ;  /* 0x0001780001197983 */ /* 0x000ea80000300800 */
[----:B------:R-:W2:Y:S04]  /*ab820*/  LDL.LU R19, [R1+0x44dc] ;  /* 0x0044dc0001137983 */ /* 0x000ea80000300800 */
[----:B------:R0:W-:Y:S04]  /*ab830*/  STL [R1+0xb8], R0 ;  /* 0x0000b80001007387 */ /* 0x0001e80000100800 */
[----:B0-----:R-:W2:Y:S01]  /*ab840*/  LDL.LU R0, [R1+0x44d8] ;  /* 0x0044d80001007983 */ /* 0x001ea20000300800 */
[----:B----4-:R-:W-:-:S05]  /*ab850*/  PRMT R5, R5, 0x5410, R4 ;  /* 0x0000541005057816 */ /* 0x010fca0000000004 */
[----:B------:R0:W-:Y:S01]  /*ab860*/  STL [R1+0xb0], R5 ;  /* 0x0000b00501007387 */ /* 0x0001e20000100800 */
[----:B------:R-:W-:Y:S02]  /*ab870*/  PRMT R27, R27, 0x5410, R3 ;  /* 0x000054101b1b7816 */ /* 0x000fe40000000003 */
[----:B--2---:R-:W-:-:S05]  /*ab880*/  IADD3 R4, P6, PT, R21, R0, RZ ;  /* 0x0000000015047210 */ /* 0x004fca0007fde0ff */
[----:B0-----:R-:W-:-:S05]  /*ab890*/  IMAD.X R5, R15, 0x1, R19, P6 ;  /* 0x000000010f057824 */ /* 0x001fca00030e0613 */
[----:B------:R0:W-:Y:S04]  /*ab8a0*/  STL.64 [R1+0x960], R4 ;  /* 0x0009600401007387 */ /* 0x0001e80000100a00 */
[----:B0-----:R-:W2:Y:S04]  /*ab8b0*/  LDL.LU.64 R4, [R1+0x44d0] ;  /* 0x0044d00001047983 */ /* 0x001ea80000300a00 */
[----:B------:R-:W4:Y:S01]  /*ab8c0*/  LDL.LU R3, [R1+0x44cc] ;  /* 0x0044cc0001037983 */ /* 0x000f220000300800 */
[----:B------:R-:W-:-:S03]  /*ab8d0*/  PRMT R25, R25, 0x5410, R24 ;  /* 0x0000541019197816 */ /* 0x000fc60000000018 */
[----:B------:R0:W-:Y:S01]  /*ab8e0*/  STL [R1+0x11c], R27 ;  /* 0x00011c1b01007387 */ /* 0x0001e20000100800 */
[----:B------:R-:W-:Y:S02]  /*ab8f0*/  PRMT R9, R9, 0x5410, R8 ;  /* 0x0000541009097816 */ /* 0x000fe40000000008 */
[----:B------:R-:W-:Y:S01]  /*ab900*/  PRMT R8, R20, 0x5410, R29 ;  /* 0x0000541014087816 */ /* 0x000fe2000000001d */
[----:B0-----:R-:W3:Y:S04]  /*ab910*/  LDL.LU R27, [R1+0x44c8] ;  /* 0x0044c800011b7983 */ /* 0x001ee80000300800 */
[----:B------:R2:W-:Y:S01]  /*ab920*/  STL [R1+0x84], R25 ;  /* 0x0000841901007387 */ /* 0x0005e20000100800 */
[----:B----4-:R-:W-:-:S05]  /*ab930*/  IADD3 R24, P6, PT, R21, R3, RZ ;  /* 0x0000000315187210 */ /* 0x010fca0007fde0ff */
[----:B--2---:R-:W-:-:S05]  /*ab940*/  IMAD.X R25, R15, 0x1, R4, P6 ;  /* 0x000000010f197824 */ /* 0x004fca00030e0604 */
[----:B------:R0:W-:Y:S04]  /*ab950*/  STL.64 [R1+0x958], R24 ;  /* 0x0009581801007387 */ /* 0x0001e80000100a00 */
[----:B0-----:R-:W2:Y:S04]  /*ab960*/  LDL.LU R24, [R1+0x30] ;  /* 0x0000300001187983 */ /* 0x001ea80000300800 */
[----:B------:R-:W-:Y:S04]  /*ab970*/  STL [R1+0x80], R9 ;  /* 0x0000800901007387 */ /* 0x000fe80000100800 */
[----:B------:R-:W2:Y:S04]  /*ab980*/  LDL.LU R25, [R1+0x124] ;  /* 0x0001240001197983 */ /* 0x000ea80000300800 */
[----:B------:R0:W-:Y:S04]  /*ab990*/  STL [R1+0x6c], R8 ;  /* 0x00006c0801007387 */ /* 0x0001e80000100800 */
[----:B------:R-:W4:Y:S04]  /*ab9a0*/  LDL.LU R29, [R1+0x10] ;  /* 0x00001000011d7983 */ /* 0x000f280000300800 */
[----:B------:R-:W4:Y:S01]  /*ab9b0*/  LDL.LU R20, [R1+0x118] ;  /* 0x0001180001147983 */ /* 0x000f220000300800 */
[----:B0-----:R-:W-:-:S05]  /*ab9c0*/  IADD3 R8, P6, PT, R21, R5, RZ ;  /* 0x0000000515087210 */ /* 0x001fca0007fde0ff */
[----:B------:R-:W-:Y:S01]  /*ab9d0*/  IMAD.X R9, R15, 0x1, R6, P6 ;  /* 0x000000010f097824 */ /* 0x000fe200030e0606 */
[----:B------:R-:W-:Y:S04]  /*ab9e0*/  STL.64 [R1+0x4490], R4 ;  /* 0x0044900401007387 */ /* 0x000fe80000100a00 */
[----:B------:R0:W-:Y:S04]  /*ab9f0*/  STL.64 [R1+0xa10], R8 ;  /* 0x000a100801007387 */ /* 0x0001e80000100a00 */
[----:B0-----:R-:W2:Y:S01]  /*aba00*/  LDL.LU.64 R8, [R1+0x44c0] ;  /* 0x0044c00001087983 */ /* 0x001ea20000300a00 */
[----:B---3--:R-:W-:-:S02]  /*aba10*/  PRMT R5, R22, 0x5410, R18 ;  /* 0x0000541016057816 */ /* 0x008fc40000000012 */
[----:B------:R-:W-:Y:S02]  /*aba20*/  PRMT R4, R17, 0x5410, R16 ;  /* 0x0000541011047816 */ /* 0x000fe40000000010 */
[----:B------:R-:W3:Y:S04]  /*aba30*/  LDL.LU R16, [R1+0x40] ;  /* 0x0000400001107983 */ /* 0x000ee80000300800 */
[----:B------:R-:W-:Y:S04]  /*aba40*/  STL [R1+0x68], R5 ;  /* 0x0000680501007387 */ /* 0x000fe80000100800 */
[----:B------:R-:W3:Y:S04]  /*aba50*/  LDL.LU R17, [R1+0x134] ;  /* 0x0001340001117983 */ /* 0x000ee80000300800 */
[----:B------:R0:W-:Y:S01]  /*aba60*/  STL [R1+0x5c], R4 ;  /* 0x00005c0401007387 */ /* 0x0001e20000100800 */
[----:B------:R-:W-:-:S03]  /*aba70*/  PRMT R27, R27, 0x5410, R23 ;  /* 0x000054101b1b7816 */ /* 0x000fc60000000017 */
[----:B------:R-:W3:Y:S01]  /*aba80*/  LDL.LU R22, [R1+0x130] ;  /* 0x0001300001167983 */ /* 0x000ee20000300800 */
[----:B0-----:R-:W-:-:S03]  /*aba90*/  IADD3 R4, P6, PT, R21, R7, RZ ;  /* 0x0000000715047210 */ /* 0x001fc60007fde0ff */
[----:B------:R0:W-:Y:S01]  /*abaa0*/  STL.64 [R1+0x4488], R6 ;  /* 0x0044880601007387 */ /* 0x0001e20000100a00 */
[----:B------:R-:W-:-:S03]  /*abab0*/  IMAD.MOV.U32 R23, RZ, RZ, R26 ;  /* 0x000000ffff177224 */ /* 0x000fc600078e001a */
[----:B0-----:R-:W3:Y:S04]  /*abac0*/  LDL.LU R6, [R1+0x24] ;  /* 0x0000240001067983 */ /* 0x001ee80000300800 */
[----:B------:R-:W3:Y:S04]  /*abad0*/  LDL.LU R7, [R1+0x138] ;  /* 0x0001380001077983 */ /* 0x000ee80000300800 */
[----:B------:R-:W4:Y:S01]  /*abae0*/  LDL.LU R26, [R1+0x18] ;  /* 0x00001800011a7983 */ /* 0x000f220000300800 */
[----:B--2---:R-:W-:-:S05]  /*abaf0*/  IMAD.X R5, R15, 0x1, R9, P6 ;  /* 0x000000010f057824 */ /* 0x004fca00030e0609 */
[----:B------:R0:W-:Y:S04]  /*abb00*/  STL.64 [R1+0xa08], R4 ;  /* 0x000a080401007387 */ /* 0x0001e80000100a00 */
[----:B0-----:R-:W2:Y:S04]  /*abb10*/  LDL.LU R4, [R1+0x128] ;  /* 0x0001280001047983 */ /* 0x001ea80000300800 */
[----:B------:R-:W2:Y:S01]  /*abb20*/  LDL.LU R5, [R1+0x14] ;  /* 0x0000140001057983 */ /* 0x000ea20000300800 */
[----:B------:R-:W-:Y:S02]  /*abb30*/  PRMT R24, R25, 0x5410, R24 ;  /* 0x0000541019187816 */ /* 0x000fe40000000018 */
[----:B---3--:R-:W-:-:S02]  /*abb40*/  PRMT R7, R7, 0x5410, R6 ;  /* 0x0000541007077816 */ /* 0x008fc40000000006 */
[----:B------:R-:W-:Y:S01]  /*abb50*/  IADD3 R6, P6, PT, R21, R8, RZ ;  /* 0x0000000815067210 */ /* 0x000fe20007fde0ff */
[----:B--2---:R0:W-:Y:S04]  /*abb60*/  STL.64 [R1+0x44a0], R4 ;  /* 0x0044a00401007387 */ /* 0x0041e80000100a00 */
[----:B0-----:R-:W2:Y:S04]  /*abb70*/  LDL.LU R4, [R1+0x120] ;  /* 0x0001200001047983 */ /* 0x001ea80000300800 */
[----:B------:R-:W3:Y:S04]  /*abb80*/  LDL.LU R5, [R1+0x1c] ;  /* 0x00001c0001057983 */ /* 0x000ee80000300800 */
[----:B------:R-:W2:Y:S04]  /*abb90*/  LDL.LU R18, [R1+0x150] ;  /* 0x0001500001127983 */ /* 0x000ea80000300800 */
[----:B------:R0:W-:Y:S04]  /*abba0*/  STL [R1+0x43e0], R27 ;  /* 0x0043e01b01007387 */ /* 0x0001e80000100800 */
[----:B0-----:R-:W2:Y:S04]  /*abbb0*/  LDL.LU R27, [R1+0x20] ;  /* 0x00002000011b7983 */ /* 0x001ea80000300800 */
[----:B------:R0:W-:Y:S04]  /*abbc0*/  STL [R1+0x24], R7 ;  /* 0x0000240701007387 */ /* 0x0001e80000100800 */
[----:B------:R1:W-:Y:S01]  /*abbd0*/  STL.64 [R1+0x4480], R8 ;  /* 0x0044800801007387 */ /* 0x0003e20000100a00 */
[----:B0-----:R-:W-:-:S03]  /*abbe0*/  IMAD.X R7, R15, 0x1, R10, P6 ;  /* 0x000000010f077824 */ /* 0x001fc600030e060a */
[----:B-1----:R-:W2:Y:S01]  /*abbf0*/  LDL.LU R8, [R1+0x2c] ;  /* 0x00002c0001087983 */ /* 0x002ea20000300800 */
[----:B----4-:R-:W-:-:S03]  /*abc00*/  PRMT R9, R20, 0x5410, R29 ;  /* 0x0000541014097816 */ /* 0x010fc6000000001d */
[----:B------:R0:W-:Y:S04]  /*abc10*/  STL.64 [R1+0xa90], R6 ;  /* 0x000a900601007387 */ /* 0x0001e80000100a00 */
[----:B0-----:R-:W4:Y:S04]  /*abc20*/  LDL.LU R6, [R1+0x28] ;  /* 0x0000280001067983 */ /* 0x001f280000300800 */
[----:B------:R-:W4:Y:S04]  /*abc30*/  LDL.LU R7, [R1+0x14c] ;  /* 0x00014c0001077983 */ /* 0x000f280000300800 */
[----:B------:R-:W4:Y:S04]  /*abc40*/  LDL.LU R29, [R1+0x3c] ;  /* 0x00003c00011d7983 */ /* 0x000f280000300800 */
[----:B------:R0:W-:Y:S02]  /*abc50*/  STL [R1+0x30], R24 ;  /* 0x0000301801007387 */ /* 0x0001e40000100800 */
[----:B0-----:R-:W-:-:S02]  /*abc60*/  IADD3 R24, P6, PT, R21, R11, RZ ;  /* 0x0000000b15187210 */ /* 0x001fc40007fde0ff */
[----:B------:R0:W-:Y:S03]  /*abc70*/  STL [R1+0x12c], R9 ;  /* 0x00012c0901007387 */ /* 0x0001e60000100800 */
[----:B------:R-:W-:Y:S01]  /*abc80*/  IMAD.X R25, R15, 0x1, R12, P6 ;  /* 0x000000010f197824 */ /* 0x000fe200030e060c */
[----:B0-----:R-:W4:Y:S04]  /*abc90*/  LDL.LU R9, [R1+0x38] ;  /* 0x0000380001097983 */ /* 0x001f280000300800 */
[----:B------:R-:W4:Y:S04]  /*abca0*/  LDL.LU R20, [R1+0x15c] ;  /* 0x00015c0001147983 */ /* 0x000f280000300800 */
[----:B------:R0:W-:Y:S02]  /*abcb0*/  STL.64 [R1+0xa88], R24 ;  /* 0x000a881801007387 */ /* 0x0001e40000100a00 */
[----:B0-----:R-:W-:-:S02]  /*abcc0*/  IADD3 R24, P6, PT, R21, R13, RZ ;  /* 0x0000000d15187210 */ /* 0x001fc40007fde0ff */
[----:B------:R-:W4:Y:S03]  /*abcd0*/  LDL.LU R21, [R1+0x44bc] ;  /* 0x0044bc0001157983 */ /* 0x000f260000300800 */
[----:B------:R-:W-:Y:S02]  /*abce0*/  IMAD.X R25, R15, 0x1, R14, P6 ;  /* 0x000000010f197824 */ /* 0x000fe400030e060e */
[----:B------:R-:W4:Y:S04]  /*abcf0*/  LDL.LU R15, [R1+0x44b8] ;  /* 0x0044b800010f7983 */ /* 0x000f280000300800 */
[----:B------:R0:W-:Y:S04]  /*abd00*/  STL.64 [R1+0xac8], R24 ;  /* 0x000ac81801007387 */ /* 0x0001e80000100a00 */
[----:B0-----:R-:W4:Y:S01]  /*abd10*/  LDL.LU.64 R24, [R1+0x44b0] ;  /* 0x0044b00001187983 */ /* 0x001f220000300a00 */
[----:B------:R-:W-:-:S03]  /*abd20*/  PRMT R17, R17, 0x5410, R16 ;  /* 0x0000541011117816 */ /* 0x000fc60000000010 */
[----:B------:R-:W4:Y:S04]  /*abd30*/  LDL.LU R16, [R1+0x168] ;  /* 0x0001680001107983 */ /* 0x000f280000300800 */
[----:B------:R0:W-:Y:S04]  /*abd40*/  STL [R1+0x10], R17 ;  /* 0x0000101101007387 */ /* 0x0001e80000100800 */
[----:B0-----:R-:W4:Y:S01]  /*abd50*/  LDL.LU R17, [R1+0x44] ;  /* 0x0000440001117983 */ /* 0x001f220000300800 */
[----:B---3--:R-:W-:Y:S02]  /*abd60*/  PRMT R5, R22, 0x5410, R5 ;  /* 0x0000541016057816 */ /* 0x008fe40000000005 */
[----:B--2---:R-:W-:-:S05]  /*abd70*/  PRMT R27, R4, 0x5410, R27 ;  /* 0x00005410041b7816 */ /* 0x004fca000000001b */
[----:B------:R0:W-:Y:S04]  /*abd80*/  STL [R1+0x9c], R27 ;  /* 0x00009c1b01007387 */ /* 0x0001e80000100800 */
[----:B0-----:R-:W2:Y:S04]  /*abd90*/  LDL.LU R27, [R1+0x58] ;  /* 0x00005800011b7983 */ /* 0x001ea80000300800 */
[----:B------:R-:W-:Y:S04]  /*abda0*/  STL [R1+0x1c], R5 ;  /* 0x00001c0501007387 */ /* 0x000fe80000100800 */
[----:B------:R-:W3:Y:S01]  /*abdb0*/  LDL.LU R22, [R1+0x198] ;  /* 0x0001980001167983 */ /* 0x000ee20000300800 */
[----:B----4-:R-:W-:-:S05]  /*abdc0*/  SHF.R.S32.HI R4, RZ, 0x1f, R24 ;  /* 0x0000001fff047819 */ /* 0x010fca0000011418 */
[----:B------:R0:W-:Y:S04]  /*abdd0*/  STL [R1+0x8], R4 ;  /* 0x0000080401007387 */ /* 0x0001e80000100800 */
[----:B------:R1:W-:Y:S01]  /*abde0*/  STL [R1+0x4464], R2 ;  /* 0x0044640201007387 */ /* 0x0003e20000100800 */
[----:B0-----:R-:W-:-:S03]  /*abdf0*/  IADD3 R4, P6, PT, R24, R2, RZ ;  /* 0x0000000218047210 */ /* 0x001fc60007fde0ff */
[----:B-1----:R-:W4:Y:S02]  /*abe00*/  LDL.LU R2, [R1+0x8] ;  /* 0x0000080001027983 */ /* 0x002f240000300800 */
[----:B----4-:R-:W-:Y:S02]  /*abe10*/  IMAD.X R5, R2, 0x1, R28, P6 ;  /* 0x0000000102057824 */ /* 0x010fe400030e061c */
[----:B------:R-:W4:Y:S04]  /*abe20*/  LDL.LU R28, [R1+0x44a8] ;  /* 0x0044a800011c7983 */ /* 0x000f280000300800 */
[----:B------:R0:W-:Y:S04]  /*abe30*/  STL.64 [R1+0xa80], R4 ;  /* 0x000a800401007387 */ /* 0x0001e80000100a00 */
[----:B0-----:R-:W2:Y:S02]  /*abe40*/  LDL.LU.64 R4, [R1+0x44a0] ;  /* 0x0044a00001047983 */ /* 0x001ea40000300a00 */
[----:B--2---:R-:W-:-:S02]  /*abe50*/  PRMT R4, R4, 0x5410, R26 ;  /* 0x0000541004047816 */ /* 0x004fc4000000001a */
[----:B------:R-:W2:Y:S04]  /*abe60*/  LDL.LU R26, [R1+0x4498] ;  /* 0x00449800011a7983 */ /* 0x000ea80000300800 */
[----:B------:R0:W-:Y:S01]  /*abe70*/  STL [R1+0x18], R4 ;  /* 0x0000180401007387 */ /* 0x0001e20000100800 */
[----:B------:R-:W-:Y:S02]  /*abe80*/  PRMT R18, R18, 0x5410, R5 ;  /* 0x0000541012127816 */ /* 0x000fe40000000005 */
[----:B0-----:R-:W-:-:S03]  /*abe90*/  IADD3 R4, P6, PT, R24, R0, RZ ;  /* 0x0000000018047210 */ /* 0x001fc60007fde0ff */
[----:B------:R-:W-:Y:S02]  /*abea0*/  STL [R1+0x13c], R18 ;  /* 0x00013c1201007387 */ /* 0x000fe40000100800 */
[----:B------:R-:W-:-:S05]  /*abeb0*/  IMAD.X R5, R2, 0x1, R19, P6 ;  /* 0x0000000102057824 */ /* 0x000fca00030e0613 */
[----:B------:R0:W-:Y:S04]  /*abec0*/  STL.64 [R1+0xb18], R4 ;  /* 0x000b180401007387 */ /* 0x0001e80000100a00 */
[----:B0-----:R-:W3:Y:S04]  /*abed0*/  LDL.LU.64 R4, [R1+0x4490] ;  /* 0x0044900001047983 */ /* 0x001ee80000300a00 */
[----:B------:R-:W4:Y:S01]  /*abee0*/  LDL.LU R18, [R1+0xa8] ;  /* 0x0000a80001127983 */ /* 0x000f220000300800 */
[----:B--2---:R-:W-:Y:S02]  /*abef0*/  PRMT R26, R26, 0x5410, R8 ;  /* 0x000054101a1a7816 */ /* 0x004fe40000000008 */
[----:B------:R-:W-:-:S02]  /*abf00*/  PRMT R8, R7, 0x5410, R6 ;  /* 0x0000541007087816 */ /* 0x000fc40000000006 */
[----:B------:R-:W-:Y:S01]  /*abf10*/  IADD3 R6, P6, PT, R24, R3, RZ ;  /* 0x0000000318067210 */ /* 0x000fe20007fde0ff */
[----:B------:R0:W-:Y:S04]  /*abf20*/  STL [R1+0x43c0], R26 ;  /* 0x0043c01a01007387 */ /* 0x0001e80000100800 */
[----:B0-----:R-:W2:Y:S04]  /*abf30*/  LDL.LU R26, [R1+0x4c] ;  /* 0x00004c00011a7983 */ /* 0x001ea80000300800 */
[----:B------:R-:W-:Y:S01]  /*abf40*/  STL [R1+0x14], R8 ;  /* 0x0000140801007387 */ /* 0x000fe20000100800 */
[----:B---3--:R-:W-:-:S05]  /*abf50*/  IMAD.X R7, R2, 0x1, R4, P6 ;  /* 0x0000000102077824 */ /* 0x008fca00030e0604 */
[----:B------:R0:W-:Y:S04]  /*abf60*/  STL.64 [R1+0xb10], R6 ;  /* 0x000b100601007387 */ /* 0x0001e80000100a00 */
[----:B0-----:R-:W3:Y:S01]  /*abf70*/  LDL.LU.64 R6, [R1+0x4488] ;  /* 0x0044880001067983 */ /* 0x001ee20000300a00 */
[----:B----4-:R-:W-:Y:S02]  /*abf80*/  PRMT R28, R28, 0x5410, R29 ;  /* 0x000054101c1c7816 */ /* 0x010fe4000000001d */
[----:B------:R-:W-:Y:S01]  /*abf90*/  PRMT R9, R20, 0x5410, R9 ;  /* 0x0000541014097816 */ /* 0x000fe20000000009 */
[----:B------:R-:W4:Y:S01]  /*abfa0*/  LDL.LU R29, [R1+0x64] ;  /* 0x00006400011d7983 */ /* 0x000f220000300800 */
[----:B------:R-:W-:-:S03]  /*abfb0*/  IADD3 R8, P6, PT, R24, R5, RZ ;  /* 0x0000000518087210 */ /* 0x000fc60007fde0ff */
[----:B------:R0:W-:Y:S01]  /*abfc0*/  STL [R1+0x43bc], R28 ;  /* 0x0043bc1c01007387 */ /* 0x0001e20000100800 */
[----:B------:R-:W-:-:S03]  /*abfd0*/  PRMT R16, R16, 0x5410, R25 ;  /* 0x0000541010107816 */ /* 0x000fc60000000019 */
[----:B0-----:R-:W2:Y:S04]  /*abfe0*/  LDL.LU R28, [R1+0x1d0] ;  /* 0x0001d000011c7983 */ /* 0x001ea80000300800 */
[----:B------:R-:W2:Y:S04]  /*abff0*/  LDL.LU R20, [R1+0x60] ;  /* 0x0000600001147983 */ /* 0x000ea80000300800 */
[----:B------:R3:W-:Y:S02]  /*ac000*/  STL [R1+0x148], R9 ;  /* 0x0001480901007387 */ /* 0x0007e40000100800 */
[----:B---3--:R-:W-:-:S05]  /*ac010*/  IMAD.X R9, R2, 0x1, R6, P6 ;  /* 0x0000000102097824 */ /* 0x008fca00030e0606 */
[----:B------:R0:W-:Y:S04]  /*ac020*/  STL.64 [R1+0xb98], R8 ;  /* 0x000b980801007387 */ /* 0x0001e80000100a00 */
[----:B0-----:R-:W3:Y:S04]  /*ac030*/  LDL.LU.64 R8, [R1+0x4480] ;  /* 0x0044800001087983 */ /* 0x001ee80000300a00 */
[----:B------:R-:W2:Y:S02]  /*ac040*/  LDL.LU R25, [R1+0x4478] ;  /* 0x0044780001197983 */ /* 0x000ea40000300800 */
[----:B--2---:R-:W-:-:S05]  /*ac050*/  PRMT R25, R25, 0x5410, R17 ;  /* 0x0000541019197816 */ /* 0x004fca0000000011 */
[----:B------:R0:W-:Y:S04]  /*ac060*/  STL [R1+0x43b0], R25 ;  /* 0x0043b01901007387 */ /* 0x0001e80000100800 */
[----:B------:R1:W-:Y:S04]  /*ac070*/  STL [R1+0x14c], R16 ;  /* 0x00014c1001007387 */ /* 0x0003e80000100800 */
[----:B0-----:R-:W2:Y:S01]  /*ac080*/  LDL.LU R25, [R1+0x50] ;  /* 0x0000500001197983 */ /* 0x001ea20000300800 */
[----:B-1----:R-:W-:-:S03]  /*ac090*/  IADD3 R16, P6, PT, R24, R7, RZ ;  /* 0x0000000718107210 */ /* 0x002fc60007fde0ff */
[----:B------:R0:W-:Y:S02]  /*ac0a0*/  STL.64 [R1+0x4450], R6 ;  /* 0x0044500601007387 */ /* 0x0001e40000100a00 */
[----:B---3--:R-:W-:Y:S02]  /*ac0b0*/  IMAD.X R17, R2, 0x1, R9, P6 ;  /* 0x0000000102117824 */ /* 0x008fe400030e0609 */
[----:B0-----:R-:W3:Y:S04]  /*ac0c0*/  LDL.LU R7, [R1+0x54] ;  /* 0x0000540001077983 */ /* 0x001ee80000300800 */
[----:B------:R0:W-:Y:S04]  /*ac0d0*/  STL.64 [R1+0xc08], R16 ;  /* 0x000c081001007387 */ /* 0x0001e80000100a00 */
[----:B0-----:R-:W2:Y:S01]  /*ac0e0*/  LDL.LU.64 R16, [R1+0x4470] ;  /* 0x0044700001107983 */ /* 0x001ea20000300a00 */
[----:B---3--:R-:W-:-:S02]  /*ac0f0*/  PRMT R7, R22, 0x5410, R7 ;  /* 0x0000541016077816 */ /* 0x008fc40000000007 */
[----:B--2---:R-:W-:Y:S02]  /*ac100*/  PRMT R6, R17, 0x5410, R27 ;  /* 0x0000541011067816 */ /* 0x004fe4000000001b */
[----:B------:R-:W2:Y:S04]  /*ac110*/  LDL.LU R17, [R1+0x446c] ;  /* 0x00446c0001117983 */ /* 0x000ea80000300800 */
[----:B------:R-:W3:Y:S04]  /*ac120*/  LDL.LU R27, [R1+0x264] ;  /* 0x00026400011b7983 */ /* 0x000ee80000300800 */
[----:B------:R0:W-:Y:S04]  /*ac130*/  STL [R1+0x154], R6 ;  /* 0x0001540601007387 */ /* 0x0001e80000100800 */
[----:B------:R-:W3:Y:S01]  /*ac140*/  LDL.LU R22, [R1+0x70] ;  /* 0x0000700001167983 */ /* 0x000ee20000300800 */
[----:B0-----:R-:W-:-:S03]  /*ac150*/  IADD3 R6, P6, PT, R24, R8, RZ ;  /* 0x0000000818067210 */ /* 0x001fc60007fde0ff */
[----:B------:R0:W-:Y:S04]  /*ac160*/  STL [R1+0x158], R7 ;  /* 0x0001580701007387 */ /* 0x0001e80000100800 */
[----:B------:R1:W-:Y:S01]  /*ac170*/  STL.64 [R1+0x4440], R8 ;  /* 0x0044400801007387 */ /* 0x0003e20000100a00 */
[----:B0-----:R-:W-:-:S05]  /*ac180*/  IMAD.X R7, R2, 0x1, R10, P6 ;  /* 0x0000000102077824 */ /* 0x001fca00030e060a */
[----:B------:R0:W-:Y:S01]  /*ac190*/  STL.64 [R1+0xc00], R6 ;  /* 0x000c000601007387 */ /* 0x0001e20000100a00 */
[----:B-1----:R-:W-:-:S05]  /*ac1a0*/  IADD3 R8, P6, PT, R24, R11, RZ ;  /* 0x0000000b18087210 */ /* 0x002fca0007fde0ff */
[----:B------:R-:W-:Y:S01]  /*ac1b0*/  IMAD.X R9, R2, 0x1, R12, P6 ;  /* 0x0000000102097824 */ /* 0x000fe200030e060c */
[----:B0-----:R-:W-:-:S05]  /*ac1c0*/  PRMT R6, R28, 0x5410, R25 ;  /* 0x000054101c067816 */ /* 0x001fca0000000019 */
[----:B------:R0:W-:Y:S04]  /*ac1d0*/  STL [R1+0x15c], R6 ;  /* 0x00015c0601007387 */ /* 0x0001e80000100800 */
[----:B0-----:R-:W3:Y:S04]  /*ac1e0*/  LDL.LU R6, [R1+0x3c4] ;  /* 0x0003c40001067983 */ /* 0x001ee80000300800 */
[----:B------:R-:W3:Y:S04]  /*ac1f0*/  LDL.LU R7, [R1+0x78] ;  /* 0x0000780001077983 */ /* 0x000ee80000300800 */
[----:B------:R0:W-:Y:S02]  /*ac200*/  STL.64 [R1+0xc88], R8 ;  /* 0x000c880801007387 */ /* 0x0001e40000100a00 */
[----:B0-----:R-:W-:-:S02]  /*ac210*/  IADD3 R8, P6, PT, R24, R13, RZ ;  /* 0x0000000d18087210 */ /* 0x001fc40007fde0ff */
[----:B------:R-:W3:Y:S04]  /*ac220*/  LDL.LU R24, [R1+0x4468] ;  /* 0x0044680001187983 */ /* 0x000ee80000300800 */
[----:B------:R-:W3:Y:S01]  /*ac230*/  LDL.LU R25, [R1+0x290] ;  /* 0x0002900001197983 */ /* 0x000ee20000300800 */
[----:B------:R-:W-:-:S03]  /*ac240*/  IMAD.X R9, R2, 0x1, R14, P6 ;  /* 0x0000000102097824 */ /* 0x000fc600030e060e */
[----:B------:R0:W-:Y:S01]  /*ac250*/  STL.64 [R1+0x4420], R12 ;  /* 0x0044200c01007387 */ /* 0x0001e20000100a00 */
[----:B----4-:R-:W-:-:S03]  /*ac260*/  PRMT R16, R16, 0x5410, R29 ;  /* 0x0000541010107816 */ /* 0x010fc6000000001d */
[----:B0-----:R-:W4:Y:S04]  /*ac270*/  LDL R12, [R1+0x4] ;  /* 0x00000400010c7983 */ /* 0x001f280000100800 */
[----:B------:R-:W4:Y:S04]  /*ac280*/  LDL.LU R13, [R1+0x74] ;  /* 0x00007400010d7983 */ /* 0x000f280000300800 */
[----:B------:R-:W4:Y:S04]  /*ac290*/  LDL.LU R2, [R1+0x4464] ;  /* 0x0044640001027983 */ /* 0x000f280000300800 */
[----:B------:R-:W4:Y:S01]  /*ac2a0*/  LDL.LU R28, [R1+0x7c] ;  /* 0x00007c00011c7983 */ /* 0x000f220000300800 */
[----:B--2---:R-:W-:-:S05]  /*ac2b0*/  PRMT R17, R17, 0x5410, R26 ;  /* 0x0000541011117816 */ /* 0x004fca000000001a */
[----:B------:R-:W-:Y:S04]  /*ac2c0*/  STL.64 [R1+0x4390], R16 ;  /* 0x0043901001007387 */ /* 0x000fe80000100a00 */
[----:B------:R3:W-:Y:S02]  /*ac2d0*/  STL.64 [R1+0xc40], R8 ;  /* 0x000c400801007387 */ /* 0x0007e40000100a00 */
[----:B---3--:R-:W-:Y:S02]  /*ac2e0*/  PRMT R8, R24, 0x5410, R20 ;  /* 0x0000541018087816 */ /* 0x008fe40000000014 */
[----:B------:R-:W2:Y:S01]  /*ac2f0*/  LDL.LU R24, [R1+0x4460] ;  /* 0x0044600001187983 */ /* 0x000ea20000300800 */
[----:B------:R-:W-:Y:S02]  /*ac300*/  PRMT R15, R15, 0x5410, R21 ;  /* 0x000054100f0f7816 */ /* 0x000fe40000000015 */
[----:B------:R-:W-:Y:S01]  /*ac310*/  SHF.R.S32.HI R21, RZ, 0x1f, R18 ;  /* 0x0000001fff157819 */ /* 0x000fe20000011412 */
[----:B------:R-:W3:Y:S04]  /*ac320*/  LDL.LU R20, [R1+0x3c8] ;  /* 0x0003c80001147983 */ /* 0x000ee80000300800 */
[----:B------:R0:W-:Y:S04]  /*ac330*/  STL [R1+0x168], R8 ;  /* 0x0001680801007387 */ /* 0x0001e80000100800 */
[----:B0-----:R-:W3:Y:S04]  /*ac340*/  LDL.LU R8, [R1+0x380] ;  /* 0x0003800001087983 */ /* 0x001ee80000300800 */
[----:B------:R-:W3:Y:S01]  /*ac350*/  LDL.LU R29, [R1+0x2c8] ;  /* 0x0002c800011d7983 */ /* 0x000ee20000300800 */
[----:B----4-:R-:W-:-:S03]  /*ac360*/  IADD3 R16, P6, PT, R18, R2, RZ ;  /* 0x0000000212107210 */ /* 0x010fc60007fde0ff */
[----:B------:R-:W4:Y:S01]  /*ac370*/  LDL.LU R9, [R1+0x298] ;  /* 0x0002980001097983 */ /* 0x000f220000300800 */
[----:B------:R-:W-:Y:S01]  /*ac380*/  PRMT R13, R27, 0x5410, R13 ;  /* 0x000054101b0d7816 */ /* 0x000fe2000000000d */
[----:B------:R-:W-:Y:S02]  /*ac390*/  IMAD.X R17, R21, 0x1, R12, P6 ;  /* 0x0000000115117824 */ /* 0x000fe400030e060c */
[----:B------:R-:W3:Y:S04]  /*ac3a0*/  LDL.LU R26, [R1+0x8c] ;  /* 0x00008c00011a7983 */ /* 0x000ee80000300800 */
[----:B------:R-:W-:Y:S04]  /*ac3b0*/  STL [R1+0x4398], R15 ;  /* 0x0043980f01007387 */ /* 0x000fe80000100800 */
[----:B------:R0:W-:Y:S04]  /*ac3c0*/  STL.64 [R1+0xc80], R16 ;  /* 0x000c801001007387 */ /* 0x0001e80000100a00 */
[----:B0-----:R-:W3:Y:S04]  /*ac3d0*/  LDL.LU R16, [R1+0xda8] ;  /* 0x000da80001107983 */ /* 0x001ee80000300800 */
[----:B------:R-:W-:Y:S01]  /*ac3e0*/  STL [R1+0x170], R13 ;  /* 0x0001700d01007387 */ /* 0x000fe20000100800 */
[----:B--2---:R-:W-:-:S03]  /*ac3f0*/  PRMT R12, R24, 0x5410, R22 ;  /* 0x00005410180c7816 */ /* 0x004fc60000000016 */
[----:B------:R-:W2:Y:S04]  /*ac400*/  LDL.LU R24, [R1+0x445c] ;  /* 0x00445c0001187983 */ /* 0x000ea80000300800 */
[----:B------:R-:W3:Y:S04]  /*ac410*/  LDL.LU R15, [R1+0xda4] ;  /* 0x000da400010f7983 */ /* 0x000ee80000300800 */
[----:B------:R-:W3:Y:S04]  /*ac420*/  LDL.LU R17, [R1+0x2c4] ;  /* 0x0002c40001117983 */ /* 0x000ee80000300800 */
[----:B------:R0:W-:Y:S04]  /*ac430*/  STL [R1+0x174], R12 ;  /* 0x0001740c01007387 */ /* 0x0001e80000100800 */
[----:B------:R-:W3:Y:S04]  /*ac440*/  LDL.LU R27, [R1+0xb4] ;  /* 0x0000b400011b7983 */ /* 0x000ee80000300800 */
[----:B------:R-:W3:Y:S01]  /*ac450*/  LDL.LU R22, [R1+0x2b8] ;  /* 0x0002b80001167983 */ /* 0x000ee20000300800 */
[----:B0-----:R-:W-:-:S05]  /*ac460*/  IADD3 R12, P6, PT, R18, R0, RZ ;  /* 0x00000000120c7210 */ /* 0x001fca0007fde0ff */
[----:B------:R-:W-:Y:S02]  /*ac470*/  IMAD.X R13, R21, 0x1, R19, P6 ;  /* 0x00000001150d7824 */ /* 0x000fe400030e0613 */
[----:B------:R-:W3:Y:S01]  /*ac480*/  LDL.LU R19, [R1+0x4458] ;  /* 0x0044580001137983 */ /* 0x000ee20000300800 */
[----:B--2---:R-:W-:-:S05]  /*ac490*/  PRMT R24, R24, 0x5410, R7 ;  /* 0x0000541018187816 */ /* 0x004fca0000000007 */
[----:B------:R0:W-:Y:S04]  /*ac4a0*/  STL [R1+0x4384], R24 ;  /* 0x0043841801007387 */ /* 0x0001e80000100800 */
[----:B------:R1:W-:Y:S04]  /*ac4b0*/  STL.64 [R1+0xc78], R12 ;  /* 0x000c780c01007387 */ /* 0x0003e80000100a00 */
[----:B0-----:R-:W2:Y:S01]  /*ac4c0*/  LDL.LU R24, [R1+0x88] ;  /* 0x0000880001187983 */ /* 0x001ea20000300800 */
[----:B------:R-:W-:-:S04]  /*ac4d0*/  LOP3.LUT R6, R6, 0xffff, RZ, 0xc0, !PT ;  /* 0x0000ffff06067812 */ /* 0x000fc800078ec0ff */
[--C-:B------:R-:W-:Y:S01]  /*ac4e0*/  PRMT R7, R25, 0x4210, R6.reuse ;  /* 0x0000421019077816 */ /* 0x100fe20000000006 */
[----:B-1----:R-:W4:Y:S04]  /*ac4f0*/  LDL.LU R12, [R1+0xda0] ;  /* 0x000da000010c7983 */ /* 0x002f280000300800 */
[----:B------:R-:W4:Y:S04]  /*ac500*/  LDL.LU R13, [R1+0x3e0] ;  /* 0x0003e000010d7983 */ /* 0x000f280000300800 */
[----:B------:R0:W-:Y:S04]  /*ac510*/  STL [R1+0x2d0], R7 ;  /* 0x0002d00701007387 */ /* 0x0001e80000100800 */
[----:B------:R-:W4:Y:S01]  /*ac520*/  LDL.LU R25, [R1+0x2b4] ;  /* 0x0002b40001197983 */ /* 0x000f220000300800 */
[----:B0-----:R-:W-:-:S02]  /*ac530*/  PRMT R7, R28, 0x5210, R6 ;  /* 0x000052101c077816 */ /* 0x001fc40000000006 */
[----:B------:R-:W-:Y:S01]  /*ac540*/  IADD3 R6, P6, PT, R18, R3, RZ ;  /* 0x0000000312067210 */ /* 0x000fe20007fde0ff */
[----:B------:R-:W4:Y:S04]  /*ac550*/  LDL.LU R28, [R1+0x2b0] ;  /* 0x0002b000011c7983 */ /* 0x000f280000300800 */
[----:B------:R0:W-:Y:S01]  /*ac560*/  STL [R1+0x290], R7 ;  /* 0x0002900701007387 */ /* 0x0001e20000100800 */
[----:B---3--:R-:W-:Y:S01]  /*ac570*/  LOP3.LUT R20, R20, 0xffff, RZ, 0xc0, !PT ;  /* 0x0000ffff14147812 */ /* 0x008fe200078ec0ff */
[----:B0-----:R-:W-:-:S05]  /*ac580*/  IMAD.X R7, R21, 0x1, R4, P6 ;  /* 0x0000000115077824 */ /* 0x001fca00030e0604 */
[----:B------:R0:W-:Y:S01]  /*ac590*/  STL.64 [R1+0xd38], R6 ;  /* 0x000d380601007387 */ /* 0x0001e20000100a00 */
[----:B------:R-:W-:-:S03]  /*ac5a0*/  PRMT R29, R29, 0x4210, R20 ;  /* 0x000042101d1d7816 */ /* 0x000fc60000000014 */
[----:B0-----:R-:W3:Y:S04]  /*ac5b0*/  LDL.LU.64 R6, [R1+0x4450] ;  /* 0x0044500001067983 */ /* 0x001ee80000300a00 */
[----:B------:R0:W-:Y:S04]  /*ac5c0*/  STL [R1+0x2d4], R29 ;  /* 0x0002d41d01007387 */ /* 0x0001e80000100800 */
[----:B0-----:R-:W3:Y:S01]  /*ac5d0*/  LDL.LU R29, [R1+0x444c] ;  /* 0x00444c00011d7983 */ /* 0x001ee20000300800 */
[----:B--2---:R-:W-:-:S03]  /*ac5e0*/  PRMT R24, R24, 0x5210, R20 ;  /* 0x0000521018187816 */ /* 0x004fc60000000014 */
[----:B------:R-:W2:Y:S01]  /*ac5f0*/  LDL.LU R20, [R1+0x4448] ;  /* 0x0044480001147983 */ /* 0x000ea20000300800 */
[----:B------:R-:W-:-:S03]  /*ac600*/  LOP3.LUT R8, R8, 0xffff, RZ, 0xc0, !PT ;  /* 0x0000ffff08087812 */ /* 0x000fc600078ec0ff */
[----:B------:R0:W-:Y:S01]  /*ac610*/  STL [R1+0x294], R24 ;  /* 0x0002941801007387 */ /* 0x0001e20000100800 */
[--C-:B----4-:R-:W-:Y:S02]  /*ac620*/  PRMT R9, R9, 0x4210, R8.reuse ;  /* 0x0000421009097816 */ /* 0x110fe40000000008 */
[----:B------:R-:W-:Y:S02]  /*ac630*/  LOP3.LUT R16, R16, 0xffff, RZ, 0xc0, !PT ;  /* 0x0000ffff10107812 */ /* 0x000fe400078ec0ff */
[----:B0-----:R-:W-:Y:S02]  /*ac640*/  PRMT R24, R26, 0x5210, R8 ;  /* 0x000052101a187816 */ /* 0x001fe40000000008 */
[----:B------:R-:W-:Y:S01]  /*ac650*/  IADD3 R8, P6, PT, R18, R5, RZ ;  /* 0x0000000512087210 */ /* 0x000fe20007fde0ff */
[----:B------:R-:W4:Y:S04]  /*ac660*/  LDL.LU R26, [R1+0x2ac] ;  /* 0x0002ac00011a7983 */ /* 0x000f280000300800 */
[----:B------:R-:W-:Y:S01]  /*ac670*/  STL [R1+0x2d8], R9 ;  /* 0x0002d80901007387 */ /* 0x000fe20000100800 */
[----:B------:R-:W-:-:S03]  /*ac680*/  PRMT R17, R17, 0x4210, R16 ;  /* 0x0000421011117816 */ /* 0x000fc60000000010 */
[----:B------:R-:W-:Y:S04]  /*ac690*/  STL [R1+0x298], R24 ;  /* 0x0002981801007387 */ /* 0x000fe80000100800 */
[----:B------:R0:W-:Y:S01]  /*ac6a0*/  STL [R1+0x4408], R5 ;  /* 0x0044080501007387 */ /* 0x0001e20000100800 */
[----:B------:R-:W-:-:S03]  /*ac6b0*/  LOP3.LUT R15, R15, 0xffff, RZ, 0xc0, !PT ;  /* 0x0000ffff0f0f7812 */ /* 0x000fc600078ec0ff */
[----:B0-----:R-:W4:Y:S01]  /*ac6c0*/  LDL.LU R5, [R1+0x394] ;  /* 0x0003940001057983 */ /* 0x001f220000300800 */
[----:B---3--:R-:W-:-:S05]  /*ac6d0*/  IMAD.X R9, R21, 0x1, R6, P6 ;  /* 0x0000000115097824 */ /* 0x008fca00030e0606 */
[----:B------:R0:W-:Y:S04]  /*ac6e0*/  STL.64 [R1+0xd30], R8 ;  /* 0x000d300801007387 */ /* 0x0001e80000100a00 */
[----:B0-----:R-:W3:Y:S04]  /*ac6f0*/  LDL.LU.64 R8, [R1+0x4440] ;  /* 0x0044400001087983 */ /* 0x001ee80000300a00 */
[----:B------:R-:W4:Y:S04]  /*ac700*/  LDL.LU R24, [R1+0x2a8] ;  /* 0x0002a80001187983 */ /* 0x000f280000300800 */
[----:B------:R0:W-:Y:S02]  /*ac710*/  STL [R1+0x2c0], R17 ;  /* 0x0002c01101007387 */ /* 0x0001e40000100800 */
[----:B0-----:R-:W-:-:S02]  /*ac720*/  PRMT R17, R27, 0x5210, R16 ;  /* 0x000052101b117816 */ /* 0x001fc40000000010 */
[----:B------:R-:W-:-:S03]  /*ac730*/  PRMT R16, R22, 0x4210, R15 ;  /* 0x0000421016107816 */ /* 0x000fc6000000000f */
[----:B------:R-:W-:Y:S01]  /*ac740*/  STL [R1+0x280], R17 ;  /* 0x0002801101007387 */ /* 0x000fe20000100800 */
[----:B--2---:R-:W-:-:S03]  /*ac750*/  PRMT R15, R20, 0x5210, R15 ;  /* 0x00005210140f7816 */ /* 0x004fc6000000000f */
[----:B------:R-:W2:Y:S01]  /*ac760*/  LDL.LU R20, [R1+0x4438] ;  /* 0x0044380001147983 */ /* 0x000ea20000300800 */
[----:B------:R-:W-:Y:S01]  /*ac770*/  IADD3 R22, P6, PT, R18, R7, RZ ;  /* 0x0000000712167210 */ /* 0x000fe20007fde0ff */
[----:B------:R-:W-:Y:S01]  /*ac780*/  IMAD.MOV.U32 R27, RZ, RZ, R23 ;  /* 0x000000ffff1b7224 */ /* 0x000fe200078e0017 */
[----:B------:R-:W-:Y:S01]  /*ac790*/  LOP3.LUT R12, R12, 0xffff, RZ, 0xc0, !PT ;  /* 0x0000ffff0c0c7812 */ /* 0x000fe200078ec0ff */
[----:B------:R0:W-:Y:S04]  /*ac7a0*/  STL [R1+0x2c4], R16 ;  /* 0x0002c41001007387 */ /* 0x0001e80000100800 */
[----:B0-----:R-:W4:Y:S04]  /*ac7b0*/  LDL.LU R16, [R1+0xe1c] ;  /* 0x000e1c0001107983 */ /* 0x001f280000300800 */
[----:B------:R0:W-:Y:S04]  /*ac7c0*/  STL [R1+0x284], R15 ;  /* 0x0002840f01007387 */ /* 0x0001e80000100800 */
[----:B------:R1:W-:Y:S01]  /*ac7d0*/  STL.64 [R1+0x4410], R6 ;  /* 0x0044100601007387 */ /* 0x0003e20000100a00 */
[----:B0-----:R-:W-:-:S02]  /*ac7e0*/  PRMT R15, R25, 0x4210, R12 ;  /* 0x00004210190f7816 */ /* 0x001fc4000000000c */
[----:B-1----:R-:W-:Y:S01]  /*ac7f0*/  LOP3.LUT R6, R13, 0xffff, RZ, 0xc0, !PT ;  /* 0x0000ffff0d067812 */ /* 0x002fe200078ec0ff */
[----:B------:R-:W4:Y:S03]  /*ac800*/  LDL.LU R7, [R1+0x3e8] ;  /* 0x0003e80001077983 */ /* 0x000f260000300800 */
[----:B------:R-:W-:Y:S01]  /*ac810*/  PRMT R29, R29, 0x5210, R6 ;  /* 0x000052101d1d7816 */ /* 0x000fe20000000006 */
[----:B---3--:R-:W-:-:S05]  /*ac820*/  IMAD.X R23, R21, 0x1, R9, P6 ;  /* 0x0000000115177824 */ /* 0x008fca00030e0609 */
[----:B------:R0:W-:Y:S04]  /*ac830*/  STL.64 [R1+0xda8], R22 ;  /* 0x000da81601007387 */ /* 0x0001e80000100a00 */
[----:B0-----:R-:W3:Y:S01]  /*ac840*/  LDL.LU.64 R22, [R1+0x4430] ;  /* 0x0044300001167983 */ /* 0x001ee20000300a00 */
[----:B--2---:R-:W-:-:S03]  /*ac850*/  PRMT R13, R20, 0x5210, R12 ;  /* 0x00005210140d7816 */ /* 0x004fc6000000000c */
[----:B------:R-:W2:Y:S01]  /*ac860*/  LDL.LU R20, [R1+0x4428] ;  /* 0x0044280001147983 */ /* 0x000ea20000300800 */
[----:B------:R-:W-:-:S03]  /*ac870*/  PRMT R12, R28, 0x4210, R6 ;  /* 0x000042101c0c7816 */ /* 0x000fc60000000006 */
[----:B------:R0:W-:Y:S04]  /*ac880*/  STL [R1+0x2c8], R15 ;  /* 0x0002c80f01007387 */ /* 0x0001e80000100800 */
[----:B------:R-:W2:Y:S04]  /*ac890*/  LDL.LU R17, [R1+0xe4] ;  /* 0x0000e40001117983 */ /* 0x000ea80000300800 */
[----:B------:R-:W-:Y:S04]  /*ac8a0*/  STL [R1+0x288], R13 ;  /* 0x0002880d01007387 */ /* 0x000fe80000100800 */
[----:B------:R-:W2:Y:S04]  /*ac8b0*/  LDL.LU R25, [R1+0xe20] ;  /* 0x000e200001197983 */ /* 0x000ea80000300800 */
[----:B------:R1:W-:Y:S04]  /*ac8c0*/  STL [R1+0x2b0], R12 ;  /* 0x0002b00c01007387 */ /* 0x0003e80000100800 */
[----:B0-----:R-:W2:Y:S04]  /*ac8d0*/  LDL.LU R15, [R1+0xac] ;  /* 0x0000ac00010f7983 */ /* 0x001ea80000300800 */
[----:B------:R-:W2:Y:S01]  /*ac8e0*/  LDL.LU R28, [R1+0xe18] ;  /* 0x000e1800011c7983 */ /* 0x000ea20000300800 */
[----:B-1----:R-:W-:-:S03]  /*ac8f0*/  IADD3 R12, P6, PT, R18, R8, RZ ;  /* 0x00000008120c7210 */ /* 0x002fc60007fde0ff */
[----:B------:R-:W-:Y:S02]  /*ac900*/  STL [R1+0x4288], R29 ;  /* 0x0042881d01007387 */ /* 0x000fe40000100800 */
[----:B------:R-:W-:Y:S02]  /*ac910*/  IMAD.X R13, R21, 0x1, R10, P6 ;  /* 0x00000001150d7824 */ /* 0x000fe400030e060a */
[----:B------:R-:W-:Y:S04]  /*ac920*/  STL.64 [R1+0x4400], R8 ;  /* 0x0044000801007387 */ /* 0x000fe80000100a00 */
[----:B------:R0:W-:Y:S04]  /*ac930*/  STL.64 [R1+0xda0], R12 ;  /* 0x000da00c01007387 */ /* 0x0001e80000100a00 */
[----:B0-----:R-:W2:Y:S01]  /*ac940*/  LDL.LU.64 R12, [R1+0x4420] ;  /* 0x00442000010c7983 */ /* 0x001ea20000300a00 */
[----:B----4-:R-:W-:-:S02]  /*ac950*/  LOP3.LUT R6, R7, 0xffff, RZ, 0xc0, !PT ;  /* 0x0000ffff07067812 */ /* 0x010fc400078ec0ff */
[----:B------:R-:W-:Y:S02]  /*ac960*/  LOP3.LUT R5, R5, 0xffff, RZ, 0xc0, !PT ;  /* 0x0000ffff05057812 */ /* 0x000fe400078ec0ff */
[--C-:B------:R-:W-:Y:S02]  /*ac970*/  PRMT R7, R26, 0x4210, R6.reuse ;  /* 0x000042101a077816 */ /* 0x100fe40000000006 */
[----:B------:R-:W4:Y:S04]  /*ac980*/  LDL.LU R26, [R1+0x29c] ;  /* 0x00029c00011a7983 */ /* 0x000f280000300800 */
[----:B------:R-:W-:Y:S01]  /*ac990*/  STL [R1+0x2b4], R7 ;  /* 0x0002b40701007387 */ /* 0x000fe20000100800 */
[----:B---3--:R-:W-:Y:S02]  /*ac9a0*/  PRMT R22, R22, 0x5210, R6 ;  /* 0x0000521016167816 */ /* 0x008fe40000000006 */
[----:B------:R-:W-:-:S02]  /*ac9b0*/  PRMT R23, R23, 0x5210, R5 ;  /* 0x0000521017177816 */ /* 0x000fc40000000005 */
[----:B------:R-:W-:Y:S01]  /*ac9c0*/  PRMT R6, R24, 0x4210, R5 ;  /* 0x0000421018067816 */ /* 0x000fe20000000005 */
[----:B------:R-:W-:Y:S04]  /*ac9d0*/  STL [R1+0x428c], R22 ;  /* 0x00428c1601007387 */ /* 0x000fe80000100800 */
[----:B------:R-:W-:Y:S04]  /*ac9e0*/  STL [R1+0x4290], R23 ;  /* 0x0042901701007387 */ /* 0x000fe80000100800 */
[----:B------:R0:W-:Y:S02]  /*ac9f0*/  STL [R1+0x2b8], R6 ;  /* 0x0002b80601007387 */ /* 0x0001e40000100800 */
[----:B0-----:R-:W-:-:S02]  /*aca00*/  IADD3 R6, P6, PT, R18, R11, RZ ;  /* 0x0000000b12067210 */ /* 0x001fc40007fde0ff */
[----:B------:R-:W-:Y:S03]  /*aca10*/  STL.64 [R1+0x43f8], R10 ;  /* 0x0043f80a01007387 */ /* 0x000fe60000100a00 */
[----:B--2---:R-:W-:-:S05]  /*aca20*/  IMAD.X R7, R21, 0x1, R12, P6 ;  /* 0x0000000115077824 */ /* 0x004fca00030e060c */
[----:B------:R0:W-:Y:S02]  /*aca30*/  STL.64 [R1+0xe28], R6 ;  /* 0x000e280601007387 */ /* 0x0001e40000100a00 */
[----:B0-----:R-:W-:Y:S02]  /*aca40*/  IADD3 R6, P6, PT, R18, R13, RZ ;  /* 0x0000000d12067210 */ /* 0x001fe40007fde0ff */
[----:B------:R-:W2:Y:S03]  /*aca50*/  LDL.LU R18, [R1+0x441c] ;  /* 0x00441c0001127983 */ /* 0x000ea60000300800 */
[----:B------:R-:W-:Y:S02]  /*aca60*/  IMAD.X R7, R21, 0x1, R14, P6 ;  /* 0x0000000115077824 */ /* 0x000fe400030e060e */
[----:B------:R-:W3:Y:S04]  /*aca70*/  LDL.LU R21, [R1+0x4418] ;  /* 0x0044180001157983 */ /* 0x000ee80000300800 */
[----:B------:R0:W-:Y:S04]  /*aca80*/  STL.64 [R1+0xde0], R6 ;  /* 0x000de00601007387 */ /* 0x0001e80000100a00 */
[----:B------:R-:W2:Y:S04]  /*aca90*/  LDL.LU R9, [R1+0x4b4] ;  /* 0x0004b40001097983 */ /* 0x000ea80000300800 */
[----:B------:R-:W2:Y:S01]  /*acaa0*/  LDL.LU R8, [R1+0x4b0] ;  /* 0x0004b00001087983 */ /* 0x000ea20000300800 */
[----:B0-----:R-:W-:-:S03]  /*acab0*/  LOP3.LUT R6, R16, 0xffff, RZ, 0xc0, !PT ;  /* 0x0000ffff10067812 */ /* 0x001fc600078ec0ff */
[----:B------:R-:W2:Y:S01]  /*acac0*/  LDL.LU R23, [R1+0x28c] ;  /* 0x00028c0001177983 */ /* 0x000ea20000300800 */
[----:B------:R-:W-:-:S03]  /*acad0*/  PRMT R20, R20, 0x4210, R6 ;  /* 0x0000421014147816 */ /* 0x000fc60000000006 */
[----:B------:R-:W2:Y:S01]  /*acae0*/  LDL.LU R5, [R1+0x100] ;  /* 0x0001000001057983 */ /* 0x000ea20000300800 */
[----:B------:R-:W-:Y:S02]  /*acaf0*/  PRMT R7, R17, 0x5210, R6 ;  /* 0x0000521011077816 */ /* 0x000fe40000000006 */
[----:B------:R-:W-:Y:S01]  /*acb00*/  LOP3.LUT R6, R25, 0xffff, RZ, 0xc0, !PT ;  /* 0x0000ffff19067812 */ /* 0x000fe200078ec0ff */
[----:B------:R0:W-:Y:S03]  /*acb10*/  STL [R1+0x42e8], R20 ;  /* 0x0042e81401007387 */ /* 0x0001e60000100800 */
[----:B------:R-:W-:Y:S01]  /*acb20*/  PRMT R19, R19, 0x5210, R6 ;  /* 0x0000521013137816 */ /* 0x000fe20000000006 */
[----:B0-----:R-:W2:Y:S04]  /*acb30*/  LDL R20, [R1+0x4] ;  /* 0x0000040001147983 */ /* 0x001ea80000100800 */
[----:B------:R-:W2:Y:S04]  /*acb40*/  LDL.LU R29, [R1+0x27c] ;  /* 0x00027c00011d7983 */ /* 0x000ea80000300800 */
[----:B------:R0:W-:Y:S04]  /*acb50*/  STL [R1+0x260], R7 ;  /* 0x0002600701007387 */ /* 0x0001e80000100800 */
[----:B------:R-:W2:Y:S01]  /*acb60*/  LDL.LU R25, [R1+0xf8] ;  /* 0x0000f80001197983 */ /* 0x000ea20000300800 */
[----:B0-----:R-:W-:-:S04]  /*acb70*/  LOP3.LUT R7, R28, 0xffff, RZ, 0xc0, !PT ;  /* 0x0000ffff1c077812 */ /* 0x001fc800078ec0ff */
[----:B----4-:R-:W-:Y:S02]  /*acb80*/  PRMT R10, R26, 0x4210, R7 ;  /* 0x000042101a0a7816 */ /* 0x010fe40000000007 */
[----:B---3--:R-:W-:-:S05]  /*acb90*/  PRMT R21, R21, 0x4210, R6 ;  /* 0x0000421015157816 */ /* 0x008fca0000000006 */
[----:B------:R-:W-:Y:S01]  /*acba0*/  STL [R1+0x42ec], R21 ;  /* 0x0042ec1501007387 */ /* 0x000fe20000100800 */
[----:B--2---:R-:W-:-:S03]  /*acbb0*/  PRMT R18, R18, 0x5210, R7 ;  /* 0x0000521012127816 */ /* 0x004fc60000000007 */
[----:B------:R-:W2:Y:S04]  /*acbc0*/  LDL.LU R6, [R1+0x3c0] ;  /* 0x0003c00001067983 */ /* 0x000ea80000300800 */
[----:B------:R-:W3:Y:S04]  /*acbd0*/  LDL.LU R28, [R1+0xeac] ;  /* 0x000eac00011c7983 */ /* 0x000ee80000300800 */
[----:B------:R-:W4:Y:S04]  /*acbe0*/  LDL.LU R22, [R1+0x26c] ;  /* 0x00026c0001167983 */ /* 0x000f280000300800 */
[----:B------:R-:W-:Y:S04]  /*acbf0*/  STL [R1+0x42e0], R19 ;  /* 0x0042e01301007387 */ /* 0x000fe80000100800 */
[----:B------:R-:W2:Y:S04]  /*acc00*/  LDL.LU R7, [R1+0x104] ;  /* 0x0001040001077983 */ /* 0x000ea80000300800 */
[----:B------:R0:W-:Y:S04]  /*acc10*/  STL [R1+0x2a8], R10 ;  /* 0x0002a80a01007387 */ /* 0x0001e80000100800 */
[----:B------:R-:W2:Y:S04]  /*acc20*/  LDL.LU R24, [R1+0x23c] ;  /* 0x00023c0001187983 */ /* 0x000ea80000300800 */
[----:B------:R-:W2:Y:S01]  /*acc30*/  LDL.LU R26, [R1+0xfc] ;  /* 0x0000fc00011a7983 */ /* 0x000ea20000300800 */
[----:B0-----:R-:W-:-:S03]  /*acc40*/  SHF.R.S32.HI R10, RZ, 0x1f, R15 ;  /* 0x0000001fff0a7819 */ /* 0x001fc6000001140f */
[----:B------:R0:W-:Y:S04]  /*acc50*/  STL [R1+0x42e4], R18 ;  /* 0x0042e41201007387 */ /* 0x0001e80000100800 */
[----:B0-----:R-:W2:Y:S04]  /*acc60*/  LDL.LU R18, [R1] ;  /* 0x0000000001127983 */ /* 0x001ea80000300800 */
[----:B------:R-:W2:Y:S04]  /*acc70*/  LDL.LU R16, [R1+0xf18] ;  /* 0x000f180001107983 */ /* 0x000ea80000300800 */
[----:B------:R0:W-:Y:S04]  /*acc80*/  STL [R1+0x8], R10 ;  /* 0x0000080a01007387 */ /* 0x0001e80000100800 */
[----:B------:R-:W2:Y:S04]  /*acc90*/  LDL.LU R17, [R1+0xea8] ;  /* 0x000ea80001117983 */ /* 0x000ea80000300800 */
[----:B------:R1:W-:Y:S01]  /*acca0*/  STL [R1+0x43f0], R2 ;  /* 0x0043f00201007387 */ /* 0x0003e20000100800 */
[----:B0-----:R-:W-:-:S03]  /*accb0*/  IADD3 R10, P6, PT, R15, R2, RZ ;  /* 0x000000020f0a7210 */ /* 0x001fc60007fde0ff */
[----:B-1----:R-:W2:Y:S01]  /*accc0*/  LDL.LU R2, [R1+0x8] ;  /* 0x0000080001027983 */ /* 0x002ea20000300800 */
[----:B------:R-:W-:Y:S02]  /*accd0*/  LOP3.LUT R9, R9, 0xffff, RZ, 0xc0, !PT ;  /* 0x0000ffff09097812 */ /* 0x000fe400078ec0ff */
[----:B------:R-:W-:Y:S01]  /*acce0*/  LOP3.LUT R8, R8, 0xffff, RZ, 0xc0, !PT ;  /* 0x0000ffff08087812 */ /* 0x000fe200078ec0ff */
[----:B--2---:R-:W-:-:S05]  /*accf0*/  IMAD.X R11, R2, 0x1, R20, P6 ;  /* 0x00000001020b7824 */ /* 0x004fca00030e0614 */
[----:B------:R0:W-:Y:S02]  /*acd00*/  STL.64 [R1+0xe20], R10 ;  /* 0x000e200a01007387 */ /* 0x0001e40000100a00 */
[--C-:B0-----:R-:W-:Y:S02]  /*acd10*/  PRMT R10, R5, 0x5210, R9.reuse ;  /* 0x00005210050a7816 */ /* 0x101fe40000000009 */
[----:B------:R-:W2:Y:S01]  /*acd20*/  LDL.LU R5, [R1+0x24c] ;  /* 0x00024c0001057983 */ /* 0x000ea20000300800 */
[----:B------:R-:W-:-:S05]  /*acd30*/  PRMT R11, R23, 0x4210, R9 ;  /* 0x00004210170b7816 */ /* 0x000fca0000000009 */
[----:B------:R-:W-:Y:S04]  /*acd40*/  STL [R1+0x130], R11 ;  /* 0x0001300b01007387 */ /* 0x000fe80000100800 */
[----:B------:R-:W2:Y:S04]  /*acd50*/  LDL.LU R9, [R1+0xe8] ;  /* 0x0000e80001097983 */ /* 0x000ea80000300800 */
[----:B------:R0:W-:Y:S02]  /*acd60*/  STL [R1+0xf0], R10 ;  /* 0x0000f00a01007387 */ /* 0x0001e40000100800 */
[----:B0-----:R-:W-:-:S02]  /*acd70*/  PRMT R10, R29, 0x4210, R8 ;  /* 0x000042101d0a7816 */ /* 0x001fc40000000008 */
[----:B------:R-:W2:Y:S01]  /*acd80*/  LDL.LU R29, [R1+0x248] ;  /* 0x00024800011d7983 */ /* 0x000ea20000300800 */
[----:B------:R-:W-:-:S03]  /*acd90*/  PRMT R8, R25, 0x5210, R8 ;  /* 0x0000521019087816 */ /* 0x000fc60000000008 */
[----:B------:R0:W-:Y:S04]  /*acda0*/  STL [R1+0x134], R10 ;  /* 0x0001340a01007387 */ /* 0x0001e80000100800 */
[----:B------:R-:W2:Y:S01]  /*acdb0*/  LDL.LU R25, [R1+0x108] ;  /* 0x0001080001197983 */ /* 0x000ea20000300800 */
[----:B0-----:R-:W-:-:S03]  /*acdc0*/  IADD3 R10, P6, PT, R15, R0, RZ ;  /* 0x000000000f0a7210 */ /* 0x001fc60007fde0ff */
[----:B------:R0:W-:Y:S02]  /*acdd0*/  STL [R1+0xf4], R8 ;  /* 0x0000f40801007387 */ /* 0x0001e40000100800 */
[----:B------:R-:W-:Y:S01]  /*acde0*/  IMAD.X R11, R2, 0x1, R18, P6 ;  /* 0x00000001020b7824 */ /* 0x000fe200030e0612 */
[----:B0-----:R-:W-:Y:S02]  /*acdf0*/  LOP3.LUT R8, R6, 0xffff, RZ, 0xc0, !PT ;  /* 0x0000ffff06087812 */ /* 0x001fe400078ec0ff */
[----:B---3--:R-:W-:Y:S02]  /*ace00*/  LOP3.LUT R6, R28, 0xffff, RZ, 0xc0, !PT ;  /* 0x0000ffff1c067812 */ /* 0x008fe400078ec0ff */
[----:B------:R-:W3:Y:S01]  /*ace10*/  LDL.LU R28, [R1+0x998] ;  /* 0x00099800011c7983 */ /* 0x000ee20000300800 */
[--C-:B----4-:R-:W-:Y:S02]  /*ace20*/  PRMT R21, R22, 0x4210, R8.reuse ;  /* 0x0000421016157816 */ /* 0x110fe40000000008 */
[----:B------:R-:W-:Y:S01]  /*ace30*/  PRMT R8, R7, 0x5210, R8 ;  /* 0x0000521007087816 */ /* 0x000fe20000000008 */
[----:B------:R0:W-:Y:S01]  /*ace40*/  STL.64 [R1+0xe18], R10 ;  /* 0x000e180a01007387 */ /* 0x0001e20000100a00 */
[----:B------:R-:W-:-:S03]  /*ace50*/  PRMT R7, R24, 0x4210, R6 ;  /* 0x0000421018077816 */ /* 0x000fc60000000006 */
[----:B------:R-:W4:Y:S01]  /*ace60*/  LDL.LU R20, [R1+0x764] ;  /* 0x0007640001147983 */ /* 0x000f220000300800 */
[----:B------:R-:W-:-:S03]  /*ace70*/  PRMT R6, R26, 0x5210, R6 ;  /* 0x000052101a067816 */ /* 0x000fc60000000006 */
[----:B0-----:R-:W3:Y:S04]  /*ace80*/  LDL.LU R10, [R1+0x238] ;  /* 0x00023800010a7983 */ /* 0x001ee80000300800 */
[----:B------:R-:W3:Y:S04]  /*ace90*/  LDL.LU R23, [R1+0xcc] ;  /* 0x0000cc0001177983 */ /* 0x000ee80000300800 */
[----:B------:R0:W-:Y:S04]  /*acea0*/  STL [R1+0x42f0], R21 ;  /* 0x0042f01501007387 */ /* 0x0001e80000100800 */
[----:B------:R-:W-:Y:S04]  /*aceb0*/  STL [R1+0xf8], R8 ;  /* 0x0000f80801007387 */ /* 0x000fe80000100800 */
[----:B------:R-:W3:Y:S04]  /*acec0*/  LDL.LU R26, [R1+0x234] ;  /* 0x00023400011a7983 */ /* 0x000ee80000300800 */
[----:B------:R-:W-:Y:S04]  /*aced0*/  STL [R1+0x120], R7 ;  /* 0x0001200701007387 */ /* 0x000fe80000100800 */
[----:B------:R1:W-:Y:S01]  /*acee0*/  STL [R1+0xe0], R6 ;  /* 0x0000e00601007387 */ /* 0x0003e20000100800 */
[----:B0-----:R-:W-:-:S03]  /*acef0*/  LOP3.LUT R21, R16, 0xffff, RZ, 0xc0, !PT ;  /* 0x0000ffff10157812 */ /* 0x001fc600078ec0ff */
[----:B------:R-:W3:Y:S01]  /*acf00*/  LDL.LU R11, [R1+0xdc] ;  /* 0x0000dc00010b7983 */ /* 0x000ee20000300800 */
[----:B-1----:R-:W-:-:S05]  /*acf10*/  IADD3 R6, P6, PT, R15, R3, RZ ;  /* 0x000000030f067210 */ /* 0x002fca0007fde0ff */
[----:B------:R-:W-:-:S05]  /*acf20*/  IMAD.X R7, R2, 0x1, R4, P6 ;  /* 0x0000000102077824 */ /* 0x000fca00030e0604 */
[----:B------:R0:W-:Y:S01]  /*acf30*/  STL.64 [R1+0xeb0], R6 ;  /* 0x000eb00601007387 */ /* 0x0001e20000100a00 */
[----:B------:R-:W-:-:S03]  /*acf40*/  LOP3.LUT R8, R17, 0xffff, RZ, 0xc0, !PT ;  /* 0x0000ffff11087812 */ /* 0x000fc600078ec0ff */
[----:B0-----:R-:W3:Y:S04]  /*acf50*/  LDL.LU.64 R6, [R1+0x4410] ;  /* 0x0044100001067983 */ /* 0x001ee80000300a00 */
[----:B------:R-:W3:Y:S04]  /*acf60*/  LDL.LU R19, [R1+0xf84] ;  /* 0x000f840001137983 */ /* 0x000ee80000300800 */
[----:B------:R-:W3:Y:S04]  /*acf70*/  LDL.LU R22, [R1+0x230] ;  /* 0x0002300001167983 */ /* 0x000ee80000300800 */
[----:B------:R-:W3:Y:S04]  /*acf80*/  LDL.LU R24, [R1+0x98] ;  /* 0x0000980001187983 */ /* 0x000ee80000300800 */
[----:B------:R-:W3:Y:S04]  /*acf90*/  LDL.LU R16, [R1+0x22c] ;  /* 0x00022c0001107983 */ /* 0x000ee80000300800 */
[----:B------:R-:W3:Y:S01]  /*acfa0*/  LDL.LU R17, [R1+0xc8] ;  /* 0x0000c80001117983 */ /* 0x000ee20000300800 */
[----:B--2---:R-:W-:-:S05]  /*acfb0*/  PRMT R5, R5, 0x4210, R21 ;  /* 0x0000421005057816 */ /* 0x004fca0000000015 */
[----:B------:R0:W-:Y:S04]  /*acfc0*/  STL [R1+0x124], R5 ;  /* 0x0001240501007387 */ /* 0x0001e80000100800 */
[----:B0-----:R-:W2:Y:S01]  /*acfd0*/  LDL.LU R5, [R1+0x4408] ;  /* 0x0044080001057983 */ /* 0x001ea20000300800 */
[----:B------:R-:W-:Y:S02]  /*acfe0*/  PRMT R21, R9, 0x5210, R21 ;  /* 0x0000521009157816 */ /* 0x000fe40000000015 */
[----:B------:R-:W-:-:S03]  /*acff0*/  PRMT R29, R29, 0x4210, R8 ;  /* 0x000042101d1d7816 */ /* 0x000fc60000000008 */
[----:B------:R0:W-:Y:S01]  /*ad000*/  STL [R1+0x439c], R21 ;  /* 0x00439c1501007387 */ /* 0x0001e20000100800 */
[----:B------:R-:W-:-:S03]  /*ad010*/  PRMT R25, R25, 0x5210, R8 ;  /* 0x0000521019197816 */ /* 0x000fc60000000008 */
[----:B0-----:R-:W4:Y:S04]  /*ad020*/  LDL.LU R21, [R1+0x3e4] ;  /* 0x0003e40001157983 */ /* 0x001f280000300800 */
[----:B------:R-:W-:Y:S01]  /*ad030*/  STL [R1+0x128], R29 ;  /* 0x0001281d01007387 */ /* 0x000fe20000100800 */
[----:B--2---:R-:W-:-:S03]  /*ad040*/  IADD3 R8, P6, PT, R15, R5, RZ ;  /* 0x000000050f087210 */ /* 0x004fc60007fde0ff */
[----:B------:R-:W-:Y:S02]  /*ad050*/  STL.64 [R1+0x43d8], R4 ;  /* 0x0043d80401007387 */ /* 0x000fe40000100a00 */
[----:B---3--:R-:W-:Y:S02]  /*ad060*/  IMAD.X R9, R2, 0x1, R6, P6 ;  /* 0x0000000102097824 */ /* 0x008fe400030e0606 */
[----:B------:R-:W-:Y:S04]  /*ad070*/  STL [R1+0xe8], R25 ;  /* 0x0000e81901007387 */ /* 0x000fe80000100800 */
[----:B------:R0:W-:Y:S04]  /*ad080*/  STL.64 [R1+0xea8], R8 ;  /* 0x000ea80801007387 */ /* 0x0001e80000100a00 */
[----:B0-----:R-:W2:Y:S01]  /*ad090*/  LDL.LU.64 R8, [R1+0x4400] ;  /* 0x0044000001087983 */ /* 0x001ea20000300a00 */
[----:B------:R-:W-:-:S02]  /*ad0a0*/  LOP3.LUT R5, R28, 0xffff, RZ, 0xc0, !PT ;  /* 0x0000ffff1c057812 */ /* 0x000fc400078ec0ff */
[----:B----4-:R-:W-:Y:S01]  /*ad0b0*/  LOP3.LUT R4, R20, 0xffff, RZ, 0xc0, !PT ;  /* 0x0000ffff14047812 */ /* 0x010fe200078ec0ff */
[----:B------:R-:W3:Y:S01]  /*ad0c0*/  LDL.LU R25, [R1+0xf88] ;  /* 0x000f880001197983 */ /* 0x000ee20000300800 */
[--C-:B------:R-:W-:Y:S02]  /*ad0d0*/  PRMT R20, R10, 0x4210, R5.reuse ;  /* 0x000042100a147816 */ /* 0x100fe40000000005 */
[----:B------:R-:W-:Y:S01]  /*ad0e0*/  PRMT R10, R23, 0x5210, R5 ;  /* 0x00005210170a7816 */ /* 0x000fe20000000005 */
[----:B------:R-:W4:Y:S04]  /*ad0f0*/  LDL.LU R29, [R1+0xf80] ;  /* 0x000f8000011d7983 */ /* 0x000f280000300800 */
[----:B------:R-:W3:Y:S04]  /*ad100*/  LDL.LU R28, [R1+0x228] ;  /* 0x00022800011c7983 */ /* 0x000ee80000300800 */
[----:B------:R-:W3:Y:S04]  /*ad110*/  LDL.LU R5, [R1+0xb8] ;  /* 0x0000b80001057983 */ /* 0x000ee80000300800 */
[----:B------:R0:W-:Y:S04]  /*ad120*/  STL [R1+0x110], R20 ;  /* 0x0001101401007387 */ /* 0x0001e80000100800 */
[----:B0-----:R-:W3:Y:S04]  /*ad130*/  LDL.LU R20, [R1+0x21c] ;  /* 0x00021c0001147983 */ /* 0x001ee80000300800 */
[----:B------:R0:W-:Y:S04]  /*ad140*/  STL [R1+0xd0], R10 ;  /* 0x0000d00a01007387 */ /* 0x0001e80000100800 */
[----:B------:R-:W3:Y:S01]  /*ad150*/  LDL.LU R23, [R1+0x10c] ;  /* 0x00010c0001177983 */ /* 0x000ee20000300800 */
[----:B0-----:R-:W-:-:S03]  /*ad160*/  PRMT R10, R26, 0x4210, R4 ;  /* 0x000042101a0a7816 */ /* 0x001fc60000000004 */
[----:B------:R-:W3:Y:S04]  /*ad170*/  LDL.LU R26, [R1+0xbc] ;  /* 0x0000bc00011a7983 */ /* 0x000ee80000300800 */
[----:B------:R0:W-:Y:S01]  /*ad180*/  STL [R1+0x114], R10 ;  /* 0x0001140a01007387 */ /* 0x0001e20000100800 */
[----:B------:R-:W-:Y:S02]  /*ad190*/  PRMT R4, R11, 0x5210, R4 ;  /* 0x000052100b047816 */ /* 0x000fe40000000004 */
[----:B0-----:R-:W-:-:S03]  /*ad1a0*/  IADD3 R10, P6, PT, R15, R7, RZ ;  /* 0x000000070f0a7210 */ /* 0x001fc60007fde0ff */
[----:B------:R-:W-:Y:S04]  /*ad1b0*/  STL [R1+0xd4], R4 ;  /* 0x0000d40401007387 */ /* 0x000fe80000100800 */
[----:B------:R-:W-:Y:S01]  /*ad1c0*/  STL.64 [R1+0x43e8], R6 ;  /* 0x0043e80601007387 */ /* 0x000fe20000100a00 */
[----:B--2---:R-:W-:-:S05]  /*ad1d0*/  IMAD.X R11, R2, 0x1, R9, P6 ;  /* 0x00000001020b7824 */ /* 0x004fca00030e0609 */
[----:B------:R0:W-:Y:S04]  /*ad1e0*/  STL.64 [R1+0xf18], R10 ;  /* 0x000f180a01007387 */ /* 0x0001e80000100a00 */
[----:B0-----:R-:W2:Y:S01]  /*ad1f0*/  LDL.LU.64 R10, [R1+0x43f8] ;  /* 0x0043f800010a7983 */ /* 0x001ea20000300a00 */
[----:B------:R-:W-:Y:S02]  /*ad200*/  LOP3.LUT R6, R21, 0xffff, RZ, 0xc0, !PT ;  /* 0x0000ffff15067812 */ /* 0x000fe400078ec0ff */
[----:B------:R-:W-:Y:S02]  /*ad210*/  LOP3.LUT R4, R19, 0xffff, RZ, 0xc0, !PT ;  /* 0x0000ffff13047812 */ /* 0x000fe400078ec0ff */
[--C-:B------:R-:W-:Y:S02]  /*ad220*/  PRMT R19, R22, 0x4210, R6.reuse ;  /* 0x0000421016137816 */ /* 0x100fe40000000006 */
[----:B------:R-:W-:-:S02]  /*ad230*/  PRMT R7, R24, 0x5210, R6 ;  /* 0x0000521018077816 */ /* 0x000fc40000000006 */
[--C-:B------:R-:W-:Y:S01]  /*ad240*/  PRMT R6, R16, 0x4210, R4.reuse ;  /* 0x0000421010067816 */ /* 0x100fe20000000004 */
[----:B------:R-:W-:Y:S01]  /*ad250*/  STL [R1+0x118], R19 ;  /* 0x0001181301007387 */ /* 0x000fe20000100800 */
[----:B------:R-:W-:-:S03]  /*ad260*/  PRMT R4, R17, 0x5210, R4 ;  /* 0x0000521011047816 */ /* 0x000fc60000000004 */
[----:B------:R-:W-:Y:S04]  /*ad270*/  STL [R1+0xd8], R7 ;  /* 0x0000d80701007387 */ /* 0x000fe80000100800 */
[----:B------:R-:W3:Y:S04]  /*ad280*/  LDL.LU R21, [R1+0xb74] ;  /* 0x000b740001157983 */ /* 0x000ee80000300800 */
[----:B------:R0:W-:Y:S04]  /*ad290*/  STL [R1+0x100], R6 ;  /* 0x0001000601007387 */ /* 0x0001e80000100800 */
[----:B------:R-:W3:Y:S01]  /*ad2a0*/  LDL.LU R16, [R1+0x214] ;  /* 0x0002140001107983 */ /* 0x000ee20000300800 */
[----:B0-----:R-:W-:-:S03]  /*ad2b0*/  IADD3 R6, P6, PT, R15, R8, RZ ;  /* 0x000000080f067210 */ /* 0x001fc60007fde0ff */
[----:B------:R4:W-:Y:S04]  /*ad2c0*/  STL [R1+0xa0], R4 ;  /* 0x0000a00401007387 */ /* 0x0009e80000100800 */
[----:B------:R-:W3:Y:S04]  /*ad2d0*/  LDL.LU R19, [R1+0xb0] ;  /* 0x0000b00001137983 */ /* 0x000ee80000300800 */
[----:B------:R-:W3:Y:S04]  /*ad2e0*/  LDL.LU R24, [R1+0xb70] ;  /* 0x000b700001187983 */ /* 0x000ee80000300800 */
[----:B------:R-:W-:Y:S04]  /*ad2f0*/  STL [R1+0x43c8], R8 ;  /* 0x0043c80801007387 */ /* 0x000fe80000100800 */
[----:B------:R-:W3:Y:S01]  /*ad300*/  LDL.LU R17, [R1+0x3f4] ;  /* 0x0003f40001117983 */ /* 0x000ee20000300800 */
[----:B----4-:R-:W-:Y:S01]  /*ad310*/  LOP3.LUT R4, R29, 0xffff, RZ, 0xc0, !PT ;  /* 0x0000ffff1d047812 */ /* 0x010fe200078ec0ff */
[----:B--2---:R-:W-:-:S05]  /*ad320*/  IMAD.X R7, R2, 0x1, R10, P6 ;  /* 0x0000000102077824 */ /* 0x004fca00030e060a */
[----:B------:R3:W-:Y:S02]  /*ad330*/  STL.64 [R1+0xf90], R6 ;  /* 0x000f900601007387 */ /* 0x0007e40000100a00 */
[----:B---3--:R-:W-:Y:S02]  /*ad340*/  LOP3.LUT R6, R25, 0xffff, RZ, 0xc0, !PT ;  /* 0x0000ffff19067812 */ /* 0x008fe400078ec0ff */
[----:B------:R-:W2:Y:S02]  /*ad350*/  LDL.LU R25, [R1+0x210] ;  /* 0x0002100001197983 */ /* 0x000ea40000300800 */
[--C-:B------:R-:W-:Y:S02]  /*ad360*/  PRMT R7, R28, 0x4210, R6.reuse ;  /* 0x000042101c077816 */ /* 0x100fe40000000006 */
[----:B------:R-:W3:Y:S04]  /*ad370*/  LDL.LU R22, [R1+0x84] ;  /* 0x0000840001167983 */ /* 0x000ee80000300800 */
[----:B------:R-:W4:Y:S04]  /*ad380*/  LDL.LU R29, [R1+0x20c] ;  /* 0x00020c00011d7983 */ /* 0x000f280000300800 */
[----:B------:R0:W-:Y:S04]  /*ad390*/  STL [R1+0x104], R7 ;  /* 0x0001040701007387 */ /* 0x0001e80000100800 */
[----:B------:R-:W3:Y:S01]  /*ad3a0*/  LDL.LU R28, [R1+0x11c] ;  /* 0x00011c00011c7983 */ /* 0x000ee20000300800 */
[----:B------:R-:W-:-:S02]  /*ad3b0*/  PRMT R5, R5, 0x5210, R6 ;  /* 0x0000521005057816 */ /* 0x000fc40000000006 */
[--C-:B------:R-:W-:Y:S02]  /*ad3c0*/  PRMT R6, R23, 0x5210, R4.reuse ;  /* 0x0000521017067816 */ /* 0x100fe40000000004 */
[----:B0-----:R-:W-:Y:S02]  /*ad3d0*/  PRMT R7, R20, 0x4210, R4 ;  /* 0x0000421014077816 */ /* 0x001fe40000000004 */
[----:B------:R-:W-:Y:S01]  /*ad3e0*/  IADD3 R4, P6, PT, R15, R11, RZ ;  /* 0x0000000b0f047210 */ /* 0x000fe20007fde0ff */
[----:B------:R0:W-:Y:S04]  /*ad3f0*/  STL [R1+0xa4], R5 ;  /* 0x0000a40501007387 */ /* 0x0001e80000100800 */
[----:B------:R-:W-:Y:S04]  /*ad400*/  STL [R1+0x108], R7 ;  /* 0x0001080701007387 */ /* 0x000fe80000100800 */
[----:B------:R-:W-:Y:S01]  /*ad410*/  STL [R1+0x43c4], R11 ;  /* 0x0043c40b01007387 */ /* 0x000fe20000100800 */
[----:B0-----:R-:W-:-:S03]  /*ad420*/  IMAD.X R5, R2, 0x1, R12, P6 ;  /* 0x0000000102057824 */ /* 0x001fc600030e060c */
[----:B------:R0:W-:Y:S01]  /*ad430*/  STL [R1+0xa8], R6 ;  /* 0x0000a80601007387 */ /* 0x0001e20000100800 */
[----:B------:R-:W-:-:S03]  /*ad440*/  IMAD.MOV.U32 R23, RZ, RZ, R27 ;  /* 0x000000ffff177224 */ /* 0x000fc600078e001b */
[----:B------:R1:W-:Y:S01]  /*ad450*/  STL.64 [R1+0xf88], R4 ;  /* 0x000f880401007387 */ /* 0x0003e20000100a00 */
[----:B0-----:R-:W-:-:S03]  /*ad460*/  IADD3 R6, P6, PT, R15, R13, RZ ;  /* 0x0000000d0f067210 */ /* 0x001fc60007fde0ff */
[----:B-1----:R-:W4:Y:S02]  /*ad470*/  LDL.LU R4, [R1+0x100c] ;  /* 0x00100c0001047983 */ /* 0x002f240000300800 */
[----:B------:R-:W-:Y:S02]  /*ad480*/  IMAD.X R7, R2, 0x1, R14, P6 ;  /* 0x0000000102077824 */ /* 0x000fe400030e060e */
[----:B------:R-:W4:Y:S04]  /*ad490*/  LDL.LU R27, [R1+0x208] ;  /* 0x00020800011b7983 */ /* 0x000f280000300800 */
[----:B------:R-:W4:Y:S04]  /*ad4a0*/  LDL.LU R5, [R1+0x80] ;  /* 0x0000800001057983 */ /* 0x000f280000300800 */
[----:B------:R-:W4:Y:S04]  /*ad4b0*/  LDL.LU R20, [R1+0x200] ;  /* 0x0002000001147983 */ /* 0x000f280000300800 */
[----:B------:R-:W4:Y:S04]  /*ad4c0*/  LDL.LU R15, [R1+0x68] ;  /* 0x00006800010f7983 */ /* 0x000f280000300800 */
[----:B------:R0:W-:Y:S04]  /*ad4d0*/  STL.64 [R1+0x43d0], R12 ;  /* 0x0043d00c01007387 */ /* 0x0001e80000100a00 */
[----:B0-----:R-:W4:Y:S04]  /*ad4e0*/  LDL.LU R12, [R1+0x1010] ;  /* 0x00101000010c7983 */ /* 0x001f280000300800 */
[----:B------:R-:W4:Y:S04]  /*ad4f0*/  LDL.LU R2, [R1+0x43f0] ;  /* 0x0043f00001027983 */ /* 0x000f280000300800 */
[----:B------:R0:W-:Y:S02]  /*ad500*/  STL.64 [R1+0xfc8], R6 ;  /* 0x000fc80601007387 */ /* 0x0001e40000100a00 */
[----:B0-----:R-:W-:-:S04]  /*ad510*/  LOP3.LUT R6, R21, 0xffff, RZ, 0xc0, !PT ;  /* 0x0000ffff15067812 */ /* 0x001fc800078ec0ff */
[--C-:B------:R-:W-:Y:S02]  /*ad520*/  PRMT R7, R16, 0x4210, R6.reuse ;  /* 0x0000421010077816 */ /* 0x100fe40000000006 */
[----:B------:R-:W4:Y:S01]  /*ad530*/  LDL.LU R16, [R1+0x1008] ;  /* 0x0010080001107983 */ /* 0x000f220000300800 */
[----:B------:R-:W-:-:S03]  /*ad540*/  PRMT R6, R19, 0x5210, R6 ;  /* 0x0000521013067816 */ /* 0x000fc60000000006 */
[----:B------:R0:W-:Y:S04]  /*ad550*/  STL [R1+0xc0], R7 ;  /* 0x0000c00701007387 */ /* 0x0001e80000100800 */
[----:B------:R-:W4:Y:S01]  /*ad560*/  LDL.LU R11, [R1+0xfc4] ;  /* 0x000fc400010b7983 */ /* 0x000f220000300800 */
[----:B0-----:R-:W-:-:S03]  /*ad570*/  LOP3.LUT R7, R24, 0xffff, RZ, 0xc0, !PT ;  /* 0x0000ffff18077812 */ /* 0x001fc600078ec0ff */
[----:B------:R0:W-:Y:S04]  /*ad580*/  STL [R1+0x90], R6 ;  /* 0x0000900601007387 */ /* 0x0001e80000100800 */
[----:B------:R-:W4:Y:S01]  /*ad590*/  LDL.LU R24, [R1+0x204] ;  /* 0x0002040001187983 */ /* 0x000f220000300800 */
[----:B0-----:R-:W-:-:S03]  /*ad5a0*/  LOP3.LUT R6, R17, 0xffff, RZ, 0xc0, !PT ;  /* 0x0000ffff11067812 */ /* 0x001fc600078ec0ff */
[----:B------:R-:W4:Y:S04]  /*ad5b0*/  LDL.LU R17, [R1+0x6c] ;  /* 0x00006c0001117983 */ /* 0x000f280000300800 */
[----:B------:R-:W4:Y:S01]  /*ad5c0*/  LDL.LU R13, [R1+0x1f4] ;  /* 0x0001f400010d7983 */ /* 0x000f220000300800 */
[----:B--2---:R-:W-:-:S03]  /*ad5d0*/  PRMT R8, R25, 0x4210, R7 ;  /* 0x0000421019087816 */ /* 0x004fc60000000007 */
[----:B------:R-:W2:Y:S04]  /*ad5e0*/  LDL.LU R25, [R1+0x5c] ;  /* 0x00005c0001197983 */ /* 0x000ea80000300800 */
[----:B------:R3:W-:Y:S02]  /*ad5f0*/  STL [R1+0xc4], R8 ;  /* 0x0000c40801007387 */ /* 0x0007e40000100800 */
[----:B---3--:R-:W-:Y:S02]  /*ad600*/  PRMT R8, R22, 0x5210, R7 ;  /* 0x0000521016087816 */ /* 0x008fe40000000007 */
[--C-:B----4-:R-:W-:Y:S02]  /*ad610*/  PRMT R7, R29, 0x4210, R6.reuse ;  /* 0x000042101d077816 */ /* 0x110fe40000000006 */
[----:B------:R-:W-:Y:S01]  /*ad620*/  PRMT R6, R28, 0x5210, R6 ;  /* 0x000052101c067816 */ /* 0x000fe20000000006 */
[----:B------:R0:W-:Y:S04]  /*ad630*/  STL [R1+0x94], R8 ;  /* 0x0000940801007387 */ /* 0x0001e80000100800 */
[----:B0-----:R-:W3:Y:S04]  /*ad640*/  LDL.LU R8, [R1+0x1000] ;  /* 0x0010000001087983 */ /* 0x001ee80000300800 */
[----:B------:R0:W-:Y:S04]  /*ad650*/  STL [R1+0xc8], R7 ;  /* 0x0000c80701007387 */ /* 0x0001e80000100800 */
[----:B------:R-:W4:Y:S04]  /*ad660*/  LDL.LU R21, [R1+0x760] ;  /* 0x0007600001157983 */ /* 0x000f280000300800 */
[----:B------:R1:W-:Y:S04]  /*ad670*/  STL [R1+0x98], R6 ;  /* 0x0000980601007387 */ /* 0x0003e80000100800 */
[----:B------:R-:W2:Y:S04]  /*ad680*/  LDL.LU R22, [R1+0x1dc] ;  /* 0x0001dc0001167983 */ /* 0x000ea80000300800 */
[----:B------:R-:W2:Y:S04]  /*ad690*/  LDL.LU R19, [R1+0x24] ;  /* 0x0000240001137983 */ /* 0x000ea80000300800 */
[----:B------:R-:W2:Y:S04]  /*ad6a0*/  LDL.LU R29, [R1+0x1c8] ;  /* 0x0001c800011d7983 */ /* 0x000ea80000300800 */
[----:B0-----:R-:W2:Y:S01]  /*ad6b0*/  LDL R7, [R1+0x4] ;  /* 0x0000040001077983 */ /* 0x001ea20000100800 */
[----:B------:R-:W-:-:S02]  /*ad6c0*/  SHF.R.S32.HI R28, RZ, 0x1f, R26 ;  /* 0x0000001fff1c7819 */ /* 0x000fc4000001141a */
[----:B------:R-:W-:Y:S02]  /*ad6d0*/  LOP3.LUT R4, R4, 0xffff, RZ, 0xc0, !PT ;  /* 0x0000ffff04047812 */ /* 0x000fe400078ec0ff */
[----:B------:R-:W-:Y:S02]  /*ad6e0*/  LOP3.LUT R12, R12, 0xffff, RZ, 0xc0, !PT ;  /* 0x0000ffff0c0c7812 */ /* 0x000fe400078ec0ff */
[----:B-1----:R-:W-:Y:S02]  /*ad6f0*/  IADD3 R6, P6, PT, R26, R2, RZ ;  /* 0x000000021a067210 */ /* 0x002fe40007fde0ff */
[--C-:B------:R-:W-:Y:S02]  /*ad700*/  PRMT R27, R27, 0x4210, R12.reuse ;  /* 0x000042101b1b7816 */ /* 0x100fe4000000000c */
[----:B------:R-:W-:Y:S02]  /*ad710*/  PRMT R12, R5, 0x5210, R12 ;  /* 0x00005210050c7816 */ /* 0x000fe4000000000c */
[----:B------:R-:W-:Y:S01]  /*ad720*/  PRMT R5, R20, 0x4210, R4 ;  /* 0x0000421014057816 */ /* 0x000fe20000000004 */
[----:B--2---:R-:W-:-:S05]  /*ad730*/  IMAD.X R7, R28, 0x1, R7, P6 ;  /* 0x000000011c077824 */ /* 0x004fca00030e0607 */
[----:B------:R0:W-:Y:S04]  /*ad740*/  STL.64 [R1+0xf80], R6 ;  /* 0x000f800601007387 */ /* 0x0001e80000100a00 */
[----:B0-----:R-:W2:Y:S04]  /*ad750*/  LDL.LU.64 R6, [R1+0x43e8] ;  /* 0x0043e80001067983 */ /* 0x001ea80000300a00 */
[----:B------:R0:W-:Y:S04]  /*ad760*/  STL [R1+0xb0], R27 ;  /* 0x0000b01b01007387 */ /* 0x0001e80000100800 */
[----:B0-----:R-:W2:Y:S04]  /*ad770*/  LDL.LU R27, [R1+0x43e0] ;  /* 0x0043e000011b7983 */ /* 0x001ea80000300800 */
[----:B------:R0:W-:Y:S04]  /*ad780*/  STL [R1+0x70], R12 ;  /* 0x0000700c01007387 */ /* 0x0001e80000100800 */
[----:B------:R1:W-:Y:S01]  /*ad790*/  STL [R1+0xb4], R5 ;  /* 0x0000b40501007387 */ /* 0x0003e20000100800 */
[----:B0-----:R-:W-:-:S02]  /*ad7a0*/  PRMT R12, R15, 0x5210, R4 ;  /* 0x000052100f0c7816 */ /* 0x001fc40000000004 */
[----:B------:R-:W-:-:S05]  /*ad7b0*/  IADD3 R4, P6, PT, R26, R0, RZ ;  /* 0x000000001a047210 */ /* 0x000fca0007fde0ff */
[----:B-1----:R-:W-:Y:S01]  /*ad7c0*/  IMAD.X R5, R28, 0x1, R18, P6 ;  /* 0x000000011c057824 */ /* 0x002fe200030e0612 */
[----:B------:R-:W-:Y:S04]  /*ad7d0*/  STL [R1+0x74], R12 ;  /* 0x0000740c01007387 */ /* 0x000fe80000100800 */
[----:B------:R0:W-:Y:S04]  /*ad7e0*/  STL.64 [R1+0x1010], R4 ;  /* 0x0010100401007387 */ /* 0x0001e80000100a00 */
[----:B0-----:R-:W2:Y:S01]  /*ad7f0*/  LDL.LU.64 R4, [R1+0x43d8] ;  /* 0x0043d80001047983 */ /* 0x001ea20000300a00 */
[----:B------:R-:W-:Y:S01]  /*ad800*/  LOP3.LUT R12, R16, 0xffff, RZ, 0xc0, !PT ;  /* 0x0000ffff100c7812 */ /* 0x000fe200078ec0ff */
[----:B------:R-:W-:-:S02]  /*ad810*/  IMAD.MOV.U32 R20, RZ, RZ, R23 ;  /* 0x000000ffff147224 */ /* 0x000fc400078e0017 */
[----:B------:R-:W2:Y:S01]  /*ad820*/  LDL.LU R23, [R1+0x1094] ;  /* 0x0010940001177983 */ /* 0x000ea20000300800 */
[--C-:B------:R-:W-:Y:S02]  /*ad830*/  PRMT R24, R24, 0x4210, R12.reuse ;  /* 0x0000421018187816 */ /* 0x100fe4000000000c */
[----:B------:R-:W-:Y:S01]  /*ad840*/  PRMT R12, R17, 0x5210, R12 ;  /* 0x00005210110c7816 */ /* 0x000fe2000000000c */
[----:B------:R-:W2:Y:S01]  /*ad850*/  LDL.LU R15, [R1+0x1090] ;  /* 0x00109000010f7983 */ /* 0x000ea20000300800 */
[----:B------:R-:W-:-:S03]  /*ad860*/  LOP3.LUT R11, R11, 0xffff, RZ, 0xc0, !PT ;  /* 0x0000ffff0b0b7812 */ /* 0x000fc600078ec0ff */
[----:B------:R-:W2:Y:S04]  /*ad870*/  LDL.LU R16, [R1+0x1c4] ;  /* 0x0001c40001107983 */ /* 0x000ea80000300800 */
[----:B------:R0:W-:Y:S04]  /*ad880*/  STL [R1+0xb8], R24 ;  /* 0x0000b81801007387 */ /* 0x0001e80000100800 */
[----:B0-----:R-:W2:Y:S04]  /*ad890*/  LDL.LU R24, [R1+0x30] ;  /* 0x0000300001187983 */ /* 0x001ea80000300800 */
[----:B------:R-:W2:Y:S04]  /*ad8a0*/  LDL.LU R17, [R1+0x17c] ;  /* 0x00017c0001117983 */ /* 0x000ea80000300800 */
[----:B------:R0:W-:Y:S02]  /*ad8b0*/  STL [R1+0x78], R12 ;  /* 0x0000780c01007387 */ /* 0x0001e40000100800 */
[----:B0-----:R-:W-:-:S02]  /*ad8c0*/  PRMT R12, R13, 0x4210, R11 ;  /* 0x000042100d0c7816 */ /* 0x001fc4000000000b */
[----:B------:R-:W-:Y:S02]  /*ad8d0*/  PRMT R11, R25, 0x5210, R11 ;  /* 0x00005210190b7816 */ /* 0x000fe4000000000b */
[----:B------:R-:W2:Y:S04]  /*ad8e0*/  LDL.LU R25, [R1+0x10] ;  /* 0x0000100001197983 */ /* 0x000ea80000300800 */
[----:B------:R0:W-:Y:S04]  /*ad8f0*/  STL [R1+0x80], R12 ;  /* 0x0000800c01007387 */ /* 0x0001e80000100800 */
[----:B------:R3:W-:Y:S01]  /*ad900*/  STL [R1+0x50], R11 ;  /* 0x0000500b01007387 */ /* 0x0007e20000100800 */
[----:B0-----:R-:W-:-:S02]  /*ad910*/  IADD3 R12, P6, PT, R26, R3, RZ ;  /* 0x000000031a0c7210 */ /* 0x001fc40007fde0ff */
[----:B---3--:R-:W-:Y:S02]  /*ad920*/  LOP3.LUT R11, R8, 0xffff, RZ, 0xc0, !PT ;  /* 0x0000ffff080b7812 */ /* 0x008fe400078ec0ff */
[----:B----4-:R-:W-:-:S04]  /*ad930*/  LOP3.LUT R8, R21, 0xffff, RZ, 0xc0, !PT ;  /* 0x0000ffff15087812 */ /* 0x010fc800078ec0ff */
[----:B--2---:R-:W-:Y:S01]  /*ad940*/  PRMT R27, R27, 0x5210, R8 ;  /* 0x000052101b1b7816 */ /* 0x004fe20000000008 */
[----:B------:R-:W-:-:S05]  /*ad950*/  IMAD.X R13, R28, 0x1, R4, P6 ;  /* 0x000000011c0d7824 */ /* 0x000fca00030e0604 */
[----:B------:R0:W-:Y:S02]  /*ad960*/  STL.64 [R1+0x1008], R12 ;  /* 0x0010080c01007387 */ /* 0x0001e40000100a00 */
[--C-:B0-----:R-:W-:Y:S02]  /*ad970*/  PRMT R13, R22, 0x4210, R11.reuse ;  /* 0x00004210160d7816 */ /* 0x101fe4000000000b */
[----:B------:R-:W-:Y:S01]  /*ad980*/  PRMT R12, R19, 0x5210, R11 ;  /* 0x00005210130c7816 */ /* 0x000fe2000000000b */
[----:B------:R-:W2:Y:S01]  /*ad990*/  LDL.LU R22, [R1+0x103c] ;  /* 0x00103c0001167983 */ /* 0x000ea20000300800 */
[----:B------:R-:W-:-:S03]  /*ad9a0*/  PRMT R11, R29, 0x4210, R8 ;  /* 0x000042101d0b7816 */ /* 0x000fc60000000008 */
[----:B------:R-:W-:Y:S04]  /*ad9b0*/  STL [R1+0x84], R13 ;  /* 0x0000840d01007387 */ /* 0x000fe80000100800 */
[----:B------:R-:W-:Y:S04]  /*ad9c0*/  STL [R1+0x54], R12 ;  /* 0x0000540c01007387 */ /* 0x000fe80000100800 */
[----:B------:R-:W3:Y:S04]  /*ad9d0*/  LDL.LU R8, [R1+0x1f0] ;  /* 0x0001f00001087983 */ /* 0x000ee80000300800 */
[----:B------:R-:W-:Y:S04]  /*ad9e0*/  STL [R1+0x88], R11 ;  /* 0x0000880b01007387 */ /* 0x000fe80000100800 */
[----:B------:R-:W4:Y:S04]  /*ad9f0*/  LDL.LU R29, [R1+0x12c] ;  /* 0x00012c00011d7983 */ /* 0x000f280000300800 */
[----:B------:R0:W-:Y:S04]  /*ada00*/  STL [R1+0x4378], R27 ;  /* 0x0043781b01007387 */ /* 0x0001e80000100800 */
[----:B0-----:R-:W4:Y:S04]  /*ada10*/  LDL.LU R27, [R1+0x1f8] ;  /* 0x0001f800011b7983 */ /* 0x001f280000300800 */
[----:B------:R-:W-:Y:S04]  /*ada20*/  STL [R1+0x43a0], R5 ;  /* 0x0043a00501007387 */ /* 0x000fe80000100800 */
[----:B------:R0:W-:Y:S04]  /*ada30*/  STL [R1+0x43b4], R4 ;  /* 0x0043b40401007387 */ /* 0x0001e80000100800 */
[----:B0-----:R-:W4:Y:S01]  /*ada40*/  LDL.LU R4, [R1+0x1004] ;  /* 0x0010040001047983 */ /* 0x001f220000300800 */
[----:B------:R-:W-:-:S02]  /*ada50*/  IADD3 R12, P6, PT, R26, R5, RZ ;  /* 0x000000051a0c7210 */ /* 0x000fc40007fde0ff */
[----:B------:R-:W-:Y:S01]  /*ada60*/  LOP3.LUT R11, R23, 0xffff, RZ, 0xc0, !PT ;  /* 0x0000ffff170b7812 */ /* 0x000fe200078ec0ff */
[----:B------:R-:W4:Y:S02]  /*ada70*/  LDL.LU R21, [R1+0x1c] ;  /* 0x00001c0001157983 */ /* 0x000f240000300800 */
[----:B------:R-:W-:-:S05]  /*ada80*/  IMAD.X R13, R28, 0x1, R6, P6 ;  /* 0x000000011c0d7824 */ /* 0x000fca00030e0606 */
[----:B------:R0:W-:Y:S02]  /*ada90*/  STL.64 [R1+0x1050], R12 ;  /* 0x0010500c01007387 */ /* 0x0001e40000100a00 */
[--C-:B0-----:R-:W-:Y:S02]  /*adaa0*/  PRMT R13, R16, 0x4210, R11.reuse ;  /* 0x00004210100d7816 */ /* 0x101fe4000000000b */
[----:B------:R-:W-:Y:S02]  /*adab0*/  LOP3.LUT R12, R15, 0xffff, RZ, 0xc0, !PT ;  /* 0x0000ffff0f0c7812 */ /* 0x000fe400078ec0ff */
[----:B------:R-:W4:Y:S01]  /*adac0*/  LDL.LU R15, [R1+0x1038] ;  /* 0x00103800010f7983 */ /* 0x000f220000300800 */
[----:B------:R-:W-:-:S03]  /*adad0*/  PRMT R11, R24, 0x5210, R11 ;  /* 0x00005210180b7816 */ /* 0x000fc6000000000b */
[----:B------:R-:W4:Y:S01]  /*adae0*/  LDL.LU R16, [R1+0x99c] ;  /* 0x00099c0001107983 */ /* 0x000f220000300800 */
[----:B------:R-:W-:-:S03]  /*adaf0*/  PRMT R19, R25, 0x5210, R12 ;  /* 0x0000521019137816 */ /* 0x000fc6000000000c */
[----:B------:R0:W-:Y:S04]  /*adb00*/  STL [R1+0x60], R13 ;  /* 0x0000600d01007387 */ /* 0x0001e80000100800 */
[----:B------:R-:W4:Y:S04]  /*adb10*/  LDL.LU R24, [R1+0x144] ;  /* 0x0001440001187983 */ /* 0x000f280000300800 */
[----:B------:R1:W-:Y:S01]  /*adb20*/  STL [R1+0x30], R11 ;  /* 0x0000300b01007387 */ /* 0x0003e20000100800 */
[----:B0-----:R-:W-:Y:S02]  /*adb30*/  PRMT R13, R17, 0x4210, R12 ;  /* 0x00004210110d7816 */ /* 0x001fe4000000000c */
[----:B------:R-:W-:Y:S01]  /*adb40*/  IADD3 R12, P6, PT, R26, R7, RZ ;  /* 0x000000071a0c7210 */ /* 0x000fe20007fde0ff */
[----:B-1----:R-:W4:Y:S04]  /*adb50*/  LDL.LU R11, [R1+0x1fc] ;  /* 0x0001fc00010b7983 */ /* 0x002f280000300800 */
[----:B------:R-:W4:Y:S04]  /*adb60*/  LDL.LU R17, [R1+0x1a4] ;  /* 0x0001a40001117983 */ /* 0x000f280000300800 */
[----:B------:R0:W-:Y:S04]  /*adb70*/  STL [R1+0x64], R13 ;  /* 0x0000640d01007387 */ /* 0x0001e80000100800 */
[----:B------:R-:W4:Y:S04]  /*adb80*/  LDL.LU R25, [R1+0x18] ;  /* 0x0000180001197983 */ /* 0x000f280000300800 */
[----:B------:R-:W-:Y:S01]  /*adb90*/  STL [R1+0x34], R19 ;  /* 0x0000341301007387 */ /* 0x000fe20000100800 */
[----:B0-----:R-:W-:-:S03]  /*adba0*/  IMAD.X R13, R28, 0x1, R9, P6 ;  /* 0x000000011c0d7824 */ /* 0x001fc600030e0609 */
[----:B------:R0:W-:Y:S01]  /*adbb0*/  STL.64 [R1+0x43a8], R6 ;  /* 0x0043a80601007387 */ /* 0x0001e20000100a00 */
[----:B------:R-:W-:-:S03]  /*adbc0*/  IMAD.MOV.U32 R5, RZ, RZ, R20 ;  /* 0x000000ffff057224 */ /* 0x000fc600078e0014 */
[----:B0-----:R-:W4:Y:S04]  /*adbd0*/  LDL.LU R7, [R1+0x9c] ;  /* 0x00009c0001077983 */ /* 0x001f280000300800 */
[----:B------:R0:W-:Y:S04]  /*adbe0*/  STL.64 [R1+0x1048], R12 ;  /* 0x0010480c01007387 */ /* 0x0001e80000100a00 */
[----:B0-----:R-:W4:Y:S04]  /*adbf0*/  LDL.LU.64 R12, [R1+0x43d0] ;  /* 0x0043d000010c7983 */ /* 0x001f280000300a00 */
[----:B------:R-:W4:Y:S04]  /*adc00*/  LDL.LU R19, [R1+0x10c0] ;  /* 0x0010c00001137983 */ /* 0x000f280000300800 */
[----:B------:R-:W4:Y:S04]  /*adc10*/  LDL.LU R20, [R1+0x13c] ;  /* 0x00013c0001147983 */ /* 0x000f280000300800 */
[----:B------:R-:W4:Y:S01]  /*adc20*/  LDL.LU R23, [R1+0x10ac] ;  /* 0x0010ac0001177983 */ /* 0x000f220000300800 */
[----:B--2---:R-:W-:-:S03]  /*adc30*/  LOP3.LUT R6, R22, 0xffff, RZ, 0xc0, !PT ;  /* 0x0000ffff16067812 */ /* 0x004fc600078ec0ff */
[----:B------:R-:W2:Y:S01]  /*adc40*/  LDL.LU R22, [R1+0x14] ;  /* 0x0000140001167983 */ /* 0x000ea20000300800 */
[----:B---3--:R-:W-:-:S05]  /*adc50*/  PRMT R8, R8, 0x4210, R6 ;  /* 0x0000421008087816 */ /* 0x008fca0000000006 */
[----:B------:R0:W-:Y:S01]  /*adc60*/  STL [R1+0x68], R8 ;  /* 0x0000680801007387 */ /* 0x0001e20000100800 */
[----:B----4-:R-:W-:-:S03]  /*adc70*/  PRMT R6, R29, 0x5210, R6 ;  /* 0x000052101d067816 */ /* 0x010fc60000000006 */
[----:B0-----:R-:W3:Y:S04]  /*adc80*/  LDL.LU R8, [R1+0x43c8] ;  /* 0x0043c80001087983 */ /* 0x001ee80000300800 */
[----:B------:R-:W4:Y:S04]  /*adc90*/  LDL.LU R29, [R1+0x10a8] ;  /* 0x0010a800011d7983 */ /* 0x000f280000300800 */
[----:B------:R0:W-:Y:S04]  /*adca0*/  STL [R1+0x38], R6 ;  /* 0x0000380601007387 */ /* 0x0001e80000100800 */
[----:B0-----:R-:W2:Y:S01]  /*adcb0*/  LDL.LU R6, [R1+0x4] ;  /* 0x0000040001067983 */ /* 0x001ea20000300800 */
[----:B------:R-:W-:-:S04]  /*adcc0*/  LOP3.LUT R4, R4, 0xffff, RZ, 0xc0, !PT ;  /* 0x0000ffff04047812 */ /* 0x000fc800078ec0ff */
[----:B------:R-:W-:-:S05]  /*adcd0*/  PRMT R27, R27, 0x4210, R4 ;  /* 0x000042101b1b7816 */ /* 0x000fca0000000004 */
[----:B------:R0:W-:Y:S02]  /*adce0*/  STL [R1+0x437c], R27 ;  /* 0x00437c1b01007387 */ /* 0x0001e40000100800 */
[----:B0-----:R-:W-:Y:S02]  /*adcf0*/  IMAD.MOV.U32 R27, RZ, RZ, R5 ;  /* 0x000000ffff1b7224 */ /* 0x001fe400078e0005 */
[----:B------:R-:W2:Y:S01]  /*add00*/  LDL.LU R5, [R1+0x10c4] ;  /* 0x0010c40001057983 */ /* 0x000ea20000300800 */
[----:B------:R-:W-:Y:S02]  /*add10*/  PRMT R21, R21, 0x5210, R4 ;  /* 0x0000521015157816 */ /* 0x000fe40000000004 */
[----:B---3--:R-:W-:Y:S01]  /*add20*/  IADD3 R4, P6, PT, R26, R8, RZ ;  /* 0x000000081a047210 */ /* 0x008fe20007fde0ff */
[----:B--2---:R0:W-:Y:S04]  /*add30*/  STL [R1+0x43b8], R5 ;  /* 0x0043b80501007387 */ /* 0x0041e80000100800 */
[----:B------:R-:W-:Y:S01]  /*add40*/  STL [R1+0x20], R21 ;  /* 0x0000201501007387 */ /* 0x000fe20000100800 */
[----:B0-----:R-:W-:-:S05]  /*add50*/  IMAD.X R5, R28, 0x1, R10, P6 ;  /* 0x000000011c057824 */ /* 0x001fca00030e060a */
[----:B------:R0:W-:Y:S02]  /*add60*/  STL.64 [R1+0x1098], R4 ;  /* 0x0010980401007387 */ /* 0x0001e40000100a00 */
[----:B0-----:R-:W-:Y:S02]  /*add70*/  LOP3.LUT R5, R15, 0xffff, RZ, 0xc0, !PT ;  /* 0x0000ffff0f057812 */ /* 0x001fe400078ec0ff */
[----:B------:R-:W2:Y:S02]  /*add80*/  LDL.LU R15, [R1+0xd68] ;  /* 0x000d6800010f7983 */ /* 0x000ea40000300800 */
[--C-:B------:R-:W-:Y:S02]  /*add90*/  PRMT R11, R11, 0x4210, R5.reuse ;  /* 0x000042100b0b7816 */ /* 0x100fe40000000005 */
[----:B------:R-:W-:Y:S01]  /*adda0*/  LOP3.LUT R4, R16, 0xffff, RZ, 0xc0, !PT ;  /* 0x0000ffff10047812 */ /* 0x000fe200078ec0ff */
[----:B------:R-:W3:Y:S04]  /*addb0*/  LDL.LU R21, [R1+0x1070] ;  /* 0x0010700001157983 */ /* 0x000ee80000300800 */
[----:B------:R-:W2:Y:S04]  /*addc0*/  LDL.LU R16, [R1+0x218] ;  /* 0x0002180001107983 */ /* 0x000ea80000300800 */
[----:B------:R0:W-:Y:S04]  /*addd0*/  STL [R1+0x44], R11 ;  /* 0x0000440b01007387 */ /* 0x0001e80000100800 */
[----:B0-----:R-:W2:Y:S01]  /*adde0*/  LDL.LU R11, [R1+0x43c4] ;  /* 0x0043c400010b7983 */ /* 0x001ea20000300800 */
[----:B------:R-:W-:-:S02]  /*addf0*/  PRMT R7, R7, 0x5210, R5 ;  /* 0x0000521007077816 */ /* 0x000fc40000000005 */
[--C-:B------:R-:W-:Y:S02]  /*ade00*/  PRMT R5, R17, 0x4210, R4.reuse ;  /* 0x0000421011057816 */ /* 0x100fe40000000004 */
[----:B------:R-:W3:Y:S01]  /*ade10*/  LDL.LU R17, [R1+0x148] ;  /* 0x0001480001117983 */ /* 0x000ee20000300800 */
[----:B------:R-:W-:-:S03]  /*ade20*/  PRMT R4, R25, 0x5210, R4 ;  /* 0x0000521019047816 */ /* 0x000fc60000000004 */
[----:B------:R0:W-:Y:S04]  /*ade30*/  STL [R1+0x24], R7 ;  /* 0x0000240701007387 */ /* 0x0001e80000100800 */
[----:B------:R-:W-:Y:S04]  /*ade40*/  STL [R1+0x48], R5 ;  /* 0x0000480501007387 */ /* 0x000fe80000100800 */
[----:B------:R-:W3:Y:S04]  /*ade50*/  LDL.LU R25, [R1+0x220] ;  /* 0x0002200001197983 */ /* 0x000ee80000300800 */
[----:B0-----:R-:W3:Y:S04]  /*ade60*/  LDL.LU R7, [R1+0x14c] ;  /* 0x00014c0001077983 */ /* 0x001ee80000300800 */
[----:B------:R2:W-:Y:S02]  /*ade70*/  STL [R1+0x28], R4 ;  /* 0x0000280401007387 */ /* 0x0005e40000100800 */
[----:B--2---:R-:W-:-:S05]  /*ade80*/  IADD3 R4, P6, PT, R26, R11, RZ ;  /* 0x0000000b1a047210 */ /* 0x004fca0007fde0ff */
[----:B------:R-:W-:-:S05]  /*ade90*/  IMAD.X R5, R28, 0x1, R12, P6 ;  /* 0x000000011c057824 */ /* 0x000fca00030e060c */
[----:B------:R0:W-:Y:S02]  /*adea0*/  STL.64 [R1+0x1090], R4 ;  /* 0x0010900401007387 */ /* 0x0001e40000100a00 */
[----:B0-----:R-:W-:Y:S02]  /*adeb0*/  IADD3 R4, P6, PT, R26, R13, RZ ;  /* 0x0000000d1a047210 */ /* 0x001fe40007fde0ff */
[----:B------:R-:W4:Y:S03]  /*adec0*/  LDL.LU R26, [R1+0x43c0] ;  /* 0x0043c000011a7983 */ /* 0x000f260000300800 */
[----:B------:R-:W-:Y:S02]  /*aded0*/  IMAD.X R5, R28, 0x1, R14, P6 ;  /* 0x000000011c057824 */ /* 0x000fe400030e060e */
[----:B------:R-:W2:Y:S04]  /*adee0*/  LDL.LU R28, [R1+0x43bc] ;  /* 0x0043bc00011c7983 */ /* 0x000ea80000300800 */
[----:B------:R0:W-:Y:S02]  /*adef0*/  STL.64 [R1+0x10e8], R4 ;  /* 0x0010e80401007387 */ /* 0x0001e40000100a00 */
[----:B0-----:R-:W-:-:S02]  /*adf00*/  PRMT R5, R20, 0x5210, R19 ;  /* 0x0000521014057816 */ /* 0x001fc40000000013 */
[----:B------:R-:W-:Y:S01]  /*adf10*/  PRMT R4, R22, 0x5210, R23 ;  /* 0x0000521016047816 */ /* 0x000fe20000000017 */
[----:B------:R-:W2:Y:S04]  /*adf20*/  LDL.LU R19, [R1+0xd6c] ;  /* 0x000d6c0001137983 */ /* 0x000ea80000300800 */
[----:B------:R-:W-:Y:S04]  /*adf30*/  STL [R1+0x10], R5 ;  /* 0x0000100501007387 */ /* 0x000fe80000100800 */
[----:B------:R-:W2:Y:S04]  /*adf40*/  LDL.LU R20, [R1+0x1074] ;  /* 0x0010740001147983 */ /* 0x000ea80000300800 */
[----:B------:R4:W-:Y:S04]  /*adf50*/  STL [R1+0x14], R4 ;  /* 0x0000140401007387 */ /* 0x0009e80000100800 */
[----:B------:R-:W2:Y:S04]  /*adf60*/  LDL.LU R23, [R1+0x224] ;  /* 0x0002240001177983 */ /* 0x000ea80000300800 */
[----:B------:R-:W2:Y:S01]  /*adf70*/  LDL.LU R22, [R1+0x250] ;  /* 0x0002500001167983 */ /* 0x000ea20000300800 */
[----:B----4-:R-:W-:-:S03]  /*adf80*/  PRMT R4, R26, 0x5210, R29 ;  /* 0x000052101a047816 */ /* 0x010fc6000000001d */
[----:B------:R-:W4:Y:S01]  /*adf90*/  LDL.LU R29, [R1+0x154] ;  /* 0x00015400011d7983 */ /* 0x000f220000300800 */
[----:B------:R-:W-:-:S03]  /*adfa0*/  SHF.R.S32.HI R26, RZ, 0x1f, R27 ;  /* 0x0000001fff1a7819 */ /* 0x000fc6000001141b */
[----:B------:R0:W-:Y:S02]  /*adfb0*/  STL [R1+0x18], R4 ;  /* 0x0000180401007387 */ /* 0x0001e40000100800 */
[----:B0-----:R-:W-:-:S05]  /*adfc0*/  IADD3 R4, P6, PT, R27, R2, RZ ;  /* 0x000000021b047210 */ /* 0x001fca0007fde0ff */
[----:B------:R-:W-:-:S05]  /*adfd0*/  IMAD.X R5, R26, 0x1, R6, P6 ;  /* 0x000000011a057824 */ /* 0x000fca00030e0606 */
[----:B------:R0:W-:Y:S04]  /*adfe0*/  STL.64 [R1+0x10c8], R4 ;  /* 0x0010c80401007387 */ /* 0x0001e80000100a00 */
[----:B0-----:R-:W2:Y:S01]  /*adff0*/  LDL.LU R5, [R1+0x43b8] ;  /* 0x0043b80001057983 */ /* 0x001ea20000300800 */
[----:B------:R-:W-:Y:S02]  /*ae000*/  IADD3 R4, P6, PT, R24, R2, RZ ;  /* 0x0000000218047210 */ /* 0x000fe40007fde0ff */
[----:B------:R-:W-:Y:S02]  /*ae010*/  LOP3.LUT R15, R15, 0xffff, RZ, 0xc0, !PT ;  /* 0x0000ffff0f0f7812 */ /* 0x000fe400078ec0ff */
[----:B--2---:R-:W-:Y:S02]  /*ae020*/  PRMT R5, R28, 0x5210, R5 ;  /* 0x000052101c057816 */ /* 0x004fe40000000005 */
[----:B------:R-:W-:-:S03]  /*ae030*/  SHF.R.S32.HI R28, RZ, 0x1f, R24 ;  /* 0x0000001fff1c7819 */ /* 0x000fc60000011418 */
[----:B------:R0:W-:Y:S04]  /*ae040*/  STL [R1+0x1c], R5 ;  /* 0x00001c0501007387 */ /* 0x0001e80000100800 */
[----:B------:R1:W-:Y:S01]  /*ae050*/  STL [R1+0x3e4c], R2 ;  /* 0x003e4c0201007387 */ /* 0x0003e20000100800 */
[----:B0-----:R-:W-:Y:S01]  /*ae060*/  IMAD.X R5, R28, 0x1, R6, P6 ;  /* 0x000000011c057824 */ /* 0x001fe200030e0606 */
[----:B---3--:R-:W-:Y:S02]  /*ae070*/  LOP3.LUT R6, R21, 0xffff, RZ, 0xc0, !PT ;  /* 0x0000ffff15067812 */ /* 0x008fe400078ec0ff */
[----:B------:R-:W-:Y:S02]  /*ae080*/  PRMT R21, R16, 0x4210, R15 ;  /* 0x0000421010157816 */ /* 0x000fe4000000000f */
[----:B------:R0:W-:Y:S01]  /*ae090*/  STL.64 [R1+0x1200], R4 ;  /* 0x0012000401007387 */ /* 0x0001e20000100a00 */
[--C-:B------:R-:W-:Y:S01]  /*ae0a0*/  PRMT R25, R25, 0x4210, R6.reuse ;  /* 0x0000421019197816 */ /* 0x100fe20000000006 */
[----:B-1----:R-:W-:Y:S01]  /*ae0b0*/  IMAD.MOV.U32 R2, RZ, RZ, R27 ;  /* 0x000000ffff027224 */ /* 0x002fe200078e001b */
[----:B------:R-:W-:Y:S01]  /*ae0c0*/  PRMT R27, R17, 0x5210, R15 ;  /* 0x00005210111b7816 */ /* 0x000fe2000000000f */
[----:B0-----:R-:W2:Y:S04]  /*ae0d0*/  LDL.LU R4, [R1+0x43b4] ;  /* 0x0043b40001047983 */ /* 0x001ea80000300800 */
[----:B------:R-:W3:Y:S04]  /*ae0e0*/  LDL.LU R16, [R1+0x1a48] ;  /* 0x001a480001107983 */ /* 0x000ee80000300800 */
[----:B------:R-:W2:Y:S04]  /*ae0f0*/  LDL.LU R5, [R1+0x254] ;  /* 0x0002540001057983 */ /* 0x000ea80000300800 */
[----:B------:R0:W-:Y:S04]  /*ae100*/  STL [R1+0x4c], R21 ;  /* 0x00004c1501007387 */ /* 0x0001e80000100800 */
[----:B0-----:R-:W2:Y:S04]  /*ae110*/  LDL.LU R21, [R1+0x158] ;  /* 0x0001580001157983 */ /* 0x001ea80000300800 */
[----:B------:R-:W2:Y:S04]  /*ae120*/  LDL.LU R15, [R1+0x258] ;  /* 0x00025800010f7983 */ /* 0x000ea80000300800 */
[----:B------:R-:W2:Y:S04]  /*ae130*/  LDL.LU R17, [R1+0x15c] ;  /* 0x00015c0001117983 */ /* 0x000ea80000300800 */
[----:B------:R0:W-:Y:S04]  /*ae140*/  STL [R1+0x6c], R25 ;  /* 0x00006c1901007387 */ /* 0x0001e80000100800 */
[----:B0-----:R-:W2:Y:S01]  /*ae150*/  LDL.LU R25, [R1+0x43b0] ;  /* 0x0043b00001197983 */ /* 0x001ea20000300800 */
[----:B------:R-:W-:-:S02]  /*ae160*/  PRMT R7, R7, 0x5210, R6 ;  /* 0x0000521007077816 */ /* 0x000fc40000000006 */
[----:B------:R-:W-:-:S03]  /*ae170*/  IADD3 R6, P6, PT, R2, R0, RZ ;  /* 0x0000000002067210 */ /* 0x000fc60007fde0ff */
[----:B------:R0:W-:Y:S02]  /*ae180*/  STL [R1+0x3c], R7 ;  /* 0x00003c0701007387 */ /* 0x0001e40000100800 */
[----:B0-----:R-:W-:-:S05]  /*ae190*/  IMAD.X R7, R26, 0x1, R18, P6 ;  /* 0x000000011a077824 */ /* 0x001fca00030e0612 */
[----:B------:R0:W-:Y:S02]  /*ae1a0*/  STL.64 [R1+0x10a8], R6 ;  /* 0x0010a80601007387 */ /* 0x0001e40000100a00 */
[----:B0-----:R-:W-:-:S05]  /*ae1b0*/  IADD3 R6, P6, PT, R24, R0, RZ ;  /* 0x0000000018067210 */ /* 0x001fca0007fde0ff */
[----:B------:R-:W-:Y:S02]  /*ae1c0*/  IMAD.X R7, R28, 0x1, R18, P6 ;  /* 0x000000011c077824 */ /* 0x000fe400030e0612 */
[----:B------:R-:W3:Y:S04]  /*ae1d0*/  LDL.LU R18, [R1+0x240] ;  /* 0x0002400001127983 */ /* 0x000ee80000300800 */
[----:B------:R0:W-:Y:S02]  /*ae1e0*/  STL.64 [R1+0x10c0], R6 ;  /* 0x0010c00601007387 */ /* 0x0001e40000100a00 */
[----:B0-----:R-:W-:Y:S02]  /*ae1f0*/  LOP3.LUT R7, R19, 0xffff, RZ, 0xc0, !PT ;  /* 0x0000ffff13077812 */ /* 0x001fe400078ec0ff */
[----:B------:R-:W-:-:S02]  /*ae200*/  LOP3.LUT R6, R20, 0xffff, RZ, 0xc0, !PT ;  /* 0x0000ffff14067812 */ /* 0x000fc400078ec0ff */
[----:B------:R-:W-:-:S05]  /*ae210*/  PRMT R19, R23, 0x4210, R7 ;  /* 0x0000421017137816 */ /* 0x000fca0000000007 */
[----:B------:R0:W-:Y:S04]  /*ae220*/  STL [R1+0x8c], R19 ;  /* 0x00008c1301007387 */ /* 0x0001e80000100800 */
[----:B0-----:R-:W3:Y:S01]  /*ae230*/  LDL.LU R19, [R1+0x12a8] ;  /* 0x0012a80001137983 */ /* 0x001ee20000300800 */
[----:B--2---:R-:W-:Y:S02]  /*ae240*/  PRMT R25, R25, 0x5210, R7 ;  /* 0x0000521019197816 */ /* 0x004fe40000000007 */
[--C-:B------:R-:W-:Y:S02]  /*ae250*/  PRMT R7, R22, 0x4210, R6.reuse ;  /* 0x0000421016077816 */ /* 0x100fe40000000006 */
[----:B----4-:R-:W-:-:S03]  /*ae260*/  PRMT R6, R29, 0x5210, R6 ;  /* 0x000052101d067816 */ /* 0x010fc60000000006 */
[----:B------:R-:W-:Y:S04]  /*ae270*/  STL [R1+0xbc], R7 ;  /* 0x0000bc0701007387 */ /* 0x000fe80000100800 */
[----:B------:R-:W2:Y:S04]  /*ae280*/  LDL.LU R20, [R1+0x1a3c] ;  /* 0x001a3c0001147983 */ /* 0x000ea80000300800 */
[----:B------:R0:W-:Y:S04]  /*ae290*/  STL [R1+0x7c], R6 ;  /* 0x00007c0601007387 */ /* 0x0001e80000100800 */
[----:B------:R-:W4:Y:S04]  /*ae2a0*/  LDL.LU R23, [R1+0x2bc] ;  /* 0x0002bc0001177983 */ /* 0x000f280000300800 */
[----:B------:R-:W2:Y:S01]  /*ae2b0*/  LDL.LU R22, [R1+0x168] ;  /* 0x0001680001167983 */ /* 0x000ea20000300800 */
[----:B0-----:R-:W-:-:S03]  /*ae2c0*/  IADD3 R6, P6, PT, R2, R3, RZ ;  /* 0x0000000302067210 */ /* 0x001fc60007fde0ff */
[----:B------:R-:W2:Y:S02]  /*ae2d0*/  LDL.LU R29, [R1+0x244] ;  /* 0x00024400011d7983 */ /* 0x000ea40000300800 */
[----:B------:R-:W-:-:S05]  /*ae2e0*/  IMAD.X R7, R26, 0x1, R4, P6 ;  /* 0x000000011a077824 */ /* 0x000fca00030e0604 */
[----:B------:R0:W-:Y:S04]  /*ae2f0*/  STL.64 [R1+0x1070], R6 ;  /* 0x0010700601007387 */ /* 0x0001e80000100a00 */
[----:B------:R1:W-:Y:S01]  /*ae300*/  STL [R1+0x3de8], R3 ;  /* 0x003de80301007387 */ /* 0x0003e20000100800 */
[----:B0-----:R-:W-:-:S03]  /*ae310*/  IADD3 R6, P6, PT, R24, R3, RZ ;  /* 0x0000000318067210 */ /* 0x001fc60007fde0ff */
[----:B-1----:R-:W2:Y:S02]  /*ae320*/  LDL.LU R3, [R1+0x25c] ;  /* 0x00025c0001037983 */ /* 0x002ea40000300800 */
[----:B------:R-:W-:-:S05]  /*ae330*/  IMAD.X R7, R28, 0x1, R4, P6 ;  /* 0x000000011c077824 */ /* 0x000fca00030e0604 */
[----:B------:R0:W-:Y:S04]  /*ae340*/  STL.64 [R1+0x1088], R6 ;  /* 0x0010880601007387 */ /* 0x0001e80000100a00 */
[----:B0-----:R-:W2:Y:S04]  /*ae350*/  LDL.LU.64 R6, [R1+0x43a8] ;  /* 0x0043a80001067983 */ /* 0x001ea80000300a00 */
[----:B------:R-:W2:Y:S02]  /*ae360*/  LDL.LU R4, [R1+0xfc0] ;  /* 0x000fc00001047983 */ /* 0x000ea40000300800 */
[----:B--2---:R-:W-:-:S04]  /*ae370*/  LOP3.LUT R4, R4, 0xffff, RZ, 0xc0, !PT ;  /* 0x0000ffff04047812 */ /* 0x004fc800078ec0ff */
[----:B------:R-:W-:-:S05]  /*ae380*/  PRMT R5, R5, 0x4210, R4 ;  /* 0x0000421005057816 */ /* 0x000fca0000000004 */
[----:B------:R0:W-:Y:S04]  /*ae390*/  STL [R1+0xcc], R5 ;  /* 0x0000cc0501007387 */ /* 0x0001e80000100800 */
[----:B0-----:R-:W2:Y:S01]  /*ae3a0*/  LDL.LU R5, [R1+0x43a0] ;  /* 0x0043a00001057983 */ /* 0x001ea20000300800 */
[----:B---3--:R-:W-:Y:S02]  /*ae3b0*/  LOP3.LUT R16, R16, 0xffff, RZ, 0xc0, !PT ;  /* 0x0000ffff10107812 */ /* 0x008fe400078ec0ff */
[----:B------:R-:W-:Y:S02]  /*ae3c0*/  PRMT R4, R21, 0x5210, R4 ;  /* 0x0000521015047816 */ /* 0x000fe40000000004 */
[--C-:B------:R-:W-:Y:S01]  /*ae3d0*/  PRMT R15, R15, 0x4210, R16.reuse ;  /* 0x000042100f0f7816 */ /* 0x100fe20000000010 */
[----:B------:R-:W3:Y:S01]  /*ae3e0*/  LDL.LU R21, [R1+0x439c] ;  /* 0x00439c0001157983 */ /* 0x000ee20000300800 */
[----:B------:R-:W-:-:S03]  /*ae3f0*/  PRMT R17, R17, 0x5210, R16 ;  /* 0x0000521011117816 */ /* 0x000fc60000000010 */
[----:B------:R0:W-:Y:S04]  /*ae400*/  STL [R1+0x9c], R4 ;  /* 0x00009c0401007387 */ /* 0x0001e80000100800 */
[----:B0-----:R-:W3:Y:S04]  /*ae410*/  LDL.LU R4, [R1+0x12b8] ;  /* 0x0012b80001047983 */ /* 0x001ee80000300800 */
[----:B------:R0:W-:Y:S04]  /*ae420*/  STL [R1+0x10c], R15 ;  /* 0x00010c0f01007387 */ /* 0x0001e80000100800 */
[----:B0-----:R-:W3:Y:S04]  /*ae430*/  LDL.LU R15, [R1+0x4398] ;  /* 0x00439800010f7983 */ /* 0x001ee80000300800 */
[----:B------:R0:W-:Y:S01]  /*ae440*/  STL [R1+0xac], R17 ;  /* 0x0000ac1101007387 */ /* 0x0001e20000100800 */
[----:B--2---:R-:W-:-:S05]  /*ae450*/  IADD3 R16, P6, PT, R2, R5, RZ ;  /* 0x0000000502107210 */ /* 0x004fca0007fde0ff */
[----:B0-----:R-:W-:-:S05]  /*ae460*/  IMAD.X R17, R26, 0x1, R6, P6 ;  /* 0x000000011a117824 */ /* 0x001fca00030e0606 */
[----:B------:R0:W-:Y:S02]  /*ae470*/  STL.64 [R1+0x1038], R16 ;  /* 0x0010381001007387 */ /* 0x0001e40000100a00 */
[----:B0-----:R-:W-:Y:S02]  /*ae480*/  IADD3 R16, P6, PT, R24, R5, RZ ;  /* 0x0000000518107210 */ /* 0x001fe40007fde0ff */
[----:B------:R-:W2:Y:S03]  /*ae490*/  LDL.LU R5, [R1+0x1a38] ;  /* 0x001a380001057983 */ /* 0x000ea60000300800 */
[----:B------:R-:W-:-:S05]  /*ae4a0*/  IMAD.X R17, R28, 0x1, R6, P6 ;  /* 0x000000011c117824 */ /* 0x000fca00030e0606 */
[----:B------:R0:W-:Y:S04]  /*ae4b0*/  STL.64 [R1+0x1000], R16 ;  /* 0x0010001001007387 */ /* 0x0001e80000100a00 */
[----:B0-----:R-:W4:Y:S01]  /*ae4c0*/  LDL.LU.64 R16, [R1+0x4390] ;  /* 0x0043900001107983 */ /* 0x001f220000300a00 */
[----:B---3--:R-:W-:-:S04]  /*ae4d0*/  LOP3.LUT R4, R4, 0xffff, RZ, 0xc0, !PT ;  /* 0x0000ffff04047812 */ /* 0x008fc800078ec0ff */
[----:B------:R-:W-:-:S05]  /*ae4e0*/  PRMT R3, R3, 0x4210, R4 ;  /* 0x0000421003037816 */ /* 0x000fca0000000004 */
[----:B------:R4:W-:Y:S01]  /*ae4f0*/  STL [R1+0x11c], R3 ;  /* 0x00011c0301007387 */ /* 0x0009e20000100800 */
[----:B--2---:R-:W-:-:S04]  /*ae500*/  LOP3.LUT R5, R5, 0xffff, RZ, 0xc0, !PT ;  /* 0x0000ffff05057812 */ /* 0x004fc800078ec0ff */
[----:B------:R-:W-:-:S05]  /*ae510*/  PRMT R18, R18, 0x4210, R5 ;  /* 0x0000421012127816 */ /* 0x000fca0000000005 */
[----:B------:R-:W-:Y:S01]  /*ae520*/  STL [R1+0x42f4], R18 ;  /* 0x0042f41201007387 */ /* 0x000fe20000100800 */
[----:B----4-:R-:W-:-:S03]  /*ae530*/  PRMT R3, R16, 0x5210, R5 ;  /* 0x0000521010037816 */ /* 0x010fc60000000005 */
[----:B------:R-:W2:Y:S01]  /*ae540*/  LDL.LU R16, [R1+0x4388] ;  /* 0x0043880001107983 */ /* 0x000ea20000300800 */
[----:B------:R-:W-:Y:S02]  /*ae550*/  PRMT R17, R17, 0x5210, R4 ;  /* 0x0000521011117816 */ /* 0x000fe40000000004 */
[----:B------:R-:W-:Y:S01]  /*ae560*/  IADD3 R4, P6, PT, R2, R7, RZ ;  /* 0x0000000702047210 */ /* 0x000fe20007fde0ff */
[----:B------:R-:W-:Y:S04]  /*ae570*/  STL [R1+0xec], R3 ;  /* 0x0000ec0301007387 */ /* 0x000fe80000100800 */
[----:B------:R-:W-:-:S05]  /*ae580*/  IMAD.X R5, R26, 0x1, R9, P6 ;  /* 0x000000011a057824 */ /* 0x000fca00030e0609 */
[----:B------:R0:W-:Y:S02]  /*ae590*/  STL.64 [R1+0xfc0], R4 ;  /* 0x000fc00401007387 */ /* 0x0001e40000100a00 */
[----:B0-----:R-:W-:-:S05]  /*ae5a0*/  IADD3 R4, P6, PT, R24, R7, RZ ;  /* 0x0000000718047210 */ /* 0x001fca0007fde0ff */
[----:B------:R-:W-:Y:S02]  /*ae5b0*/  IMAD.X R5, R28, 0x1, R9, P6 ;  /* 0x000000011c057824 */ /* 0x000fe400030e0609 */
[----:B------:R-:W-:-:S03]  /*ae5c0*/  IMAD.MOV.U32 R9, RZ, RZ, R2 ;  /* 0x000000ffff097224 */ /* 0x000fc600078e0002 */
[----:B------:R0:W-:Y:S02]  /*ae5d0*/  STL.64 [R1+0xd68], R4 ;  /* 0x000d680401007387 */ /* 0x0001e40000100a00 */
[----:B------:R-:W-:Y:S02]  /*ae5e0*/  IADD3 R6, P6, PT, R9, R8, RZ ;  /* 0x0000000809067210 */ /* 0x000fe40007fde0ff */
[----:B0-----:R-:W-:Y:S02]  /*ae5f0*/  LOP3.LUT R4, R19, 0xffff, RZ, 0xc0, !PT ;  /* 0x0000ffff13047812 */ /* 0x001fe400078ec0ff */
[----:B------:R-:W-:Y:S02]  /*ae600*/  LOP3.LUT R5, R20, 0xffff, RZ, 0xc0, !PT ;  /* 0x0000ffff14057812 */ /* 0x000fe400078ec0ff */
[----:B------:R-:W-:Y:S02]  /*ae610*/  PRMT R18, R22, 0x5210, R4 ;  /* 0x0000521016127816 */ /* 0x000fe40000000004 */
[----:B------:R-:W-:-:S02]  /*ae620*/  PRMT R19, R29, 0x4210, R5 ;  /* 0x000042101d137816 */ /* 0x000fc40000000005 */
[----:B------:R-:W-:Y:S02]  /*ae630*/  PRMT R20, R23, 0x4210, R4 ;  /* 0x0000421017147816 */ /* 0x000fe40000000004 */
[----:B------:R-:W3:Y:S01]  /*ae640*/  LDL.LU R4, [R1+0x1b6c] ;  /* 0x001b6c0001047983 */ /* 0x000ee20000300800 */
[----:B------:R-:W-:Y:S01]  /*ae650*/  IMAD.X R7, R26, 0x1, R10, P6 ;  /* 0x000000011a077824 */ /* 0x000fe200030e060a */
[----:B------:R-:W-:Y:S02]  /*ae660*/  PRMT R2, R15, 0x5210, R5 ;  /* 0x000052100f027816 */ /* 0x000fe40000000005 */
[----:B------:R-:W-:Y:S04]  /*ae670*/  STL.64 [R1+0x4368], R18 ;  /* 0x0043681201007387 */ /* 0x000fe80000100a00 */
[----:B--2---:R0:W-:Y:S04]  /*ae680*/  STL.64 [R1+0x4360], R16 ;  /* 0x0043601001007387 */ /* 0x0041e80000100a00 */
[----:B------:R-:W2:Y:S04]  /*ae690*/  LDL.LU R15, [R1+0x2e8] ;  /* 0x0002e800010f7983 */ /* 0x000ea80000300800 */
[----:B------:R-:W4:Y:S01]  /*ae6a0*/  LDL.LU R5, [R1+0x304] ;  /* 0x0003040001057983 */ /* 0x000f220000300800 */
[----:B0-----:R-:W-:-:S03]  /*ae6b0*/  IADD3 R16, P6, PT, R24, R8, RZ ;  /* 0x0000000818107210 */ /* 0x001fc60007fde0ff */
[----:B------:R-:W4:Y:S04]  /*ae6c0*/  LDL.LU R18, [R1+0x1290] ;  /* 0x0012900001127983 */ /* 0x000f280000300800 */
[----:B------:R0:W-:Y:S01]  /*ae6d0*/  STL.64 [R1+0xb70], R6 ;  /* 0x000b700601007387 */ /* 0x0001e20000100a00 */
[----:B------:R-:W-:-:S03]  /*ae6e0*/  IMAD.X R17, R28, 0x1, R10, P6 ;  /* 0x000000011c117824 */ /* 0x000fc600030e060a */
[----:B0-----:R-:W4:Y:S04]  /*ae6f0*/  LDL.LU R7, [R1+0x2cc] ;  /* 0x0002cc0001077983 */ /* 0x001f280000300800 */
[----:B------:R-:W4:Y:S04]  /*ae700*/  LDL.LU R3, [R1+0x170] ;  /* 0x0001700001037983 */ /* 0x000f280000300800 */
[----:B------:R-:W4:Y:S04]  /*ae710*/  LDL.LU R6, [R1+0x1a18] ;  /* 0x001a180001067983 */ /* 0x000f280000300800 */
[----:B------:R-:W4:Y:S04]  /*ae720*/  LDL.LU R8, [R1+0x1b68] ;  /* 0x001b680001087983 */ /* 0x000f280000300800 */
[----:B------:R-:W4:Y:S04]  /*ae730*/  LDL.LU R19, [R1+0x1280] ;  /* 0x0012800001137983 */ /* 0x000f280000300800 */
[----:B------:R-:W4:Y:S04]  /*ae740*/  LDL.LU R23, [R1+0x2dc] ;  /* 0x0002dc0001177983 */ /* 0x000f280000300800 */
[----:B------:R-:W4:Y:S04]  /*ae750*/  LDL.LU R22, [R1+0x174] ;  /* 0x0001740001167983 */ /* 0x000f280000300800 */
[----:B------:R0:W-:Y:S04]  /*ae760*/  STL.64 [R1+0x998], R16 ;  /* 0x0009981001007387 */ /* 0x0001e80000100a00 */
[----:B------:R-:W4:Y:S01]  /*ae770*/  LDL.LU R29, [R1+0x2e4] ;  /* 0x0002e400011d7983 */ /* 0x000f220000300800 */
[----:B0-----:R-:W-:-:S05]  /*ae780*/  IADD3 R16, P6, PT, R9, R11, RZ ;  /* 0x0000000b09107210 */ /* 0x001fca0007fde0ff */
[--C-:B------:R-:W-:Y:S01]  /*ae790*/  IMAD.X R17, R26, 0x1, R12.reuse, P6 ;  /* 0x000000011a117824 */ /* 0x100fe200030e060c */
[----:B------:R-:W-:Y:S01]  /*ae7a0*/  IADD3 R10, P6, PT, R24, R11, RZ ;  /* 0x0000000b180a7210 */ /* 0x000fe20007fde0ff */
[----:B------:R-:W-:Y:S04]  /*ae7b0*/  STL [R1+0x3d8c], R12 ;  /* 0x003d8c0c01007387 */ /* 0x000fe80000100800 */
[----:B------:R-:W-:Y:S01]  /*ae7c0*/  IMAD.X R11, R28, 0x1, R12, P6 ;  /* 0x000000011c0b7824 */ /* 0x000fe200030e060c */
[----:B------:R-:W-:Y:S04]  /*ae7d0*/  STL.64 [R1+0x760], R16 ;  /* 0x0007601001007387 */ /* 0x000fe80000100a00 */
[----:B------:R0:W-:Y:S02]  /*ae7e0*/  STL.64 [R1+0x4b0], R10 ;  /* 0x0004b00a01007387 */ /* 0x0001e40000100a00 */
[----:B0-----:R-:W-:-:S02]  /*ae7f0*/  IADD3 R10, P6, PT, R24, R13, RZ ;  /* 0x0000000d180a7210 */ /* 0x001fc40007fde0ff */
[----:B------:R-:W4:Y:S03]  /*ae800*/  LDL.LU R24, [R1+0x4384] ;  /* 0x0043840001187983 */ /* 0x000f260000300800 */
[----:B------:R-:W-:Y:S01]  /*ae810*/  IMAD.X R11, R28, 0x1, R14, P6 ;  /* 0x000000011c0b7824 */ /* 0x000fe200030e060e */
[----:B------:R-:W4:Y:S04]  /*ae820*/  LDL.LU R16, [R1+0x1928] ;  /* 0x0019280001107983 */ /* 0x000f280000300800 */
[----:B------:R-:W4:Y:S04]  /*ae830*/  LDL.LU R28, [R1+0x1568] ;  /* 0x00156800011c7983 */ /* 0x000f280000300800 */
[----:B------:R0:W-:Y:S02]  /*ae840*/  STL.64 [R1+0x3f0], R10 ;  /* 0x0003f00a01007387 */ /* 0x0001e40000100a00 */
[----:B0-----:R-:W-:-:S02]  /*ae850*/  IADD3 R10, P6, PT, R9, R13, RZ ;  /* 0x0000000d090a7210 */ /* 0x001fc40007fde0ff */
[----:B------:R-:W4:Y:S03]  /*ae860*/  LDL.LU R9, [R1+0x1748] ;  /* 0x0017480001097983 */ /* 0x000f260000300800 */
[----:B------:R-:W-:Y:S01]  /*ae870*/  IMAD.X R11, R26, 0x1, R14, P6 ;  /* 0x000000011a0b7824 */ /* 0x000fe200030e060e */
[----:B------:R-:W-:Y:S04]  /*ae880*/  STL [R1+0x3d38], R13 ;  /* 0x003d380d01007387 */ /* 0x000fe80000100800 */
[----:B------:R-:W4:Y:S01]  /*ae890*/  LDL.LU R26, [R1+0x1918] ;  /* 0x00191800011a7983 */ /* 0x000f220000300800 */
[----:B---3--:R-:W-:-:S05]  /*ae8a0*/  LOP3.LUT R4, R4, 0xffff, RZ, 0xc0, !PT ;  /* 0x0000ffff04047812 */ /* 0x008fca00078ec0ff */
[----:B------:R0:W-:Y:S04]  /*ae8b0*/  STL [R1+0x3e0], R4 ;  /* 0x0003e00401007387 */ /* 0x0001e80000100800 */
[----:B------:R-:W-:Y:S04]  /*ae8c0*/  STL.64 [R1+0x3d8], R10 ;  /* 0x0003d80a01007387 */ /* 0x000fe80000100a00 */
[----:B------:R-:W3:Y:S01]  /*ae8d0*/  LDL.LU R17, [R1+0x1558] ;  /* 0x0015580001117983 */ /* 0x000ee20000300800 */
[----:B0-----:R-:W-:-:S04]  /*ae8e0*/  PRMT R4, R4, 0x3340, R0 ;  /* 0x0000334004047816 */ /* 0x001fc80000000000 */
[----:B--2---:R-:W-:Y:S02]  /*ae8f0*/  PRMT R4, R15, 0x5410, R4 ;  /* 0x000054100f047816 */ /* 0x004fe40000000004 */
[----:B------:R-:W2:Y:S04]  /*ae900*/  LDL.LU R15, [R1+0x1738] ;  /* 0x00173800010f7983 */ /* 0x000ea80000300800 */
[----:B------:R0:W-:Y:S01]  /*ae910*/  STL [R1+0x12bc], R4 ;  /* 0x0012bc0401007387 */ /* 0x0001e20000100800 */
[----:B----4-:R-:W-:-:S04]  /*ae920*/  LOP3.LUT R8, R8, 0xffff, RZ, 0xc0, !PT ;  /* 0x0000ffff08087812 */ /* 0x010fc800078ec0ff */
[----:B0-----:R-:W-:Y:S01]  /*ae930*/  PRMT R4, R8, 0x3340, R0 ;  /* 0x0000334008047816 */ /* 0x001fe20000000000 */
[----:B------:R0:W-:Y:S03]  /*ae940*/  STL [R1+0x3e4], R8 ;  /* 0x0003e40801007387 */ /* 0x0001e60000100800 */
[----:B0-----:R-:W-:Y:S02]  /*ae950*/  PRMT R8, R5, 0x5410, R4 ;  /* 0x0000541005087816 */ /* 0x001fe40000000004 */
[----:B------:R-:W-:-:S04]  /*ae960*/  LOP3.LUT R4, R18, 0xffff, RZ, 0xc0, !PT ;  /* 0x0000ffff12047812 */ /* 0x000fc800078ec0ff */
[--C-:B------:R-:W-:Y:S01]  /*ae970*/  PRMT R5, R7, 0x4210, R4.reuse ;  /* 0x0000421007057816 */ /* 0x100fe20000000004 */
[----:B------:R-:W-:Y:S01]  /*ae980*/  STL [R1+0x12c8], R8 ;  /* 0x0012c80801007387 */ /* 0x000fe20000100800 */
[----:B------:R-:W-:Y:S02]  /*ae990*/  PRMT R3, R3, 0x5210, R4 ;  /* 0x0000521003037816 */ /* 0x000fe40000000004 */
[----:B------:R-:W-:Y:S01]  /*ae9a0*/  LOP3.LUT R4, R6, 0xffff, RZ, 0xc0, !PT ;  /* 0x0000ffff06047812 */ /* 0x000fe200078ec0ff */
[----:B------:R0:W-:Y:S04]  /*ae9b0*/  STL [R1+0x2bc], R5 ;  /* 0x0002bc0501007387 */ /* 0x0001e80000100800 */
[----:B------:R-:W4:Y:S01]  /*ae9c0*/  LDL.LU R7, [R1+0x1838] ;  /* 0x0018380001077983 */ /* 0x000f220000300800 */
[----:B------:R-:W-:-:S03]  /*ae9d0*/  PRMT R13, R23, 0x4210, R4 ;  /* 0x00004210170d7816 */ /* 0x000fc60000000004 */
[----:B------:R-:W4:Y:S01]  /*ae9e0*/  LDL.LU R6, [R1+0x1478] ;  /* 0x0014780001067983 */ /* 0x000f220000300800 */
[----:B0-----:R-:W-:Y:S02]  /*ae9f0*/  LOP3.LUT R5, R19, 0xffff, RZ, 0xc0, !PT ;  /* 0x0000ffff13057812 */ /* 0x001fe400078ec0ff */
[----:B------:R-:W-:Y:S02]  /*aea00*/  PRMT R22, R22, 0x5210, R4 ;  /* 0x0000521016167816 */ /* 0x000fe40000000004 */
[--C-:B------:R-:W-:Y:S02]  /*aea10*/  PRMT R29, R29, 0x4210, R5.reuse ;  /* 0x000042101d1d7816 */ /* 0x100fe40000000005 */
[----:B------:R-:W-:Y:S02]  /*aea20*/  PRMT R23, R24, 0x5210, R5 ;  /* 0x0000521018177816 */ /* 0x000fe40000000005 */
[----:B------:R-:W4:Y:S04]  /*aea30*/  LDL.LU R24, [R1+0x4380] ;  /* 0x0043800001187983 */ /* 0x000f280000300800 */
[----:B------:R-:W4:Y:S04]  /*aea40*/  LDL.LU R10, [R1+0x1658] ;  /* 0x00165800010a7983 */ /* 0x000f280000300800 */
[----:B------:R-:W4:Y:S04]  /*aea50*/  LDL.LU R18, [R1+0x2040] ;  /* 0x0020400001127983 */ /* 0x000f280000300800 */
[----:B------:R-:W4:Y:S01]  /*aea60*/  LDL.LU R19, [R1+0x1cb8] ;  /* 0x001cb80001137983 */ /* 0x000f220000300800 */
[----:B------:R-:W-:-:S03]  /*aea70*/  LOP3.LUT R4, R28, 0xffff, RZ, 0xc0, !PT ;  /* 0x0000ffff1c047812 */ /* 0x000fc600078ec0ff */
[----:B------:R-:W-:Y:S01]  /*aea80*/  STL.64 [R1+0x4298], R22 ;  /* 0x0042981601007387 */ /* 0x000fe20000100a00 */
[----:B------:R-:W-:-:S03]  /*aea90*/  LOP3.LUT R8, R16, 0xffff, RZ, 0xc0, !PT ;  /* 0x0000ffff10087812 */ /* 0x000fc600078ec0ff */
[----:B------:R-:W-:Y:S04]  /*aeaa0*/  STL.64 [R1+0x42f8], R20 ;  /* 0x0042f81401007387 */ /* 0x000fe80000100a00 */
[----:B------:R-:W4:Y:S01]  /*aeab0*/  LDL.LU R28, [R1+0x1e78] ;  /* 0x001e7800011c7983 */ /* 0x000f220000300800 */
[----:B------:R-:W-:-:S03]  /*aeac0*/  LOP3.LUT R5, R9, 0xffff, RZ, 0xc0, !PT ;  /* 0x0000ffff09057812 */ /* 0x000fc600078ec0ff */
[----:B------:R-:W-:Y:S04]  /*aead0*/  STL [R1+0x2f8], R8 ;  /* 0x0002f80801007387 */ /* 0x000fe80000100800 */
[----:B------:R0:W-:Y:S01]  /*aeae0*/  STL [R1+0x304], R4 ;  /* 0x0003040401007387 */ /* 0x0001e20000100800 */
[----:B------:R-:W-:-:S03]  /*aeaf0*/  LOP3.LUT R9, R26, 0xffff, RZ, 0xc0, !PT ;  /* 0x0000ffff1a097812 */ /* 0x000fc600078ec0ff */
[----:B------:R-:W4:Y:S04]  /*aeb00*/  LDL.LU R26, [R1+0x2050] ;  /* 0x00205000011a7983 */ /* 0x000f280000300800 */
[----:B------:R1:W-:Y:S01]  /*aeb10*/  STL [R1+0x2ec], R5 ;  /* 0x0002ec0501007387 */ /* 0x0003e20000100800 */
[----:B---3--:R-:W-:-:S03]  /*aeb20*/  LOP3.LUT R14, R17, 0xffff, RZ, 0xc0, !PT ;  /* 0x0000ffff110e7812 */ /* 0x008fc600078ec0ff */
[----:B------:R-:W-:Y:S01]  /*aeb30*/  STL [R1+0x2e8], R9 ;  /* 0x0002e80901007387 */ /* 0x000fe20000100800 */
[----:B0-----:R-:W-:Y:S02]  /*aeb40*/  PRMT R4, R4, 0x3340, R0 ;  /* 0x0000334004047816 */ /* 0x001fe40000000000 */
[----:B-1----:R-:W-:Y:S01]  /*aeb50*/  PRMT R5, R8, 0x3340, R5 ;  /* 0x0000334008057816 */ /* 0x002fe20000000005 */
[----:B------:R0:W-:Y:S04]  /*aeb60*/  STL [R1+0x344], R14 ;  /* 0x0003440e01007387 */ /* 0x0001e80000100800 */
[----:B------:R-:W3:Y:S01]  /*aeb70*/  LDL.LU R22, [R1+0x1ca8] ;  /* 0x001ca80001167983 */ /* 0x000ee20000300800 */
[----:B------:R-:W-:-:S03]  /*aeb80*/  PRMT R12, R5, 0x5410, R4 ;  /* 0x00005410050c7816 */ /* 0x000fc60000000004 */
[----:B------:R-:W3:Y:S01]  /*aeb90*/  LDL.LU R23, [R1+0x1e68] ;  /* 0x001e680001177983 */ /* 0x000ee20000300800 */
[----:B------:R-:W-:-:S03]  /*aeba0*/  PRMT R4, R14, 0x3340, R0 ;  /* 0x000033400e047816 */ /* 0x000fc60000000000 */
[----:B------:R-:W3:Y:S01]  /*aebb0*/  LDL.LU R8, [R1+0x1f48] ;  /* 0x001f480001087983 */ /* 0x000ee20000300800 */
[----:B--2---:R-:W-:-:S05]  /*aebc0*/  LOP3.LUT R11, R15, 0xffff, RZ, 0xc0, !PT ;  /* 0x0000ffff0f0b7812 */ /* 0x004fca00078ec0ff */
[----:B------:R1:W-:Y:S04]  /*aebd0*/  STL [R1+0x2e4], R11 ;  /* 0x0002e40b01007387 */ /* 0x0003e80000100800 */
[----:B------:R-:W2:Y:S04]  /*aebe0*/  LDL.LU R15, [R1+0x1bc8] ;  /* 0x001bc800010f7983 */ /* 0x000ea80000300800 */
[----:B0-----:R-:W2:Y:S01]  /*aebf0*/  LDL.LU R14, [R1+0x1d88] ;  /* 0x001d8800010e7983 */ /* 0x001ea20000300800 */
[----:B-1----:R-:W-:-:S04]  /*aec00*/  PRMT R11, R9, 0x3340, R11 ;  /* 0x00003340090b7816 */ /* 0x002fc8000000000b */
[----:B------:R-:W-:Y:S02]  /*aec10*/  PRMT R11, R11, 0x5410, R4 ;  /* 0x000054100b0b7816 */ /* 0x000fe40000000004 */
[----:B----4-:R-:W-:Y:S02]  /*aec20*/  LOP3.LUT R7, R7, 0xffff, RZ, 0xc0, !PT ;  /* 0x0000ffff07077812 */ /* 0x010fe400078ec0ff */
[----:B------:R-:W-:Y:S02]  /*aec30*/  LOP3.LUT R4, R6, 0xffff, RZ, 0xc0, !PT ;  /* 0x0000ffff06047812 */ /* 0x000fe400078ec0ff */
[----:B------:R-:W4:Y:S04]  /*aec40*/  LDL.LU R6, [R1+0x1f58] ;  /* 0x001f580001067983 */ /* 0x000f280000300800 */
[----:B------:R-:W4:Y:S04]  /*aec50*/  LDL.LU R16, [R1+0x1bd8] ;  /* 0x001bd80001107983 */ /* 0x000f280000300800 */
[----:B------:R-:W-:Y:S04]  /*aec60*/  STL [R1+0x340], R7 ;  /* 0x0003400701007387 */ /* 0x000fe80000100800 */
[----:B------:R-:W-:Y:S04]  /*aec70*/  STL [R1+0x348], R4 ;  /* 0x0003480401007387 */ /* 0x000fe80000100800 */
[----:B------:R-:W4:Y:S04]  /*aec80*/  LDL.LU R17, [R1+0x1d98] ;  /* 0x001d980001117983 */ /* 0x000f280000300800 */
[----:B------:R-:W4:Y:S01]  /*aec90*/  LDL.LU R9, [R1+0x1828] ;  /* 0x0018280001097983 */ /* 0x000f220000300800 */
[----:B------:R-:W-:-:S02]  /*aeca0*/  LOP3.LUT R10, R10, 0xffff, RZ, 0xc0, !PT ;  /* 0x0000ffff0a0a7812 */ /* 0x000fc400078ec0ff */
[----:B------:R-:W-:-:S03]  /*aecb0*/  LOP3.LUT R5, R18, 0xffff, RZ, 0xc0, !PT ;  /* 0x0000ffff12057812 */ /* 0x000fc600078ec0ff */
[----:B------:R0:W-:Y:S01]  /*aecc0*/  STL [R1+0x318], R10 ;  /* 0x0003180a01007387 */ /* 0x0001e20000100800 */
[----:B------:R-:W-:-:S03]  /*aecd0*/  LOP3.LUT R18, R19, 0xffff, RZ, 0xc0, !PT ;  /* 0x0000ffff13127812 */ /* 0x000fc600078ec0ff */
[----:B------:R-:W-:Y:S04]  /*aece0*/  STL [R1+0x34c], R5 ;  /* 0x00034c0501007387 */ /* 0x000fe80000100800 */
[----:B------:R1:W-:Y:S01]  /*aecf0*/  STL [R1+0x35c], R18 ;  /* 0x00035c1201007387 */ /* 0x0003e20000100800 */
[----:B0-----:R-:W-:-:S03]  /*aed00*/  PRMT R10, R7, 0x3340, R10 ;  /* 0x00003340070a7816 */ /* 0x001fc6000000000a */
[----:B------:R-:W4:Y:S01]  /*aed10*/  LDL.LU R19, [R1+0x1648] ;  /* 0x0016480001137983 */ /* 0x000f220000300800 */
[----:B------:R-:W-:Y:S02]  /*aed20*/  PRMT R4, R4, 0x3340, R0 ;  /* 0x0000334004047816 */ /* 0x000fe40000000000 */
[----:B------:R-:W-:Y:S02]  /*aed30*/  LOP3.LUT R7, R28, 0xffff, RZ, 0xc0, !PT ;  /* 0x0000ffff1c077812 */ /* 0x000fe400078ec0ff */
[----:B------:R-:W-:Y:S02]  /*aed40*/  PRMT R10, R10, 0x5410, R4 ;  /* 0x000054100a0a7816 */ /* 0x000fe40000000004 */
[----:B------:R-:W-:Y:S01]  /*aed50*/  PRMT R4, R18, 0x3340, R0 ;  /* 0x0000334012047816 */ /* 0x000fe20000000000 */
[----:B------:R0:W-:Y:S04]  /*aed60*/  STL [R1+0x350], R7 ;  /* 0x0003500701007387 */ /* 0x0001e80000100800 */
[----:B------:R-:W4:Y:S04]  /*aed70*/  LDL.LU R28, [R1+0x1f08] ;  /* 0x001f0800011c7983 */ /* 0x000f280000300800 */
[----:B-1----:R-:W4:Y:S01]  /*aed80*/  LDL.LU R18, [R1+0x1b88] ;  /* 0x001b880001127983 */ /* 0x002f220000300800 */
[----:B0-----:R-:W-:-:S02]  /*aed90*/  PRMT R7, R5, 0x3340, R7 ;  /* 0x0000334005077816 */ /* 0x001fc40000000007 */
[----:B------:R-:W-:Y:S02]  /*aeda0*/  LOP3.LUT R5, R26, 0xffff, RZ, 0xc0, !PT ;  /* 0x0000ffff1a057812 */ /* 0x000fe400078ec0ff */
[----:B------:R-:W4:Y:S01]  /*aedb0*/  LDL.LU R26, [R1+0x1d48] ;  /* 0x001d4800011a7983 */ /* 0x000f220000300800 */
[----:B------:R-:W-:-:S03]  /*aedc0*/  PRMT R7, R7, 0x5410, R4 ;  /* 0x0000541007077816 */ /* 0x000fc60000000004 */
[----:B------:R0:W-:Y:S01]  /*aedd0*/  STL [R1+0x354], R5 ;  /* 0x0003540501007387 */ /* 0x0001e20000100800 */
[----:B---3--:R-:W-:Y:S02]  /*aede0*/  LOP3.LUT R4, R22, 0xffff, RZ, 0xc0, !PT ;  /* 0x0000ffff16047812 */ /* 0x008fe400078ec0ff */
[----:B------:R-:W-:-:S03]  /*aedf0*/  LOP3.LUT R20, R23, 0xffff, RZ, 0xc0, !PT ;  /* 0x0000ffff17147812 */ /* 0x000fc600078ec0ff */
[----:B------:R1:W-:Y:S01]  /*aee00*/  STL [R1+0x3b8], R4 ;  /* 0x0003b80401007387 */ /* 0x0003e20000100800 */
[----:B------:R-:W-:-:S03]  /*aee10*/  LOP3.LUT R8, R8, 0xffff, RZ, 0xc0, !PT ;  /* 0x0000ffff08087812 */ /* 0x000fc600078ec0ff */
[----:B------:R-:W-:Y:S01]  /*aee20*/  STL [R1+0x358], R20 ;  /* 0x0003581401007387 */ /* 0x000fe20000100800 */
[----:B0-----:R-:W-:-:S03]  /*aee30*/  PRMT R5, R5, 0x3340, R20 ;  /* 0x0000334005057816 */ /* 0x001fc60000000014 */
[----:B------:R0:W-:Y:S01]  /*aee40*/  STL [R1+0x3bc], R8 ;  /* 0x0003bc0801007387 */ /* 0x0001e20000100800 */
[----:B-1----:R-:W-:-:S04]  /*aee50*/  PRMT R4, R4, 0x3340, R0 ;  /* 0x0000334004047816 */ /* 0x002fc80000000000 */
[----:B------:R-:W-:Y:S02]  /*aee60*/  PRMT R5, R5, 0x5410, R4 ;  /* 0x0000541005057816 */ /* 0x000fe40000000004 */
[----:B------:R-:W-:Y:S02]  /*aee70*/  LOP3.LUT R24, R24, 0xffff, RZ, 0xc0, !PT ;  /* 0x0000ffff18187812 */ /* 0x000fe400078ec0ff */
[----:B--2---:R-:W-:Y:S02]  /*aee80*/  LOP3.LUT R15, R15, 0xffff, RZ, 0xc0, !PT ;  /* 0x0000ffff0f0f7812 */ /* 0x004fe400078ec0ff */
[----:B------:R-:W-:-:S03]  /*aee90*/  LOP3.LUT R14, R14, 0xffff, RZ, 0xc0, !PT ;  /* 0x0000ffff0e0e7812 */ /* 0x000fc600078ec0ff */
[----:B------:R1:W-:Y:S01]  /*aeea0*/  STL [R1+0x41d0], R15 ;  /* 0x0041d00f01007387 */ /* 0x0003e20000100800 */
[----:B------:R-:W-:Y:S02]  /*aeeb0*/  PRMT R4, R15, 0x3340, R0 ;  /* 0x000033400f047816 */ /* 0x000fe40000000000 */
[----:B0-----:R-:W-:Y:S01]  /*aeec0*/  PRMT R8, R8, 0x3340, R14 ;  /* 0x0000334008087816 */ /* 0x001fe2000000000e */
[----:B------:R0:W-:Y:S03]  /*aeed0*/  STL [R1+0x3c0], R14 ;  /* 0x0003c00e01007387 */ /* 0x0001e60000100800 */
[----:B------:R-:W-:Y:S02]  /*aeee0*/  PRMT R8, R8, 0x5410, R4 ;  /* 0x0000541008087816 */ /* 0x000fe40000000004 */
[----:B----4-:R-:W-:Y:S02]  /*aeef0*/  LOP3.LUT R6, R6, 0xffff, RZ, 0xc0, !PT ;  /* 0x0000ffff06067812 */ /* 0x010fe400078ec0ff */
[----:B-1----:R-:W-:-:S03]  /*aef00*/  LOP3.LUT R15, R16, 0xffff, RZ, 0xc0, !PT ;  /* 0x0000ffff100f7812 */ /* 0x002fc600078ec0ff */
[----:B------:R1:W-:Y:S01]  /*aef10*/  STL [R1+0x3a8], R6 ;  /* 0x0003a80601007387 */ /* 0x0003e20000100800 */
[----:B------:R-:W-:Y:S02]  /*aef20*/  PRMT R4, R15, 0x3340, R0 ;  /* 0x000033400f047816 */ /* 0x000fe40000000000 */
[----:B0-----:R-:W-:Y:S02]  /*aef30*/  LOP3.LUT R14, R17, 0xffff, RZ, 0xc0, !PT ;  /* 0x0000ffff110e7812 */ /* 0x001fe400078ec0ff */
[----:B------:R-:W-:-:S03]  /*aef40*/  LOP3.LUT R9, R9, 0xffff, RZ, 0xc0, !PT ;  /* 0x0000ffff09097812 */ /* 0x000fc600078ec0ff */
[----:B------:R-:W-:Y:S01]  /*aef50*/  STL [R1+0x3b0], R14 ;  /* 0x0003b00e01007387 */ /* 0x000fe20000100800 */
[----:B-1----:R-:W-:-:S03]  /*aef60*/  PRMT R6, R6, 0x3340, R14 ;  /* 0x0000334006067816 */ /* 0x002fc6000000000e */
[----:B------:R0:W-:Y:S01]  /*aef70*/  STL [R1+0x41d4], R15 ;  /* 0x0041d40f01007387 */ /* 0x0001e20000100800 */
[----:B------:R-:W-:Y:S02]  /*aef80*/  PRMT R6, R6, 0x5410, R4 ;  /* 0x0000541006067816 */ /* 0x000fe40000000004 */
[----:B------:R-:W-:Y:S01]  /*aef90*/  PRMT R4, R24, 0x3340, R0 ;  /* 0x0000334018047816 */ /* 0x000fe20000000000 */
[----:B------:R1:W-:Y:S04]  /*aefa0*/  STL [R1+0x30c], R9 ;  /* 0x00030c0901007387 */ /* 0x0003e80000100800 */
[----:B------:R-:W-:Y:S01]  /*aefb0*/  STL.64 [R1+0x4238], R10 ;  /* 0x0042380a01007387 */ /* 0x000fe20000100a00 */
[----:B0-----:R-:W-:-:S04]  /*aefc0*/  LOP3.LUT R15, R19, 0xffff, RZ, 0xc0, !PT ;  /* 0x0000ffff130f7812 */ /* 0x001fc800078ec0ff */
[----:B-1----:R-:W-:-:S04]  /*aefd0*/  PRMT R9, R9, 0x3340, R15 ;  /* 0x0000334009097816 */ /* 0x002fc8000000000f */
[----:B------:R-:W-:Y:S02]  /*aefe0*/  PRMT R9, R9, 0x5410, R4 ;  /* 0x0000541009097816 */ /* 0x000fe40000000004 */
[----:B------:R-:W-:Y:S02]  /*aeff0*/  LOP3.LUT R28, R28, 0xffff, RZ, 0xc0, !PT ;  /* 0x0000ffff1c1c7812 */ /* 0x000fe400078ec0ff */
[----:B------:R-:W-:Y:S01]  /*af000*/  LOP3.LUT R4, R18, 0xffff, RZ, 0xc0, !PT ;  /* 0x0000ffff12047812 */ /* 0x000fe200078ec0ff */
[----:B------:R0:W-:Y:S01]  /*af010*/  STL.64 [R1+0x4230], R8 ;  /* 0x0042300801007387 */ /* 0x0001e20000100a00 */
[----:B------:R-:W-:-:S03]  /*af020*/  LOP3.LUT R26, R26, 0xffff, RZ, 0xc0, !PT ;  /* 0x0000ffff1a1a7812 */ /* 0x000fc600078ec0ff */
[----:B------:R1:W-:Y:S01]  /*af030*/  STL [R1+0x3c8], R4 ;  /* 0x0003c80401007387 */ /* 0x0003e20000100800 */
[----:B0-----:R-:W-:Y:S02]  /*af040*/  PRMT R8, R28, 0x3340, R26 ;  /* 0x000033401c087816 */ /* 0x001fe4000000001a */
[----:B-1----:R-:W-:-:S04]  /*af050*/  PRMT R4, R4, 0x3340, R0 ;  /* 0x0000334004047816 */ /* 0x002fc80000000000 */
[----:B------:R-:W-:Y:S02]  /*af060*/  PRMT R4, R8, 0x5410, R4 ;  /* 0x0000541008047816 */ /* 0x000fe40000000004 */
[----:B------:R-:W2:Y:S04]  /*af070*/  LDL.LU R8, [R1+0x30] ;  /* 0x0000300001087983 */ /* 0x000ea80000300800 */
[----:B------:R-:W-:Y:S04]  /*af080*/  STL [R1+0x3ac], R4 ;  /* 0x0003ac0401007387 */ /* 0x000fe80000100800 */
[----:B------:R-:W2:Y:S04]  /*af090*/  LDL.LU R9, [R1+0x34] ;  /* 0x0000340001097983 */ /* 0x000ea80000300800 */
[----:B------:R-:W3:Y:S04]  /*af0a0*/  LDL.LU R10, [R1+0x38] ;  /* 0x00003800010a7983 */ /* 0x000ee80000300800 */
[----:B------:R-:W3:Y:S04]  /*af0b0*/  LDL.LU R11, [R1+0x3c] ;  /* 0x00003c00010b7983 */ /* 0x000ee80000300800 */
[----:B---3--:R-:W-:Y:S04]  /*af0c0*/  STL.64 [R1+0x4338], R10 ;  /* 0x0043380a01007387 */ /* 0x008fe80000100a00 */
[----:B--2---:R0:W-:Y:S04]  /*af0d0*/  STL.64 [R1+0x4330], R8 ;  /* 0x0043300801007387 */ /* 0x0041e80000100a00 */
[----:B0-----:R-:W2:Y:S04]  /*af0e0*/  LDL.LU R8, [R1+0x20] ;  /* 0x0000200001087983 */ /* 0x001ea80000300800 */
[----:B------:R-:W2:Y:S04]  /*af0f0*/  LDL.LU R9, [R1+0x24] ;  /* 0x0000240001097983 */ /* 0x000ea80000300800 */
[----:B------:R-:W3:Y:S01]  /*af100*/  LDL.LU R10, [R1+0x28] ;  /* 0x00002800010a7983 */ /* 0x000ee20000300800 */
[----:B------:R-:W-:-:S03]  /*af110*/  IMAD.MOV.U32 R11, RZ, RZ, R27 ;  /* 0x000000ffff0b7224 */ /* 0x000fc600078e001b */
        /* <DEDUP_REMOVED lines=8> */
[----:B--2---:R4:W-:Y:S02]  /*af1a0*/  STL.64 [R1+0x4350], R8 ;  /* 0x0043500801007387 */ /* 0x0049e40000100a00 */
[----:B----4-:R-:W-:-:S02]  /*af1b0*/  IMAD.MOV.U32 R8, RZ, RZ, R27 ;  /* 0x000000ffff087224 */ /* 0x010fc400078e001b */
[----:B------:R-:W2:Y:S04]  /*af1c0*/  LDL.LU R27, [R1+0x4378] ;  /* 0x00437800011b7983 */ /* 0x000ea80000300800 */
[----:B------:R-:W3:Y:S04]  /*af1d0*/  LDL.LU R9, [R1+0x44] ;  /* 0x0000440001097983 */ /* 0x000ee80000300800 */
[----:B------:R-:W3:Y:S01]  /*af1e0*/  LDL.LU R10, [R1+0x48] ;  /* 0x00004800010a7983 */ /* 0x000ee20000300800 */
[----:B------:R-:W-:-:S03]  /*af1f0*/  IMAD.MOV.U32 R23, RZ, RZ, R25 ;  /* 0x000000ffff177224 */ /* 0x000fc600078e0019 */
[----:B------:R-:W3:Y:S04]  /*af200*/  LDL.LU R11, [R1+0x4c] ;  /* 0x00004c00010b7983 */ /* 0x000ee80000300800 */
[----:B------:R-:W4:Y:S04]  /*af210*/  LDL.LU R20, [R1+0x50] ;  /* 0x0000500001147983 */ /* 0x000f280000300800 */
[----:B------:R-:W4:Y:S01]  /*af220*/  LDL.LU R21, [R1+0x54] ;  /* 0x0000540001157983 */ /* 0x000f220000300800 */
[----:B------:R-:W0:Y:S01]  /*af230*/  S2R R19, SR_TID.X ;  /* 0x0000000000137919 */ /* 0x000e220000002100 */
[----:B--2---:R-:W-:-:S02]  /*af240*/  IMAD.MOV.U32 R22, RZ, RZ, R27 ;  /* 0x000000ffff167224 */ /* 0x004fc400078e001b */
[----:B------:R-:W2:Y:S04]  /*af250*/  LDL.LU R27, [R1+0x4374] ;  /* 0x00437400011b7983 */ /* 0x000ea80000300800 */
[----:B------:R-:W3:Y:S01]  /*af260*/  LDL.LU R25, [R1+0x4370] ;  /* 0x0043700001197983 */ /* 0x000ee20000300800 */
[----:B0-----:R-:W-:-:S04]  /*af270*/  LOP3.LUT R14, R19, 0x3f, RZ, 0xc0, !PT ;  /* 0x0000003f130e7812 */ /* 0x001fc800078ec0ff */
[----:B------:R-:W-:Y:S01]  /*af280*/  LEA R14, R14, UR4, 0x4 ;  /* 0x000000040e0e7c11 */ /* 0x000fe2000f8e20ff */
[----:B------:R-:W-:Y:S01]  /*af290*/  STL.64 [R1+0x42a8], R6 ;  /* 0x0042a80601007387 */ /* 0x000fe20000100a00 */
[----:B------:R-:W0:Y:S03]  /*af2a0*/  LDCU.64 UR4, c[0x0][0x398] ;  /* 0x00007300ff0477ac */ /* 0x000e260008000a00 */
[----:B------:R-:W1:Y:S04]  /*af2b0*/  LDS.128 R16, [R14] ;  /* 0x000000000e107984 */ /* 0x000e680000000c00 */
[----:B------:R4:W-:Y:S04]  /*af2c0*/  STL [R1+0x42a0], R5 ;  /* 0x0042a00501007387 */ /* 0x0009e80000100800 */
[----:B------:R-:W3:Y:S04]  /*af2d0*/  LDL.LU R4, [R1+0x80] ;  /* 0x0000800001047983 */ /* 0x000ee80000300800 */
[----:B----4-:R-:W4:Y:S04]  /*af2e0*/  LDL.LU R5, [R1+0x84] ;  /* 0x0000840001057983 */ /* 0x010f280000300800 */
[----:B------:R-:W4:Y:S04]  /*af2f0*/  LDL.LU R6, [R1+0x88] ;  /* 0x0000880001067983 */ /* 0x000f280000300800 */
[----:B------:R-:W4:Y:S01]  /*af300*/  LDL.LU R7, [R1+0x8c] ;  /* 0x00008c0001077983 */ /* 0x000f220000300800 */
[----:B------:R-:W-:Y:S06]  /*af310*/  BAR.SYNC.DEFER_BLOCKING 0x0 ;  /* 0x0000000000007b1d */ /* 0x000fec0000010000 */
[----:B--2---:R-:W-:Y:S04]  /*af320*/  STL.64 [R1+0x4228], R26 ;  /* 0x0042281a01007387 */ /* 0x004fe80000100a00 */
[----:B---3--:R2:W-:Y:S04]  /*af330*/  STL.64 [R1+0x4220], R24 ;  /* 0x0042201801007387 */ /* 0x0085e80000100a00 */
[----:B--2---:R-:W2:Y:S04]  /*af340*/  LDL.LU R24, [R1+0x60] ;  /* 0x0000600001187983 */ /* 0x004ea80000300800 */
[----:B------:R-:W2:Y:S04]  /*af350*/  LDL.LU R25, [R1+0x64] ;  /* 0x0000640001197983 */ /* 0x000ea80000300800 */
[----:B------:R-:W2:Y:S04]  /*af360*/  LDL.LU R26, [R1+0x68] ;  /* 0x00006800011a7983 */ /* 0x000ea80000300800 */
[----:B------:R-:W2:Y:S04]  /*af370*/  LDL.LU R27, [R1+0x6c] ;  /* 0x00006c00011b7983 */ /* 0x000ea80000300800 */
[----:B-1----:R-:W-:Y:S04]  /*af380*/  STL.64 [R1+0x250], R16 ;  /* 0x0002501001007387 */ /* 0x002fe80000100a00 */
[----:B------:R1:W-:Y:S04]  /*af390*/  STL.64 [R1+0x258], R18 ;  /* 0x0002581201007387 */ /* 0x0003e80000100a00 */
[----:B-1----:R-:W3:Y:S04]  /*af3a0*/  LDL.LU.64 R18, [R1+0x4368] ;  /* 0x0043680001127983 */ /* 0x002ee80000300a00 */
[----:B------:R-:W2:Y:S04]  /*af3b0*/  LDL.LU.64 R16, [R1+0x4360] ;  /* 0x0043600001107983 */ /* 0x000ea80000300a00 */
[----:B--2---:R-:W-:Y:S01]  /*af3c0*/  STSM.16.M88.4 [R16], R8 ;  /* 0x0000000810007844 */ /* 0x004fe20000000200 */
[----:B------:R-:W-:Y:S06]  /*af3d0*/  BAR.SYNC.DEFER_BLOCKING 0x0 ;  /* 0x0000000000007b1d */ /* 0x000fec0000010000 */
[----:B------:R-:W1:Y:S04]  /*af3e0*/  LDS.128 R8, [R14] ;  /* 0x000000000e087984 */ /* 0x000e680000000c00 */
[----:B-1----:R-:W-:Y:S04]  /*af3f0*/  STL.64 [R1+0x240], R8 ;  /* 0x0002400801007387 */ /* 0x002fe80000100a00 */
[----:B------:R1:W-:Y:S04]  /*af400*/  STL.64 [R1+0x248], R10 ;  /* 0x0002480a01007387 */ /* 0x0003e80000100a00 */
[----:B-1----:R-:W2:Y:S04]  /*af410*/  LDL.LU.64 R10, [R1+0x4358] ;  /* 0x00435800010a7983 */ /* 0x002ea80000300a00 */
[----:B------:R-:W2:Y:S01]  /*af420*/  LDL.LU.64 R8, [R1+0x4350] ;  /* 0x0043500001087983 */ /* 0x000ea20000300a00 */
[----:B------:R-:W-:Y:S06]  /*af430*/  BAR.SYNC.DEFER_BLOCKING 0x0 ;  /* 0x0000000000007b1d */ /* 0x000fec0000010000 */
[----:B--2---:R-:W-:Y:S02]  /*af440*/  STSM.16.M88.4 [R16], R8 ;  /* 0x0000000810007844 */ /* 0x004fe40000000200 */
        /* <DEDUP_REMOVED lines=9> */
[----:B------:R-:W1:Y:S02]  /*af4e0*/  LDS.128 R8, [R14] ;  /* 0x000000000e087984 */ /* 0x000e640000000c00 */
[----:B------:R-:W-:Y:S06]  /*af4f0*/  BAR.SYNC.DEFER_BLOCKING 0x0 ;  /* 0x0000000000007b1d */ /* 0x000fec0000010000 */
[----:B-1----:R-:W-:Y:S04]  /*af500*/  STL.64 [R1+0x220], R8 ;  /* 0x0002200801007387 */ /* 0x002fe80000100a00 */
[----:B------:R1:W-:Y:S04]  /*af510*/  STL.64 [R1+0x228], R10 ;  /* 0x0002280a01007387 */ /* 0x0003e80000100a00 */
[----:B-1----:R-:W2:Y:S04]  /*af520*/  LDL.LU.64 R10, [R1+0x4338] ;  /* 0x00433800010a7983 */ /* 0x002ea80000300a00 */
[----:B------:R-:W2:Y:S04]  /*af530*/  LDL.LU.64 R8, [R1+0x4330] ;  /* 0x0043300001087983 */ /* 0x000ea80000300a00 */
[----:B------:R-:W-:Y:S01]  /*af540*/  STSM.16.M88.4 [R16], R24 ;  /* 0x0000001810007844 */ /* 0x000fe20000000200 */
[----:B------:R-:W-:Y:S06]  /*af550*/  BAR.SYNC.DEFER_BLOCKING 0x0 ;  /* 0x0000000000007b1d */ /* 0x000fec0000010000 */
[----:B------:R-:W1:Y:S02]  /*af560*/  LDS.128 R24, [R14] ;  /* 0x000000000e187984 */ /* 0x000e640000000c00 */
[----:B------:R-:W-:Y:S06]  /*af570*/  BAR.SYNC.DEFER_BLOCKING 0x0 ;  /* 0x0000000000007b1d */ /* 0x000fec0000010000 */
[----:B----4-:R-:W-:Y:S02]  /*af580*/  STSM.16.M88.4 [R16], R4 ;  /* 0x0000000410007844 */ /* 0x010fe40000000200 */
[----:B------:R-:W-:Y:S06]  /*af590*/  BAR.SYNC.DEFER_BLOCKING 0x0 ;  /* 0x0000000000007b1d */ /* 0x000fec0000010000 */
[----:B------:R-:W4:Y:S02]  /*af5a0*/  LDS.128 R4, [R14] ;  /* 0x000000000e047984 */ /* 0x000f240000000c00 */
[----:B------:R-:W-:Y:S06]  /*af5b0*/  BAR.SYNC.DEFER_BLOCKING 0x0 ;  /* 0x0000000000007b1d */ /* 0x000fec0000010000 */
[----:B-1----:R-:W-:Y:S04]  /*af5c0*/  STL.64 [R1+0x210], R24 ;  /* 0x0002101801007387 */ /* 0x002fe80000100a00 */
[----:B------:R-:W-:Y:S04]  /*af5d0*/  STL.64 [R1+0x218], R26 ;  /* 0x0002181a01007387 */ /* 0x000fe80000100a00 */
[----:B----4-:R-:W-:Y:S04]  /*af5e0*/  STL.64 [R1+0x200], R4 ;  /* 0x0002000401007387 */ /* 0x010fe80000100a00 */
[----:B------:R-:W-:Y:S04]  /*af5f0*/  STL.64 [R1+0x208], R6 ;  /* 0x0002080601007387 */ /* 0x000fe80000100a00 */
[----:B--2---:R-:W-:Y:S01]  /*af600*/  STSM.16.M88.4 [R16], R8 ;  /* 0x0000000810007844 */ /* 0x004fe20000000200 */
[----:B------:R-:W-:Y:S06]  /*af610*/  BAR.SYNC.DEFER_BLOCKING 0x0 ;  /* 0x0000000000007b1d */ /* 0x000fec0000010000 */
[----:B------:R-:W1:Y:S02]  /*af620*/  LDS.128 R4, [R14] ;  /* 0x000000000e047984 */ /* 0x000e640000000c00 */
[----:B------:R-:W-:Y:S06]  /*af630*/  BAR.SYNC.DEFER_BLOCKING 0x0 ;  /* 0x0000000000007b1d */ /* 0x000fec0000010000 */
[----:B------:R2:W-:Y:S02]  /*af640*/  STSM.16.M88.4 [R16], R20 ;  /* 0x0000001410007844 */ /* 0x0005e40000000200 */
[----:B------:R-:W-:Y:S06]  /*af650*/  BAR.SYNC.DEFER_BLOCKING 0x0 ;  /* 0x0000000000007b1d */ /* 0x000fec0000010000 */
[----:B-1----:R-:W-:Y:S04]  /*af660*/  STL.64 [R1+0x1f0], R4 ;  /* 0x0001f00401007387 */ /* 0x002fe80000100a00 */
[----:B------:R-:W-:Y:S04]  /*af670*/  STL.64 [R1+0x1f8], R6 ;  /* 0x0001f80601007387 */ /* 0x000fe80000100a00 */
[----:B------:R-:W4:Y:S04]  /*af680*/  LDL.LU R8, [R1+0xb0] ;  /* 0x0000b00001087983 */ /* 0x000f280000300800 */
[----:B------:R-:W4:Y:S04]  /*af690*/  LDL.LU R9, [R1+0xb4] ;  /* 0x0000b40001097983 */ /* 0x000f280000300800 */
[----:B------:R-:W4:Y:S04]  /*af6a0*/  LDL.LU R10, [R1+0xb8] ;  /* 0x0000b800010a7983 */ /* 0x000f280000300800 */
[----:B------:R-:W4:Y:S04]  /*af6b0*/  LDL.LU R11, [R1+0xbc] ;  /* 0x0000bc00010b7983 */ /* 0x000f280000300800 */
[----:B--2---:R-:W2:Y:S04]  /*af6c0*/  LDL.LU R20, [R1+0x100] ;  /* 0x0001000001147983 */ /* 0x004ea80000300800 */
[----:B------:R-:W2:Y:S04]  /*af6d0*/  LDL.LU R21, [R1+0x104] ;  /* 0x0001040001157983 */ /* 0x000ea80000300800 */
[----:B------:R-:W2:Y:S04]  /*af6e0*/  LDL.LU R22, [R1+0x108] ;  /* 0x0001080001167983 */ /* 0x000ea80000300800 */
[----:B------:R-:W2:Y:S04]  /*af6f0*/  LDL.LU R23, [R1+0x10c] ;  /* 0x00010c0001177983 */ /* 0x000ea80000300800 */
[----:B------:R-:W1:Y:S01]  /*af700*/  LDS.128 R4, [R14] ;  /* 0x000000000e047984 */ /* 0x000e620000000c00 */
[----:B------:R-:W-:Y:S06]  /*af710*/  BAR.SYNC.DEFER_BLOCKING 0x0 ;  /* 0x0000000000007b1d */ /* 0x000fec0000010000 */
[----:B--2---:R-:W-:Y:S04]  /*af720*/  STL.64 [R1+0x4308], R22 ;  /* 0x0043081601007387 */ /* 0x004fe80000100a00 */
[----:B------:R2:W-:Y:S04]  /*af730*/  STL.64 [R1+0x4300], R20 ;  /* 0x0043001401007387 */ /* 0x0005e80000100a00 */
[----:B--2---:R-:W2:Y:S04]  /*af740*/  LDL.LU R20, [R1+0x90] ;  /* 0x0000900001147983 */ /* 0x004ea80000300800 */
[----:B------:R-:W2:Y:S04]  /*af750*/  LDL.LU R21, [R1+0x94] ;  /* 0x0000940001157983 */ /* 0x000ea80000300800 */
[----:B------:R-:W2:Y:S04]  /*af760*/  LDL.LU R22, [R1+0x98] ;  /* 0x0000980001167983 */ /* 0x000ea80000300800 */
[----:B------:R-:W2:Y:S04]  /*af770*/  LDL.LU R23, [R1+0x9c] ;  /* 0x00009c0001177983 */ /* 0x000ea80000300800 */
[----:B--2---:R-:W-:Y:S04]  /*af780*/  STL.64 [R1+0x4318], R22 ;  /* 0x0043181601007387 */ /* 0x004fe80000100a00 */
[----:B------:R2:W-:Y:S04]  /*af790*/  STL.64 [R1+0x4310], R20 ;  /* 0x0043101401007387 */ /* 0x0005e80000100a00 */
[----:B--2---:R-:W2:Y:S04]  /*af7a0*/  LDL.LU R20, [R1+0x70] ;  /* 0x0000700001147983 */ /* 0x004ea80000300800 */
[----:B------:R-:W2:Y:S04]  /*af7b0*/  LDL.LU R21, [R1+0x74] ;  /* 0x0000740001157983 */ /* 0x000ea80000300800 */
[----:B------:R-:W2:Y:S04]  /*af7c0*/  LDL.LU R22, [R1+0x78] ;  /* 0x0000780001167983 */ /* 0x000ea80000300800 */
[----:B------:R-:W2:Y:S04]  /*af7d0*/  LDL.LU R23, [R1+0x7c] ;  /* 0x00007c0001177983 */ /* 0x000ea80000300800 */
[----:B----4-:R-:W-:Y:S01]  /*af7e0*/  STSM.16.M88.4 [R16], R8 ;  /* 0x0000000810007844 */ /* 0x010fe20000000200 */
[----:B------:R-:W-:Y:S06]  /*af7f0*/  BAR.SYNC.DEFER_BLOCKING 0x0 ;  /* 0x0000000000007b1d */ /* 0x000fec0000010000 */
[----:B------:R-:W4:Y:S02]  /*af800*/  LDS.128 R8, [R14] ;  /* 0x000000000e087984 */ /* 0x000f240000000c00 */
[----:B------:R-:W-:Y:S06]  /*af810*/  BAR.SYNC.DEFER_BLOCKING 0x0 ;  /* 0x0000000000007b1d */ /* 0x000fec0000010000 */
[----:B--2---:R-:W-:Y:S04]  /*af820*/  STL.64 [R1+0x4328], R22 ;  /* 0x0043281601007387 */ /* 0x004fe80000100a00 */
[----:B------:R2:W-:Y:S04]  /*af830*/  STL.64 [R1+0x4320], R20 ;  /* 0x0043201401007387 */ /* 0x0005e80000100a00 */
[----:B--2---:R-:W2:Y:S04]  /*af840*/  LDL.LU R20, [R1+0xc0] ;  /* 0x0000c00001147983 */ /* 0x004ea80000300800 */
[----:B------:R-:W2:Y:S04]  /*af850*/  LDL.LU R21, [R1+0xc4] ;  /* 0x0000c40001157983 */ /* 0x000ea80000300800 */
[----:B------:R-:W2:Y:S04]  /*af860*/  LDL.LU R22, [R1+0xc8] ;  /* 0x0000c80001167983 */ /* 0x000ea80000300800 */
[----:B------:R-:W2:Y:S04]  /*af870*/  LDL.LU R23, [R1+0xcc] ;  /* 0x0000cc0001177983 */ /* 0x000ea80000300800 */
[----:B------:R-:W3:Y:S04]  /*af880*/  LDL.LU R24, [R1+0x110] ;  /* 0x0001100001187983 */ /* 0x000ee80000300800 */
[----:B-1----:R1:W-:Y:S04]  /*af890*/  STL.64 [R1+0x1e0], R4 ;  /* 0x0001e00401007387 */ /* 0x0023e80000100a00 */
[----:B------:R0:W-:Y:S04]  /*af8a0*/  STL.64 [R1+0x1e8], R6 ;  /* 0x0001e80601007387 */ /* 0x0001e80000100a00 */
[----:B------:R-:W3:Y:S04]  /*af8b0*/  LDL.LU R25, [R1+0x114] ;  /* 0x0001140001197983 */ /* 0x000ee80000300800 */
[----:B------:R-:W3:Y:S04]  /*af8c0*/  LDL.LU R26, [R1+0x118] ;  /* 0x00011800011a7983 */ /* 0x000ee80000300800 */
[----:B------:R-:W3:Y:S04]  /*af8d0*/  LDL.LU R27, [R1+0x11c] ;  /* 0x00011c00011b7983 */ /* 0x000ee80000300800 */
[----:B-1----:R-:W3:Y:S04]  /*af8e0*/  LDL.LU R4, [R1+0xa0] ;  /* 0x0000a00001047983 */ /* 0x002ee80000300800 */
[----:B------:R-:W3:Y:S04]  /*af8f0*/  LDL.LU R5, [R1+0xa4] ;  /* 0x0000a40001057983 */ /* 0x000ee80000300800 */
[----:B0-----:R-:W3:Y:S04]  /*af900*/  LDL.LU R6, [R1+0xa8] ;  /* 0x0000a80001067983 */ /* 0x001ee80000300800 */
[----:B------:R-:W3:Y:S04]  /*af910*/  LDL.LU R7, [R1+0xac] ;  /* 0x0000ac0001077983 */ /* 0x000ee80000300800 */
[----:B----4-:R0:W-:Y:S04]  /*af920*/  STL.64 [R1+0x1d0], R8 ;  /* 0x0001d00801007387 */ /* 0x0101e80000100a00 */
[----:B------:R1:W-:Y:S04]  /*af930*/  STL.64 [R1+0x1d8], R10 ;  /* 0x0001d80a01007387 */ /* 0x0003e80000100a00 */
[----:B0-----:R-:W4:Y:S04]  /*af940*/  LDL.LU R8, [R1+0xd0] ;  /* 0x0000d00001087983 */ /* 0x001f280000300800 */
[----:B------:R-:W4:Y:S04]  /*af950*/  LDL.LU R9, [R1+0xd4] ;  /* 0x0000d40001097983 */ /* 0x000f280000300800 */
[----:B-1----:R-:W4:Y:S04]  /*af960*/  LDL.LU R10, [R1+0xd8] ;  /* 0x0000d800010a7983 */ /* 0x002f280000300800 */
[----:B--2---:R-:W-:Y:S01]  /*af970*/  STSM.16.M88.4 [R16], R20 ;  /* 0x0000001410007844 */ /* 0x004fe20000000200 */
[----:B------:R-:W-:Y:S06]  /*af980*/  BAR.SYNC.DEFER_BLOCKING 0x0 ;  /* 0x0000000000007b1d */ /* 0x000fec0000010000 */
[----:B------:R-:W0:Y:S02]  /*af990*/  LDS.128 R20, [R14] ;  /* 0x000000000e147984 */ /* 0x000e240000000c00 */
[----:B------:R-:W-:Y:S06]  /*af9a0*/  BAR.SYNC.DEFER_BLOCKING 0x0 ;  /* 0x0000000000007b1d */ /* 0x000fec0000010000 */
[----:B0-----:R-:W-:Y:S04]  /*af9b0*/  STL.64 [R1+0x1c0], R20 ;  /* 0x0001c01401007387 */ /* 0x001fe80000100a00 */
[----:B------:R0:W-:Y:S04]  /*af9c0*/  STL.64 [R1+0x1c8], R22 ;  /* 0x0001c81601007387 */ /* 0x0001e80000100a00 */
[----:B0-----:R-:W2:Y:S04]  /*af9d0*/  LDL.LU.64 R22, [R1+0x4328] ;  /* 0x0043280001167983 */ /* 0x001ea80000300a00 */
[----:B------:R-:W2:Y:S04]  /*af9e0*/  LDL.LU.64 R20, [R1+0x4320] ;  /* 0x0043200001147983 */ /* 0x000ea80000300a00 */
        /* <DEDUP_REMOVED lines=15> */
[----:B------:R-:W2:Y:S01]  /*afae0*/  LDL.LU.64 R20, [R1+0x4300] ;  /* 0x0043000001147983 */ /* 0x000ea20000300a00 */
[----:B------:R-:W-:-:S03]  /*afaf0*/  IMAD.MOV.U32 R11, RZ, RZ, R17 ;  /* 0x000000ffff0b7224 */ /* 0x000fc600078e0011 */
[----:B--2---:R-:W-:Y:S01]  /*afb00*/  STSM.16.M88.4 [R16], R20 ;  /* 0x0000001410007844 */ /* 0x004fe20000000200 */
[----:B------:R-:W-:Y:S06]  /*afb10*/  BAR.SYNC.DEFER_BLOCKING 0x0 ;  /* 0x0000000000007b1d */ /* 0x000fec0000010000 */
[----:B------:R-:W0:Y:S02]  /*afb20*/  LDS.128 R20, [R14] ;  /* 0x000000000e147984 */ /* 0x000e240000000c00 */
[----:B------:R-:W-:Y:S06]  /*afb30*/  BAR.SYNC.DEFER_BLOCKING 0x0 ;  /* 0x0000000000007b1d */ /* 0x000fec0000010000 */
[----:B---3--:R-:W-:Y:S02]  /*afb40*/  STSM.16.M88.4 [R16], R24 ;  /* 0x0000001810007844 */ /* 0x008fe40000000200 */
[----:B------:R-:W-:Y:S06]  /*afb50*/  BAR.SYNC.DEFER_BLOCKING 0x0 ;  /* 0x0000000000007b1d */ /* 0x000fec0000010000 */
[----:B------:R-:W1:Y:S02]  /*afb60*/  LDS.128 R24, [R14] ;  /* 0x000000000e187984 */ /* 0x000e640000000c00 */
[----:B------:R-:W-:Y:S06]  /*afb70*/  BAR.SYNC.DEFER_BLOCKING 0x0 ;  /* 0x0000000000007b1d */ /* 0x000fec0000010000 */
[----:B------:R-:W-:Y:S02]  /*afb80*/  STSM.16.M88.4 [R16], R4 ;  /* 0x0000000410007844 */ /* 0x000fe40000000200 */
[----:B------:R-:W-:Y:S06]  /*afb90*/  BAR.SYNC.DEFER_BLOCKING 0x0 ;  /* 0x0000000000007b1d */ /* 0x000fec0000010000 */
[----:B------:R-:W2:Y:S01]  /*afba0*/  LDS.128 R4, [R14] ;  /* 0x000000000e047984 */ /* 0x000ea20000000c00 */
[----:B0-----:R-:W-:-:S03]  /*afbb0*/  IMAD.MOV.U32 R17, RZ, RZ, R23 ;  /* 0x000000ffff117224 */ /* 0x001fc600078e0017 */
[----:B------:R0:W-:Y:S04]  /*afbc0*/  STL.64 [R1+0x190], R20 ;  /* 0x0001901401007387 */ /* 0x0001e80000100a00 */
[----:B------:R-:W-:Y:S01]  /*afbd0*/  STL [R1+0x198], R22 ;  /* 0x0001981601007387 */ /* 0x000fe20000100800 */
[----:B------:R-:W-:Y:S06]  /*afbe0*/  BAR.SYNC.DEFER_BLOCKING 0x0 ;  /* 0x0000000000007b1d */ /* 0x000fec0000010000 */
[----:B0-----:R-:W3:Y:S04]  /*afbf0*/  LDL.LU.64 R20, [R1+0x42f8] ;  /* 0x0042f80001147983 */ /* 0x001ee80000300a00 */
[----:B------:R0:W-:Y:S04]  /*afc00*/  STL [R1+0x3ec8], R17 ;  /* 0x003ec81101007387 */ /* 0x0001e80000100800 */
[----:B-1----:R-:W-:Y:S04]  /*afc10*/  STL.64 [R1+0x180], R24 ;  /* 0x0001801801007387 */ /* 0x002fe80000100a00 */
[----:B------:R-:W-:Y:S01]  /*afc20*/  STL.64 [R1+0x188], R26 ;  /* 0x0001881a01007387 */ /* 0x000fe20000100a00 */
[----:B--2---:R-:W-:-:S02]  /*afc30*/  IMAD.MOV.U32 R16, RZ, RZ, R5 ;  /* 0x000000ffff107224 */ /* 0x004fc400078e0005 */
[----:B0-----:R-:W-:Y:S01]  /*afc40*/  IMAD.MOV.U32 R17, RZ, RZ, R6 ;  /* 0x000000ffff117224 */ /* 0x001fe200078e0006 */
[----:B------:R-:W-:Y:S04]  /*afc50*/  STL [R1+0x170], R4 ;  /* 0x0001700401007387 */ /* 0x000fe80000100800 */
[----:B------:R-:W-:Y:S04]  /*afc60*/  STL [R1+0x17c], R7 ;  /* 0x00017c0701007387 */ /* 0x000fe80000100800 */
[----:B------:R0:W-:Y:S04]  /*afc70*/  STL.64 [R1+0x3ed0], R16 ;  /* 0x003ed01001007387 */ /* 0x0001e80000100a00 */
[----:B0-----:R-:W4:Y:S04]  /*afc80*/  LDL.LU R17, [R1+0x3d4] ;  /* 0x0003d40001117983 */ /* 0x001f280000300800 */
[----:B------:R-:W2:Y:S04]  /*afc90*/  LDL.LU R4, [R1+0xf0] ;  /* 0x0000f00001047983 */ /* 0x000ea80000300800 */
[----:B------:R-:W2:Y:S04]  /*afca0*/  LDL.LU R5, [R1+0xf4] ;  /* 0x0000f40001057983 */ /* 0x000ea80000300800 */
[----:B------:R-:W2:Y:S01]  /*afcb0*/  LDL.LU R6, [R1+0xf8] ;  /* 0x0000f80001067983 */ /* 0x000ea20000300800 */
[----:B------:R-:W-:-:S03]  /*afcc0*/  IMAD.MOV.U32 R7, RZ, RZ, R18 ;  /* 0x000000ffff077224 */ /* 0x000fc600078e0012 */
[----:B------:R-:W3:Y:S04]  /*afcd0*/  LDL.LU R18, [R1+0x42f4] ;  /* 0x0042f40001127983 */ /* 0x000ee80000300800 */
[----:B--2---:R-:W-:Y:S04]  /*afce0*/  STL.64 [R1+0x42b8], R6 ;  /* 0x0042b80601007387 */ /* 0x004fe80000100a00 */
[----:B------:R0:W-:Y:S04]  /*afcf0*/  STL.64 [R1+0x42b0], R4 ;  /* 0x0042b00401007387 */ /* 0x0001e80000100a00 */
[----:B0-----:R-:W2:Y:S01]  /*afd00*/  LDL.LU R4, [R1+0xe0] ;  /* 0x0000e00001047983 */ /* 0x001ea20000300800 */
[----:B---3--:R-:W-:-:S03]  /*afd10*/  IMAD.MOV.U32 R5, RZ, RZ, R21 ;  /* 0x000000ffff057224 */ /* 0x008fc600078e0015 */
[----:B------:R-:W3:Y:S04]  /*afd20*/  LDL.LU R21, [R1+0x42f0] ;  /* 0x0042f00001157983 */ /* 0x000ee80000300800 */
[----:B------:R-:W2:Y:S04]  /*afd30*/  LDL.LU R6, [R1+0xe8] ;  /* 0x0000e80001067983 */ /* 0x000ea80000300800 */
[----:B------:R-:W2:Y:S04]  /*afd40*/  LDL.LU R7, [R1+0xec] ;  /* 0x0000ec0001077983 */ /* 0x000ea80000300800 */
[----:B--2---:R-:W-:Y:S04]  /*afd50*/  STL.64 [R1+0x42c8], R6 ;  /* 0x0042c80601007387 */ /* 0x004fe80000100a00 */
[----:B------:R0:W-:Y:S04]  /*afd60*/  STL.64 [R1+0x42c0], R4 ;  /* 0x0042c00401007387 */ /* 0x0001e80000100a00 */
[----:B0-----:R-:W2:Y:S04]  /*afd70*/  LDL.LU R4, [R1+0x130] ;  /* 0x0001300001047983 */ /* 0x001ea80000300800 */
[----:B------:R-:W2:Y:S01]  /*afd80*/  LDL.LU R5, [R1+0x134] ;  /* 0x0001340001057983 */ /* 0x000ea20000300800 */
[----:B---3--:R-:W-:-:S02]  /*afd90*/  IMAD.MOV.U32 R6, RZ, RZ, R21 ;  /* 0x000000ffff067224 */ /* 0x008fc400078e0015 */
[----:B------:R-:W-:Y:S01]  /*afda0*/  IMAD.MOV.U32 R7, RZ, RZ, R20 ;  /* 0x000000ffff077224 */ /* 0x000fe200078e0014 */
[----:B------:R-:W3:Y:S04]  /*afdb0*/  LDL.LU R21, [R1+0x42ec] ;  /* 0x0042ec0001157983 */ /* 0x000ee80000300800 */
[----:B------:R-:W3:Y:S04]  /*afdc0*/  LDL.LU R20, [R1+0x42e8] ;  /* 0x0042e80001147983 */ /* 0x000ee80000300800 */
[----:B------:R-:W-:Y:S04]  /*afdd0*/  STL.64 [R1+0x42d8], R6 ;  /* 0x0042d80601007387 */ /* 0x000fe80000100a00 */
[----:B----4-:R-:W-:Y:S01]  /*afde0*/  STSM.16.M88.4 [R17], R8 ;  /* 0x0000000811007844 */ /* 0x010fe20000000200 */
[----:B------:R-:W-:Y:S06]  /*afdf0*/  BAR.SYNC.DEFER_BLOCKING 0x0 ;  /* 0x0000000000007b1d */ /* 0x000fec0000010000 */
[----:B------:R-:W0:Y:S02]  /*afe00*/  LDS.128 R8, [R14] ;  /* 0x000000000e087984 */ /* 0x000e240000000c00 */
[----:B------:R-:W-:Y:S06]  /*afe10*/  BAR.SYNC.DEFER_BLOCKING 0x0 ;  /* 0x0000000000007b1d */ /* 0x000fec0000010000 */
[----:B--2---:R1:W-:Y:S04]  /*afe20*/  STL.64 [R1+0x42d0], R4 ;  /* 0x0042d00401007387 */ /* 0x0043e80000100a00 */
[----:B-1----:R-:W2:Y:S04]  /*afe30*/  LDL.LU R4, [R1+0x120] ;  /* 0x0001200001047983 */ /* 0x002ea80000300800 */
[----:B------:R-:W2:Y:S04]  /*afe40*/  LDL.LU R5, [R1+0x124] ;  /* 0x0001240001057983 */ /* 0x000ea80000300800 */
[----:B------:R-:W2:Y:S01]  /*afe50*/  LDL.LU R6, [R1+0x128] ;  /* 0x0001280001067983 */ /* 0x000ea20000300800 */
[----:B------:R-:W-:-:S03]  /*afe60*/  IMAD.MOV.U32 R7, RZ, RZ, R18 ;  /* 0x000000ffff077224 */ /* 0x000fc600078e0012 */
[----:B------:R-:W4:Y:S04]  /*afe70*/  LDL.LU R18, [R1+0x42e4] ;  /* 0x0042e40001127983 */ /* 0x000f280000300800 */
[----:B0-----:R0:W-:Y:S04]  /*afe80*/  STL.64 [R1+0x160], R8 ;  /* 0x0001600801007387 */ /* 0x0011e80000100a00 */
[----:B------:R-:W-:Y:S04]  /*afe90*/  STL.64 [R1+0x168], R10 ;  /* 0x0001680a01007387 */ /* 0x000fe80000100a00 */
[----:B------:R-:W3:Y:S01]  /*afea0*/  LDL.LU R22, [R1+0x2a8] ;  /* 0x0002a80001167983 */ /* 0x000ee20000300800 */
[----:B------:R-:W-:-:S03]  /*afeb0*/  IMAD.MOV.U32 R23, RZ, RZ, R19 ;  /* 0x000000ffff177224 */ /* 0x000fc600078e0013 */
[----:B------:R-:W3:Y:S04]  /*afec0*/  LDL.LU R19, [R1+0x42e0] ;  /* 0x0042e00001137983 */ /* 0x000ee80000300800 */
[----:B------:R-:W3:Y:S04]  /*afed0*/  LDL.LU R24, [R1+0x2b0] ;  /* 0x0002b00001187983 */ /* 0x000ee80000300800 */
[----:B------:R-:W3:Y:S04]  /*afee0*/  LDL.LU R25, [R1+0x2b4] ;  /* 0x0002b40001197983 */ /* 0x000ee80000300800 */
[----:B------:R-:W3:Y:S04]  /*afef0*/  LDL.LU R26, [R1+0x2b8] ;  /* 0x0002b800011a7983 */ /* 0x000ee80000300800 */
[----:B------:R-:W3:Y:S04]  /*aff00*/  LDL.LU R27, [R1+0x2bc] ;  /* 0x0002bc00011b7983 */ /* 0x000ee80000300800 */
[----:B0-----:R-:W3:Y:S04]  /*aff10*/  LDL.LU R8, [R1+0x260] ;  /* 0x0002600001087983 */ /* 0x001ee80000300800 */
        /* <DEDUP_REMOVED lines=16> */
[----:B------:R-:W-:-:S02]  /*b0020*/  IMAD.MOV.U32 R11, RZ, RZ, R2 ;  /* 0x000000ffff0b7224 */ /* 0x000fc400078e0002 */
[----:B----4-:R-:W-:Y:S01]  /*b0030*/  IMAD.MOV.U32 R10, RZ, RZ, R18 ;  /* 0x000000ffff0a7224 */ /* 0x010fe200078e0012 */
[----:B--2---:R-:W-:Y:S01]  /*b0040*/  STSM.16.M88.4 [R17], R4 ;  /* 0x0000000411007844 */ /* 0x004fe20000000200 */
[----:B------:R-:W-:Y:S06]  /*b0050*/  BAR.SYNC.DEFER_BLOCKING 0x0 ;  /* 0x0000000000007b1d */ /* 0x000fec0000010000 */
[----:B------:R-:W0:Y:S02]  /*b0060*/  LDS.128 R4, [R14] ;  /* 0x000000000e047984 */ /* 0x000e240000000c00 */
[----:B------:R-:W-:Y:S06]  /*b0070*/  BAR.SYNC.DEFER_BLOCKING 0x0 ;  /* 0x0000000000007b1d */ /* 0x000fec0000010000 */
[----:B0-----:R-:W-:Y:S04]  /*b0080*/  STL [R1+0x130], R4 ;  /* 0x0001300401007387 */ /* 0x001fe80000100800 */
[----:B------:R0:W-:Y:S01]  /*b0090*/  STL [R1+0x138], R6 ;  /* 0x0001380601007387 */ /* 0x0001e20000100800 */
[----:B------:R-:W-:-:S02]  /*b00a0*/  IMAD.MOV.U32 R2, RZ, RZ, R7 ;  /* 0x000000ffff027224 */ /* 0x000fc400078e0007 */
[----:B------:R-:W-:Y:S01]  /*b00b0*/  IMAD.MOV.U32 R18, RZ, RZ, R5 ;  /* 0x000000ffff127224 */ /* 0x000fe200078e0005 */
[----:B0-----:R-:W2:Y:S04]  /*b00c0*/  LDL.LU.64 R6, [R1+0x42b8] ;  /* 0x0042b80001067983 */ /* 0x001ea80000300a00 */
[----:B------:R-:W2:Y:S01]  /*b00d0*/  LDL.LU.64 R4, [R1+0x42b0] ;  /* 0x0042b00001047983 */ /* 0x000ea20000300a00 */
[----:B---3--:R-:W-:-:S03]  /*b00e0*/  IMAD.MOV.U32 R9, RZ, RZ, R19 ;  /* 0x000000ffff097224 */ /* 0x008fc600078e0013 */
[----:B------:R-:W-:Y:S04]  /*b00f0*/  STL [R1+0x3ea0], R18 ;  /* 0x003ea01201007387 */ /* 0x000fe80000100800 */
[----:B--2---:R-:W-:Y:S01]  /*b0100*/  STSM.16.M88.4 [R17], R4 ;  /* 0x0000000411007844 */ /* 0x004fe20000000200 */
[----:B------:R-:W-:Y:S06]  /*b0110*/  BAR.SYNC.DEFER_BLOCKING 0x0 ;  /* 0x0000000000007b1d */ /* 0x000fec0000010000 */
[----:B------:R-:W0:Y:S02]  /*b0120*/  LDS.128 R4, [R14] ;  /* 0x000000000e047984 */ /* 0x000e240000000c00 */
[----:B------:R-:W-:Y:S06]  /*b0130*/  BAR.SYNC.DEFER_BLOCKING 0x0 ;  /* 0x0000000000007b1d */ /* 0x000fec0000010000 */
[----:B------:R-:W-:Y:S02]  /*b0140*/  STSM.16.M88.4 [R17], R20 ;  /* 0x0000001411007844 */ /* 0x000fe40000000200 */
[----:B------:R-:W-:Y:S06]  /*b0150*/  BAR.SYNC.DEFER_BLOCKING 0x0 ;  /* 0x0000000000007b1d */ /* 0x000fec0000010000 */
[----:B------:R-:W1:Y:S02]  /*b0160*/  LDS.128 R20, [R14] ;  /* 0x000000000e147984 */ /* 0x000e640000000c00 */
[----:B------:R-:W-:Y:S06]  /*b0170*/  BAR.SYNC.DEFER_BLOCKING 0x0 ;  /* 0x0000000000007b1d */ /* 0x000fec0000010000 */
[----:B------:R-:W-:Y:S02]  /*b0180*/  STSM.16.M88.4 [R17], R24 ;  /* 0x0000001811007844 */ /* 0x000fe40000000200 */
[----:B------:R-:W-:Y:S06]  /*b0190*/  BAR.SYNC.DEFER_BLOCKING 0x0 ;  /* 0x0000000000007b1d */ /* 0x000fec0000010000 */
[----:B------:R-:W2:Y:S02]  /*b01a0*/  LDS.128 R24, [R14] ;  /* 0x000000000e187984 */ /* 0x000ea40000000c00 */
[----:B------:R-:W-:Y:S06]  /*b01b0*/  BAR.SYNC.DEFER_BLOCKING 0x0 ;  /* 0x0000000000007b1d */ /* 0x000fec0000010000 */
[----:B------:R-:W-:Y:S02]  /*b01c0*/  STSM.16.M88.4 [R17], R8 ;  /* 0x0000000811007844 */ /* 0x000fe40000000200 */
[----:B------:R-:W-:Y:S06]  /*b01d0*/  BAR.SYNC.DEFER_BLOCKING 0x0 ;  /* 0x0000000000007b1d */ /* 0x000fec0000010000 */
[----:B------:R-:W3:Y:S01]  /*b01e0*/  LDS.128 R8, [R14] ;  /* 0x000000000e087984 */ /* 0x000ee20000000c00 */
[----:B0-----:R-:W-:-:S03]  /*b01f0*/  IMAD.MOV.U32 R19, RZ, RZ, R7 ;  /* 0x000000ffff137224 */ /* 0x001fc600078e0007 */
[----:B------:R-:W-:Y:S04]  /*b0200*/  STL.64 [R1+0x120], R4 ;  /* 0x0001200401007387 */ /* 0x000fe80000100a00 */
[----:B------:R0:W-:Y:S01]  /*b0210*/  STL [R1+0x128], R6 ;  /* 0x0001280601007387 */ /* 0x0001e20000100800 */
[----:B------:R-:W-:Y:S06]  /*b0220*/  BAR.SYNC.DEFER_BLOCKING 0x0 ;  /* 0x0000000000007b1d */ /* 0x000fec0000010000 */
[----:B0-----:R-:W4:Y:S04]  /*b0230*/  LDL.LU.64 R6, [R1+0x42a8] ;  /* 0x0042a80001067983 */ /* 0x001f280000300a00 */
[----:B------:R-:W4:Y:S04]  /*b0240*/  LDL.LU R5, [R1+0x42a0] ;  /* 0x0042a00001057983 */ /* 0x000f280000300800 */
[----:B------:R-:W-:Y:S04]  /*b0250*/  STL [R1+0x3e60], R19 ;  /* 0x003e601301007387 */ /* 0x000fe80000100800 */
[----:B-1----:R-:W-:Y:S04]  /*b0260*/  STL [R1+0x110], R20 ;  /* 0x0001101401007387 */ /* 0x002fe80000100800 */
[----:B------:R0:W-:Y:S04]  /*b0270*/  STL.64 [R1+0x118], R22 ;  /* 0x0001181601007387 */ /* 0x0001e80000100a00 */
[----:B0-----:R-:W4:Y:S04]  /*b0280*/  LDL.LU.64 R22, [R1+0x4298] ;  /* 0x0042980001167983 */ /* 0x001f280000300a00 */
[----:B--2---:R-:W-:Y:S04]  /*b0290*/  STL.64 [R1+0x100], R24 ;  /* 0x0001001801007387 */ /* 0x004fe80000100a00 */
[----:B------:R-:W-:Y:S04]  /*b02a0*/  STL.64 [R1+0x108], R26 ;  /* 0x0001081a01007387 */ /* 0x000fe80000100a00 */
[----:B---3--:R0:W-:Y:S04]  /*b02b0*/  STL.64 [R1+0xf0], R8 ;  /* 0x0000f00801007387 */ /* 0x0081e80000100a00 */
[----:B------:R1:W-:Y:S04]  /*b02c0*/  STL [R1+0xf8], R10 ;  /* 0x0000f80a01007387 */ /* 0x0003e80000100800 */
[----:B0-----:R-:W2:Y:S04]  /*b02d0*/  LDL.LU R8, [R1+0x290] ;  /* 0x0002900001087983 */ /* 0x001ea80000300800 */
[----:B------:R-:W2:Y:S04]  /*b02e0*/  LDL.LU R9, [R1+0x294] ;  /* 0x0002940001097983 */ /* 0x000ea80000300800 */
[----:B-1----:R-:W3:Y:S01]  /*b02f0*/  LDL.LU R10, [R1+0x298] ;  /* 0x00029800010a7983 */ /* 0x002ee20000300800 */
[----:B------:R-:W-:-:S02]  /*b0300*/  IMAD.MOV.U32 R20, RZ, RZ, R21 ;  /* 0x000000ffff147224 */ /* 0x000fc400078e0015 */
[----:B------:R-:W-:Y:S02]  /*b0310*/  IMAD.MOV.U32 R21, RZ, RZ, R11 ;  /* 0x000000ffff157224 */ /* 0x000fe400078e000b */
[----:B----4-:R-:W-:Y:S02]  /*b0320*/  IMAD.MOV.U32 R11, RZ, RZ, R23 ;  /* 0x000000ffff0b7224 */ /* 0x010fe400078e0017 */
[----:B------:R-:W4:Y:S04]  /*b0330*/  LDL.LU R23, [R1+0x4290] ;  /* 0x0042900001177983 */ /* 0x000f280000300800 */
[----:B---3--:R-:W-:Y:S04]  /*b0340*/  STL.64 [R1+0x4248], R10 ;  /* 0x0042480a01007387 */ /* 0x008fe80000100a00 */
[----:B--2---:R0:W-:Y:S04]  /*b0350*/  STL.64 [R1+0x4240], R8 ;  /* 0x0042400801007387 */ /* 0x0041e80000100a00 */
[----:B0-----:R-:W2:Y:S04]  /*b0360*/  LDL.LU R8, [R1+0x280] ;  /* 0x0002800001087983 */ /* 0x001ea80000300800 */
[----:B------:R-:W2:Y:S04]  /*b0370*/  LDL.LU R9, [R1+0x284] ;  /* 0x0002840001097983 */ /* 0x000ea80000300800 */
[----:B------:R-:W3:Y:S01]  /*b0380*/  LDL.LU R10, [R1+0x288] ;  /* 0x00028800010a7983 */ /* 0x000ee20000300800 */
[----:B------:R-:W-:-:S03]  /*b0390*/  IMAD.MOV.U32 R11, RZ, RZ, R22 ;  /* 0x000000ffff0b7224 */ /* 0x000fc600078e0016 */
[----:B------:R-:W2:Y:S04]  /*b03a0*/  LDL.LU R22, [R1+0x428c] ;  /* 0x00428c0001167983 */ /* 0x000ea80000300800 */
        /* <DEDUP_REMOVED lines=12> */
[----:B------:R-:W-:-:S05]  /*b0470*/  IMAD.MOV.U32 R11, RZ, RZ, R13 ;  /* 0x000000ffff0b7224 */ /* 0x000fca00078e000d */
[----:B---3--:R4:W-:Y:S04]  /*b0480*/  STL.64 [R1+0x4278], R10 ;  /* 0x0042780a01007387 */ /* 0x0089e80000100a00 */
[----:B--2---:R0:W-:Y:S01]  /*b0490*/  STL.64 [R1+0x4270], R8 ;  /* 0x0042700801007387 */ /* 0x0041e20000100a00 */
[----:B----4-:R-:W-:Y:S02]  /*b04a0*/  IMAD.MOV.U32 R10, RZ, RZ, R23 ;  /* 0x000000ffff0a7224 */ /* 0x010fe400078e0017 */
[----:B0-----:R-:W-:Y:S02]  /*b04b0*/  IMAD.MOV.U32 R8, RZ, RZ, R29 ;  /* 0x000000ffff087224 */ /* 0x001fe400078e001d */
[----:B------:R-:W-:Y:S02]  /*b04c0*/  IMAD.MOV.U32 R9, RZ, RZ, R22 ;  /* 0x000000ffff097224 */ /* 0x000fe400078e0016 */
[----:B------:R-:W-:Y:S01]  /*b04d0*/  IMAD.MOV.U32 R11, RZ, RZ, R3 ;  /* 0x000000ffff0b7224 */ /* 0x000fe200078e0003 */
[----:B------:R-:W2:Y:S04]  /*b04e0*/  LDL.LU R29, [R1+0x4284] ;  /* 0x00428400011d7983 */ /* 0x000ea80000300800 */
[----:B------:R-:W3:Y:S04]  /*b04f0*/  LDL.LU R22, [R1+0x4280] ;  /* 0x0042800001167983 */ /* 0x000ee80000300800 */
[----:B------:R-:W4:Y:S04]  /*b0500*/  LDL.LU R4, [R1+0x1b08] ;  /* 0x001b080001047983 */ /* 0x000f280000300800 */
[----:B------:R-:W2:Y:S04]  /*b0510*/  LDL.LU R13, [R1+0x1ae8] ;  /* 0x001ae800010d7983 */ /* 0x000ea80000300800 */
[----:B------:R-:W-:Y:S01]  /*b0520*/  STSM.16.M88.4 [R17], R8 ;  /* 0x0000000811007844 */ /* 0x000fe20000000200 */
[----:B------:R-:W-:Y:S06]  /*b0530*/  BAR.SYNC.DEFER_BLOCKING 0x0 ;  /* 0x0000000000007b1d */ /* 0x000fec0000010000 */
[----:B------:R-:W2:Y:S04]  /*b0540*/  LDL.LU R27, [R1+0x1a1c] ;  /* 0x001a1c00011b7983 */ /* 0x000ea80000300800 */
[----:B------:R-:W0:Y:S04]  /*b0550*/  LDS.128 R8, [R14] ;  /* 0x000000000e087984 */ /* 0x000e280000000c00 */
[----:B------:R1:W-:Y:S01]  /*b0560*/  STL [R1+0x3e10], R21 ;  /* 0x003e101501007387 */ /* 0x0003e20000100800 */
[----:B------:R-:W-:Y:S06]  /*b0570*/  BAR.SYNC.DEFER_BLOCKING 0x0 ;  /* 0x0000000000007b1d */ /* 0x000fec0000010000 */
[----:B0-----:R-:W-:Y:S04]  /*b0580*/  STL [R1+0xe0], R8 ;  /* 0x0000e00801007387 */ /* 0x001fe80000100800 */
[----:B------:R0:W-:Y:S01]  /*b0590*/  STL.64 [R1+0xe8], R10 ;  /* 0x0000e80a01007387 */ /* 0x0001e20000100a00 */
[----:B-1----:R-:W-:-:S03]  /*b05a0*/  IMAD.MOV.U32 R21, RZ, RZ, R9 ;  /* 0x000000ffff157224 */ /* 0x002fc600078e0009 */
[----:B0-----:R-:W2:Y:S04]  /*b05b0*/  LDL.LU.64 R10, [R1+0x4278] ;  /* 0x00427800010a7983 */ /* 0x001ea80000300a00 */
[----:B------:R-:W2:Y:S04]  /*b05c0*/  LDL.LU.64 R8, [R1+0x4270] ;  /* 0x0042700001087983 */ /* 0x000ea80000300a00 */
[----:B------:R-:W-:Y:S04]  /*b05d0*/  STL.64 [R1+0x3e30], R20 ;  /* 0x003e301401007387 */ /* 0x000fe80000100a00 */
[----:B--2---:R-:W-:Y:S01]  /*b05e0*/  STSM.16.M88.4 [R17], R8 ;  /* 0x0000000811007844 */ /* 0x004fe20000000200 */
[----:B------:R-:W-:Y:S06]  /*b05f0*/  BAR.SYNC.DEFER_BLOCKING 0x0 ;  /* 0x0000000000007b1d */ /* 0x000fec0000010000 */
[----:B------:R-:W0:Y:S02]  /*b0600*/  LDS.128 R8, [R14] ;  /* 0x000000000e087984 */ /* 0x000e240000000c00 */
[----:B------:R-:W-:Y:S06]  /*b0610*/  BAR.SYNC.DEFER_BLOCKING 0x0 ;  /* 0x0000000000007b1d */ /* 0x000fec0000010000 */
[----:B0-----:R-:W-:Y:S04]  /*b0620*/  STL.64 [R1+0xd0], R8 ;  /* 0x0000d00801007387 */ /* 0x001fe80000100a00 */
[----:B------:R0:W-:Y:S01]  /*b0630*/  STL [R1+0xd8], R10 ;  /* 0x0000d80a01007387 */ /* 0x0001e20000100800 */
[----:B------:R-:W-:-:S03]  /*b0640*/  IMAD.MOV.U32 R23, RZ, RZ, R11 ;  /* 0x000000ffff177224 */ /* 0x000fc600078e000b */
[----:B0-----:R-:W2:Y:S04]  /*b0650*/  LDL.LU.64 R10, [R1+0x4268] ;  /* 0x00426800010a7983 */ /* 0x001ea80000300a00 */
[----:B------:R-:W2:Y:S04]  /*b0660*/  LDL.LU.64 R8, [R1+0x4260] ;  /* 0x0042600001087983 */ /* 0x000ea80000300a00 */
[----:B------:R-:W3:Y:S04]  /*b0670*/  LDL.LU R19, [R1+0x13b4] ;  /* 0x0013b40001137983 */ /* 0x000ee80000300800 */
[----:B------:R-:W-:Y:S04]  /*b0680*/  STL [R1+0x3db4], R23 ;  /* 0x003db41701007387 */ /* 0x000fe80000100800 */
        /* <DEDUP_REMOVED lines=8> */
[----:B------:R-:W3:Y:S04]  /*b0710*/  LDL.LU R16, [R1+0x13b0] ;  /* 0x0013b00001107983 */ /* 0x000ee80000300800 */
        /* <DEDUP_REMOVED lines=9> */
[----:B------:R-:W2:Y:S04]  /*b07b0*/  LDL.LU.64 R8, [R1+0x4240] ;  /* 0x0042400001087983 */ /* 0x000ea80000300a00 */
[----:B------:R0:W-:Y:S02]  /*b07c0*/  STL.64 [R1+0x3e58], R2 ;  /* 0x003e580201007387 */ /* 0x0001e40000100a00 */
[----:B0-----:R-:W-:-:S02]  /*b07d0*/  LOP3.LUT R3, R27, 0xffff, RZ, 0xc0, !PT ;  /* 0x0000ffff1b037812 */ /* 0x001fc400078ec0ff */
[----:B----4-:R-:W-:Y:S02]  /*b07e0*/  LOP3.LUT R4, R4, 0xffff, RZ, 0xc0, !PT ;  /* 0x0000ffff04047812 */ /* 0x010fe400078ec0ff */
[----:B------:R-:W-:Y:S02]  /*b07f0*/  LOP3.LUT R13, R13, 0xffff, RZ, 0xc0, !PT ;  /* 0x0000ffff0d0d7812 */ /* 0x000fe400078ec0ff */
[----:B---3--:R-:W-:Y:S02]  /*b0800*/  LOP3.LUT R2, R22, 0xffff, RZ, 0xc0, !PT ;  /* 0x0000ffff16027812 */ /* 0x008fe400078ec0ff */
[----:B------:R-:W-:Y:S01]  /*b0810*/  PRMT R5, R5, 0x4210, R13 ;  /* 0x0000421005057816 */ /* 0x000fe2000000000d */
[----:B--2---:R0:W-:Y:S01]  /*b0820*/  STSM.16.M88.4 [R17], R8 ;  /* 0x0000000811007844 */ /* 0x0041e20000000200 */
[----:B------:R-:W-:Y:S06]  /*b0830*/  BAR.SYNC.DEFER_BLOCKING 0x0 ;  /* 0x0000000000007b1d */ /* 0x000fec0000010000 */
[----:B0-----:R-:W2:Y:S04]  /*b0840*/  LDL.LU.64 R10, [R1+0x4238] ;  /* 0x00423800010a7983 */ /* 0x001ea80000300a00 */
[----:B------:R-:W3:Y:S04]  /*b0850*/  LDL.LU.64 R8, [R1+0x4230] ;  /* 0x0042300001087983 */ /* 0x000ee80000300a00 */
[----:B------:R-:W0:Y:S04]  /*b0860*/  LDS.128 R24, [R14] ;  /* 0x000000000e187984 */ /* 0x000e280000000c00 */
[----:B------:R-:W-:Y:S04]  /*b0870*/  STL [R1+0x13dc], R4 ;  /* 0x0013dc0401007387 */ /* 0x000fe80000100800 */
[----:B------:R-:W-:Y:S04]  /*b0880*/  STL [R1+0x13e0], R13 ;  /* 0x0013e00d01007387 */ /* 0x000fe80000100800 */
[----:B------:R-:W-:Y:S04]  /*b0890*/  STL [R1+0x13e4], R3 ;  /* 0x0013e40301007387 */ /* 0x000fe80000100800 */
[----:B------:R-:W-:Y:S01]  /*b08a0*/  STL [R1+0x13e8], R2 ;  /* 0x0013e80201007387 */ /* 0x000fe20000100800 */
[----:B------:R-:W-:Y:S06]  /*b08b0*/  BAR.SYNC.DEFER_BLOCKING 0x0 ;  /* 0x0000000000007b1d */ /* 0x000fec0000010000 */
[----:B0-----:R-:W-:Y:S04]  /*b08c0*/  STL [R1+0xa0], R24 ;  /* 0x0000a01801007387 */ /* 0x001fe80000100800 */
[----:B------:R0:W-:Y:S01]  /*b08d0*/  STL.64 [R1+0xa8], R26 ;  /* 0x0000a81a01007387 */ /* 0x0001e20000100a00 */
[----:B------:R-:W-:-:S03]  /*b08e0*/  IMAD.MOV.U32 R22, RZ, RZ, R25 ;  /* 0x000000ffff167224 */ /* 0x000fc600078e0019 */
[----:B0-----:R-:W4:Y:S04]  /*b08f0*/  LDL.LU.64 R26, [R1+0x4228] ;  /* 0x00422800011a7983 */ /* 0x001f280000300a00 */
[----:B------:R-:W2:Y:S04]  /*b0900*/  LDL.LU.64 R24, [R1+0x4220] ;  /* 0x0042200001187983 */ /* 0x000ea80000300a00 */
[----:B------:R-:W2:Y:S04]  /*b0910*/  LDL.LU R18, [R1+0x18f8] ;  /* 0x0018f80001127983 */ /* 0x000ea80000300800 */
[----:B------:R-:W2:Y:S01]  /*b0920*/  LDL.LU R13, [R1+0x1538] ;  /* 0x00153800010d7983 */ /* 0x000ea20000300800 */
[----:B------:R-:W-:-:S02]  /*b0930*/  PRMT R4, R7, 0x4210, R4 ;  /* 0x0000421007047816 */ /* 0x000fc40000000004 */
[----:B------:R-:W-:Y:S01]  /*b0940*/  PRMT R6, R6, 0x4210, R3 ;  /* 0x0000421006067816 */ /* 0x000fe20000000003 */
[----:B------:R-:W-:Y:S04]  /*b0950*/  STL.64 [R1+0x3dd0], R22 ;  /* 0x003dd01601007387 */ /* 0x000fe80000100a00 */
[----:B------:R-:W2:Y:S04]  /*b0960*/  LDL.LU R20, [R1+0x1718] ;  /* 0x0017180001147983 */ /* 0x000ea80000300800 */
[----:B------:R-:W2:Y:S01]  /*b0970*/  LDL.LU R21, [R1+0x18e8] ;  /* 0x0018e80001157983 */ /* 0x000ea20000300800 */
[----:B---3--:R-:W-:-:S05]  /*b0980*/  PRMT R7, R8, 0x4210, R2 ;  /* 0x0000421008077816 */ /* 0x008fca0000000002 */
[----:B------:R0:W-:Y:S01]  /*b0990*/  STSM.16.M88.4 [R17], R4 ;  /* 0x0000000411007844 */ /* 0x0001e20000000200 */
[----:B------:R-:W-:Y:S01]  /*b09a0*/  BAR.SYNC.DEFER_BLOCKING 0x0 ;  /* 0x0000000000007b1d */ /* 0x000fe20000010000 */
[----:B------:R-:W-:-:S05]  /*b09b0*/  LOP3.LUT R8, R19, 0xffff, RZ, 0xc0, !PT ;  /* 0x0000ffff13087812 */ /* 0x000fca00078ec0ff */
[----:B------:R-:W3:Y:S04]  /*b09c0*/  LDL.LU R19, [R1+0x1528] ;  /* 0x0015280001137983 */ /* 0x000ee80000300800 */
[----:B------:R-:W-:Y:S01]  /*b09d0*/  STL [R1+0x13b4], R8 ;  /* 0x0013b40801007387 */ /* 0x000fe20000100800 */
[----:B0-----:R-:W-:Y:S02]  /*b09e0*/  LOP3.LUT R5, R16, 0xffff, RZ, 0xc0, !PT ;  /* 0x0000ffff10057812 */ /* 0x001fe400078ec0ff */
[----:B------:R-:W-:Y:S02]  /*b09f0*/  PRMT R4, R12, 0x4210, R8 ;  /* 0x000042100c047816 */ /* 0x000fe40000000008 */
[----:B----4-:R-:W-:Y:S02]  /*b0a00*/  LOP3.LUT R2, R27, 0xffff, RZ, 0xc0, !PT ;  /* 0x0000ffff1b027812 */ /* 0x010fe400078ec0ff */
[----:B--2---:R-:W-:-:S02]  /*b0a10*/  LOP3.LUT R3, R25, 0xffff, RZ, 0xc0, !PT ;  /* 0x0000ffff19037812 */ /* 0x004fc400078ec0ff */
[----:B------:R-:W2:Y:S04]  /*b0a20*/  LDL.LU R25, [R1+0x4218] ;  /* 0x0042180001197983 */ /* 0x000ea80000300800 */
[----:B------:R-:W4:Y:S04]  /*b0a30*/  LDL.LU R27, [R1+0x4214] ;  /* 0x00421400011b7983 */ /* 0x000f280000300800 */
[----:B------:R-:W2:Y:S04]  /*b0a40*/  LDL.LU R16, [R1+0x1708] ;  /* 0x0017080001107983 */ /* 0x000ea80000300800 */
[----:B------:R0:W-:Y:S01]  /*b0a50*/  STL [R1+0x13b0], R5 ;  /* 0x0013b00501007387 */ /* 0x0001e20000100800 */
[----:B------:R-:W-:-:S02]  /*b0a60*/  PRMT R6, R10, 0x4210, R3 ;  /* 0x000042100a067816 */ /* 0x000fc40000000003 */
[----:B------:R-:W-:Y:S02]  /*b0a70*/  PRMT R7, R9, 0x4210, R2 ;  /* 0x0000421009077816 */ /* 0x000fe40000000002 */
[----:B0-----:R-:W-:Y:S02]  /*b0a80*/  PRMT R5, R11, 0x4210, R5 ;  /* 0x000042100b057816 */ /* 0x001fe40000000005 */
[----:B------:R-:W0:Y:S01]  /*b0a90*/  LDS.128 R8, [R14] ;  /* 0x000000000e087984 */ /* 0x000e220000000c00 */
[----:B------:R-:W-:Y:S06]  /*b0aa0*/  BAR.SYNC.DEFER_BLOCKING 0x0 ;  /* 0x0000000000007b1d */ /* 0x000fec0000010000 */
[----:B------:R-:W-:Y:S04]  /*b0ab0*/  STL [R1+0x3cc], R3 ;  /* 0x0003cc0301007387 */ /* 0x000fe80000100800 */
[----:B------:R-:W-:Y:S04]  /*b0ac0*/  STL [R1+0x13d8], R2 ;  /* 0x0013d80201007387 */ /* 0x000fe80000100800 */
[----:B------:R1:W-:Y:S01]  /*b0ad0*/  STSM.16.M88.4 [R17], R4 ;  /* 0x0000000411007844 */ /* 0x0003e20000000200 */
[----:B------:R-:W-:Y:S01]  /*b0ae0*/  BAR.SYNC.DEFER_BLOCKING 0x0 ;  /* 0x0000000000007b1d */ /* 0x000fe20000010000 */
[----:B-1----:R-:W-:-:S02]  /*b0af0*/  SHF.R.U32.HI R4, RZ, 0x8, R29 ;  /* 0x00000008ff047819 */ /* 0x002fc4000001161d */
[----:B------:R-:W-:Y:S02]  /*b0b00*/  SHF.R.U32.HI R6, RZ, 0x8, R28 ;  /* 0x00000008ff067819 */ /* 0x000fe4000001161c */
[----:B------:R-:W-:Y:S01]  /*b0b10*/  SHF.R.U32.HI R5, RZ, 0x8, R26 ;  /* 0x00000008ff057819 */ /* 0x000fe2000001161a */
[----:B0-----:R-:W-:Y:S01]  /*b0b20*/  IMAD.MOV.U32 R12, RZ, RZ, R9 ;  /* 0x000000ffff0c7224 */ /* 0x001fe200078e0009 */
[----:B------:R-:W-:Y:S01]  /*b0b30*/  LOP3.LUT R4, R4, 0xffff, RZ, 0xc0, !PT ;  /* 0x0000ffff04047812 */ /* 0x000fe200078ec0ff */
[----:B------:R-:W-:Y:S04]  /*b0b40*/  STL [R1+0x90], R8 ;  /* 0x0000900801007387 */ /* 0x000fe80000100800 */
[----:B------:R0:W-:Y:S01]  /*b0b50*/  STL.64 [R1+0x98], R10 ;  /* 0x0000980a01007387 */ /* 0x0001e20000100a00 */
[----:B------:R-:W-:-:S02]  /*b0b60*/  LOP3.LUT R6, R6, 0xffff, RZ, 0xc0, !PT ;  /* 0x0000ffff06067812 */ /* 0x000fc400078ec0ff */
[----:B------:R-:W-:Y:S01]  /*b0b70*/  LOP3.LUT R5, R5, 0xffff, RZ, 0xc0, !PT ;  /* 0x0000ffff05057812 */ /* 0x000fe200078ec0ff */
[----:B------:R-:W-:Y:S04]  /*b0b80*/  STL [R1+0x4128], R14 ;  /* 0x0041280e01007387 */ /* 0x000fe80000100800 */
[----:B------:R-:W-:Y:S01]  /*b0b90*/  STL [R1+0x40e4], R12 ;  /* 0x0040e40c01007387 */ /* 0x000fe20000100800 */
[----:B------:R-:W-:-:S03]  /*b0ba0*/  PRMT R3, R4, 0x3340, R0 ;  /* 0x0000334004037816 */ /* 0x000fc60000000000 */
[----:B------:R-:W-:Y:S04]  /*b0bb0*/  STL [R1+0x412c], R17 ;  /* 0x00412c1101007387 */ /* 0x000fe80000100800 */
[----:B------:R-:W4:Y:S01]  /*b0bc0*/  LDL.LU R29, [R1+0x4210] ;  /* 0x00421000011d7983 */ /* 0x000f220000300800 */
[----:B------:R-:W-:-:S03]  /*b0bd0*/  PRMT R2, R6, 0x3340, R5 ;  /* 0x0000334006027816 */ /* 0x000fc60000000005 */
[----:B------:R-:W4:Y:S04]  /*b0be0*/  LDL.LU R28, [R1+0x420c] ;  /* 0x00420c00011c7983 */ /* 0x000f280000300800 */
[----:B------:R-:W4:Y:S01]  /*b0bf0*/  LDL.LU R26, [R1+0x4208] ;  /* 0x00420800011a7983 */ /* 0x000f220000300800 */
[----:B------:R-:W-:-:S03]  /*b0c00*/  LOP3.LUT R9, R18, 0xffff, RZ, 0xc0, !PT ;  /* 0x0000ffff12097812 */ /* 0x000fc600078ec0ff */
[----:B------:R1:W-:Y:S04]  /*b0c10*/  STL [R1+0x8c], R3 ;  /* 0x00008c0301007387 */ /* 0x0003e80000100800 */
[----:B------:R-:W4:Y:S04]  /*b0c20*/  LDL.LU R18, [R1+0x1808] ;  /* 0x0018080001127983 */ /* 0x000f280000300800 */
[----:B------:R1:W-:Y:S01]  /*b0c30*/  STL [R1+0x324], R2 ;  /* 0x0003240201007387 */ /* 0x0003e20000100800 */
[----:B0-----:R-:W-:-:S03]  /*b0c40*/  LOP3.LUT R11, R13, 0xffff, RZ, 0xc0, !PT ;  /* 0x0000ffff0d0b7812 */ /* 0x001fc600078ec0ff */
[----:B------:R-:W4:Y:S01]  /*b0c50*/  LDL.LU R13, [R1+0x1628] ;  /* 0x00162800010d7983 */ /* 0x000f220000300800 */
[----:B------:R-:W-:Y:S02]  /*b0c60*/  LOP3.LUT R7, R20, 0xffff, RZ, 0xc0, !PT ;  /* 0x0000ffff14077812 */ /* 0x000fe400078ec0ff */
[----:B------:R-:W-:Y:S02]  /*b0c70*/  PRMT R4, R11, 0x3340, R0 ;  /* 0x000033400b047816 */ /* 0x000fe40000000000 */
[----:B------:R-:W-:Y:S02]  /*b0c80*/  LOP3.LUT R8, R21, 0xffff, RZ, 0xc0, !PT ;  /* 0x0000ffff15087812 */ /* 0x000fe400078ec0ff */
[----:B------:R-:W-:Y:S01]  /*b0c90*/  PRMT R5, R9, 0x3340, R7 ;  /* 0x0000334009057816 */ /* 0x000fe20000000007 */
[----:B-1----:R-:W4:Y:S03]  /*b0ca0*/  LDL.LU R3, [R1+0x17f8] ;  /* 0x0017f80001037983 */ /* 0x002f260000300800 */
[----:B------:R-:W-:-:S02]  /*b0cb0*/  PRMT R2, R5, 0x5410, R4 ;  /* 0x0000541005027816 */ /* 0x000fc40000000004 */
[----:B------:R-:W-:Y:S02]  /*b0cc0*/  SHF.R.U32.HI R9, RZ, 0x8, R9 ;  /* 0x00000008ff097819 */ /* 0x000fe40000011609 */
[----:B---3--:R-:W-:-:S04]  /*b0cd0*/  LOP3.LUT R10, R19, 0xffff, RZ, 0xc0, !PT ;  /* 0x0000ffff130a7812 */ /* 0x008fc800078ec0ff */
[----:B------:R-:W-:Y:S02]  /*b0ce0*/  PRMT R4, R10, 0x3340, R0 ;  /* 0x000033400a047816 */ /* 0x000fe40000000000 */
[----:B--2---:R-:W-:Y:S02]  /*b0cf0*/  LOP3.LUT R6, R16, 0xffff, RZ, 0xc0, !PT ;  /* 0x0000ffff10067812 */ /* 0x004fe400078ec0ff */
[----:B------:R-:W2:Y:S02]  /*b0d00*/  LDL.LU R16, [R1+0x1618] ;  /* 0x0016180001107983 */ /* 0x000ea40000300800 */
[----:B------:R-:W-:Y:S02]  /*b0d10*/  PRMT R5, R8, 0x3340, R6 ;  /* 0x0000334008057816 */ /* 0x000fe40000000006 */
[----:B------:R0:W-:Y:S02]  /*b0d20*/  STL [R1+0x3a0], R2 ;  /* 0x0003a00201007387 */ /* 0x0001e40000100800 */
[----:B0-----:R-:W-:-:S02]  /*b0d30*/  PRMT R2, R5, 0x5410, R4 ;  /* 0x0000541005027816 */ /* 0x001fc40000000004 */
[----:B------:R-:W-:Y:S02]  /*b0d40*/  SHF.R.U32.HI R5, RZ, 0x8, R8 ;  /* 0x00000008ff057819 */ /* 0x000fe40000011608 */
[----:B------:R-:W-:Y:S02]  /*b0d50*/  SHF.R.U32.HI R4, RZ, 0x8, R6 ;  /* 0x00000008ff047819 */ /* 0x000fe40000011606 */
[----:B------:R-:W-:Y:S02]  /*b0d60*/  LOP3.LUT R5, R5, 0xffff, RZ, 0xc0, !PT ;  /* 0x0000ffff05057812 */ /* 0x000fe400078ec0ff */
[----:B------:R-:W-:Y:S02]  /*b0d70*/  LOP3.LUT R4, R4, 0xffff, RZ, 0xc0, !PT ;  /* 0x0000ffff04047812 */ /* 0x000fe400078ec0ff */
[----:B------:R-:W-:Y:S02]  /*b0d80*/  SHF.R.U32.HI R6, RZ, 0x8, R7 ;  /* 0x00000008ff067819 */ /* 0x000fe40000011607 */
[----:B------:R-:W-:Y:S01]  /*b0d90*/  PRMT R5, R5, 0x3340, R4 ;  /* 0x0000334005057816 */ /* 0x000fe20000000004 */
[----:B------:R0:W-:Y:S01]  /*b0da0*/  STL [R1+0x39c], R2 ;  /* 0x00039c0201007387 */ /* 0x0001e20000100800 */
[----:B------:R-:W-:-:S02]  /*b0db0*/  LOP3.LUT R7, R9, 0xffff, RZ, 0xc0, !PT ;  /* 0x0000ffff09077812 */ /* 0x000fc400078ec0ff */
[----:B------:R-:W-:Y:S02]  /*b0dc0*/  LOP3.LUT R6, R6, 0xffff, RZ, 0xc0, !PT ;  /* 0x0000ffff06067812 */ /* 0x000fe400078ec0ff */
[----:B------:R-:W-:Y:S01]  /*b0dd0*/  SHF.R.U32.HI R4, RZ, 0x8, R11 ;  /* 0x00000008ff047819 */ /* 0x000fe2000001160b */
[----:B------:R1:W-:Y:S03]  /*b0de0*/  STL [R1+0x29c], R5 ;  /* 0x00029c0501007387 */ /* 0x0003e60000100800 */
[----:B------:R-:W-:Y:S02]  /*b0df0*/  LOP3.LUT R4, R4, 0xffff, RZ, 0xc0, !PT ;  /* 0x0000ffff04047812 */ /* 0x000fe400078ec0ff */
[----:B0-----:R-:W-:Y:S02]  /*b0e00*/  PRMT R2, R7, 0x3340, R6 ;  /* 0x0000334007027816 */ /* 0x001fe40000000006 */
[----:B-1----:R-:W-:-:S03]  /*b0e10*/  SHF.R.U32.HI R5, RZ, 0x8, R10 ;  /* 0x00000008ff057819 */ /* 0x002fc6000001160a */
[----:B------:R0:W-:Y:S01]  /*b0e20*/  STL [R1+0x284], R2 ;  /* 0x0002840201007387 */ /* 0x0001e20000100800 */
[----:B------:R-:W-:Y:S02]  /*b0e30*/  LOP3.LUT R5, R5, 0xffff, RZ, 0xc0, !PT ;  /* 0x0000ffff05057812 */ /* 0x000fe400078ec0ff */
[--C-:B------:R-:W-:Y:S02]  /*b0e40*/  PRMT R4, R4, 0x3340, R0.reuse ;  /* 0x0000334004047816 */ /* 0x100fe40000000000 */
[----:B----4-:R-:W-:Y:S02]  /*b0e50*/  LOP3.LUT R11, R27, 0xffff, RZ, 0xc0, !PT ;  /* 0x0000ffff1b0b7812 */ /* 0x010fe400078ec0ff */
[----:B0-----:R-:W-:Y:S01]  /*b0e60*/  PRMT R2, R5, 0x3340, R0 ;  /* 0x0000334005027816 */ /* 0x001fe20000000000 */
[----:B------:R0:W-:Y:S04]  /*b0e70*/  STL [R1+0x88], R4 ;  /* 0x0000880401007387 */ /* 0x0001e80000100800 */
[----:B------:R1:W-:Y:S04]  /*b0e80*/  STL [R1+0x84], R2 ;  /* 0x0000840201007387 */ /* 0x0003e80000100800 */
[----:B------:R-:W3:Y:S04]  /*b0e90*/  LDL.LU R27, [R1+0x4204] ;  /* 0x00420400011b7983 */ /* 0x000ee80000300800 */
[----:B------:R-:W4:Y:S04]  /*b0ea0*/  LDL.LU R20, [R1+0x20b4] ;  /* 0x0020b40001147983 */ /* 0x000f280000300800 */
[----:B------:R-:W3:Y:S04]  /*b0eb0*/  LDL.LU R21, [R1+0x1c88] ;  /* 0x001c880001157983 */ /* 0x000ee80000300800 */
[----:B------:R-:W3:Y:S01]  /*b0ec0*/  LDL.LU R19, [R1+0x1e48] ;  /* 0x001e480001137983 */ /* 0x000ee20000300800 */
[----:B------:R-:W-:-:S03]  /*b0ed0*/  LOP3.LUT R9, R18, 0xffff, RZ, 0xc0, !PT ;  /* 0x0000ffff12097812 */ /* 0x000fc600078ec0ff */
[----:B------:R-:W4:Y:S01]  /*b0ee0*/  LDL.LU R18, [R1+0x2a98] ;  /* 0x002a980001127983 */ /* 0x000f220000300800 */
[----:B------:R-:W-:-:S03]  /*b0ef0*/  LOP3.LUT R7, R13, 0xffff, RZ, 0xc0, !PT ;  /* 0x0000ffff0d077812 */ /* 0x000fc600078ec0ff */
[----:B------:R-:W4:Y:S01]  /*b0f00*/  LDL.LU R13, [R1+0x1c78] ;  /* 0x001c7800010d7983 */ /* 0x000f220000300800 */
[----:B------:R-:W-:-:S03]  /*b0f10*/  LOP3.LUT R10, R25, 0xffff, RZ, 0xc0, !PT ;  /* 0x0000ffff190a7812 */ /* 0x000fc600078ec0ff */
[----:B------:R-:W4:Y:S01]  /*b0f20*/  LDL.LU R25, [R1+0x4200] ;  /* 0x0042000001197983 */ /* 0x000f220000300800 */
[----:B0-----:R-:W-:Y:S02]  /*b0f30*/  PRMT R4, R11, 0x3340, R0 ;  /* 0x000033400b047816 */ /* 0x001fe40000000000 */
[----:B------:R-:W-:Y:S02]  /*b0f40*/  PRMT R5, R9, 0x3340, R7 ;  /* 0x0000334009057816 */ /* 0x000fe40000000007 */
[----:B------:R-:W-:Y:S02]  /*b0f50*/  LOP3.LUT R8, R3, 0xffff, RZ, 0xc0, !PT ;  /* 0x0000ffff03087812 */ /* 0x000fe400078ec0ff */
[----:B-1----:R-:W-:Y:S02]  /*b0f60*/  PRMT R2, R5, 0x5410, R4 ;  /* 0x0000541005027816 */ /* 0x002fe40000000004 */
[----:B------:R-:W-:Y:S02]  /*b0f70*/  PRMT R4, R10, 0x3340, R0 ;  /* 0x000033400a047816 */ /* 0x000fe40000000000 */
[----:B--2---:R-:W-:-:S02]  /*b0f80*/  LOP3.LUT R6, R16, 0xffff, RZ, 0xc0, !PT ;  /* 0x0000ffff10067812 */ /* 0x004fc400078ec0ff */
[----:B------:R-:W2:Y:S02]  /*b0f90*/  LDL.LU R16, [R1+0x1e38] ;  /* 0x001e380001107983 */ /* 0x000ea40000300800 */
[----:B------:R-:W-:Y:S02]  /*b0fa0*/  PRMT R5, R8, 0x3340, R6 ;  /* 0x0000334008057816 */ /* 0x000fe40000000006 */
[----:B------:R0:W-:Y:S01]  /*b0fb0*/  STL [R1+0x398], R2 ;  /* 0x0003980201007387 */ /* 0x0001e20000100800 */
[----:B------:R-:W-:Y:S02]  /*b0fc0*/  SHF.R.U32.HI R8, RZ, 0x8, R8 ;  /* 0x00000008ff087819 */ /* 0x000fe40000011608 */
[----:B------:R-:W-:Y:S02]  /*b0fd0*/  SHF.R.U32.HI R6, RZ, 0x8, R6 ;  /* 0x00000008ff067819 */ /* 0x000fe40000011606 */
[----:B0-----:R-:W-:Y:S02]  /*b0fe0*/  PRMT R2, R5, 0x5410, R4 ;  /* 0x0000541005027816 */ /* 0x001fe40000000004 */
[----:B------:R-:W-:-:S02]  /*b0ff0*/  SHF.R.U32.HI R5, RZ, 0x8, R9 ;  /* 0x00000008ff057819 */ /* 0x000fc40000011609 */
[----:B------:R-:W-:Y:S02]  /*b1000*/  SHF.R.U32.HI R4, RZ, 0x8, R7 ;  /* 0x00000008ff047819 */ /* 0x000fe40000011607 */
[----:B------:R-:W-:Y:S02]  /*b1010*/  LOP3.LUT R5, R5, 0xffff, RZ, 0xc0, !PT ;  /* 0x0000ffff05057812 */ /* 0x000fe400078ec0ff */
[----:B------:R-:W-:Y:S02]  /*b1020*/  LOP3.LUT R4, R4, 0xffff, RZ, 0xc0, !PT ;  /* 0x0000ffff04047812 */ /* 0x000fe400078ec0ff */
[----:B------:R-:W-:Y:S02]  /*b1030*/  LOP3.LUT R7, R8, 0xffff, RZ, 0xc0, !PT ;  /* 0x0000ffff08077812 */ /* 0x000fe400078ec0ff */
[----:B------:R-:W-:Y:S02]  /*b1040*/  LOP3.LUT R6, R6, 0xffff, RZ, 0xc0, !PT ;  /* 0x0000ffff06067812 */ /* 0x000fe400078ec0ff */
[----:B------:R-:W-:-:S02]  /*b1050*/  PRMT R3, R5, 0x3340, R4 ;  /* 0x0000334005037816 */ /* 0x000fc40000000004 */
[----:B------:R-:W-:Y:S02]  /*b1060*/  SHF.R.U32.HI R4, RZ, 0x8, R10 ;  /* 0x00000008ff047819 */ /* 0x000fe4000001160a */
[----:B------:R-:W-:Y:S01]  /*b1070*/  SHF.R.U32.HI R5, RZ, 0x8, R11 ;  /* 0x00000008ff057819 */ /* 0x000fe2000001160b */
[----:B------:R0:W-:Y:S01]  /*b1080*/  STL [R1+0x3a4], R2 ;  /* 0x0003a40201007387 */ /* 0x0001e20000100800 */
[----:B------:R-:W-:Y:S02]  /*b1090*/  LOP3.LUT R4, R4, 0xffff, RZ, 0xc0, !PT ;  /* 0x0000ffff04047812 */ /* 0x000fe400078ec0ff */
[----:B------:R-:W-:Y:S01]  /*b10a0*/  LOP3.LUT R5, R5, 0xffff, RZ, 0xc0, !PT ;  /* 0x0000ffff05057812 */ /* 0x000fe200078ec0ff */
[----:B------:R1:W-:Y:S01]  /*b10b0*/  STL [R1+0x298], R3 ;  /* 0x0002980301007387 */ /* 0x0003e20000100800 */
[----:B0-----:R-:W-:Y:S02]  /*b10c0*/  PRMT R2, R7, 0x3340, R6 ;  /* 0x0000334007027816 */ /* 0x001fe40000000006 */
[----:B-1----:R-:W-:-:S03]  /*b10d0*/  PRMT R3, R4, 0x3340, R0 ;  /* 0x0000334004037816 */ /* 0x002fc60000000000 */
[----:B------:R0:W-:Y:S04]  /*b10e0*/  STL [R1+0x280], R2 ;  /* 0x0002800201007387 */ /* 0x0001e80000100800 */
[----:B------:R-:W-:Y:S01]  /*b10f0*/  STL [R1+0x80], R3 ;  /* 0x0000800301007387 */ /* 0x000fe20000100800 */
[----:B0-----:R-:W-:-:S05]  /*b1100*/  PRMT R2, R5, 0x3340, R0 ;  /* 0x0000334005027816 */ /* 0x001fca0000000000 */
[----:B------:R0:W-:Y:S01]  /*b1110*/  STL [R1+0x7c], R2 ;  /* 0x00007c0201007387 */ /* 0x0001e20000100800 */
[----:B---3--:R-:W-:-:S03]  /*b1120*/  LOP3.LUT R7, R19, 0xffff, RZ, 0xc0, !PT ;  /* 0x0000ffff13077812 */ /* 0x008fc600078ec0ff */
[----:B------:R-:W3:Y:S04]  /*b1130*/  LDL.LU R23, [R1+0x1f28] ;  /* 0x001f280001177983 */ /* 0x000ee80000300800 */
[----:B------:R-:W3:Y:S01]  /*b1140*/  LDL.LU R19, [R1+0x1ba8] ;  /* 0x001ba80001137983 */ /* 0x000ee20000300800 */
[----:B----4-:R-:W-:-:S03]  /*b1150*/  LOP3.LUT R10, R13, 0xffff, RZ, 0xc0, !PT ;  /* 0x0000ffff0d0a7812 */ /* 0x010fc600078ec0ff */
[----:B------:R-:W4:Y:S01]  /*b1160*/  LDL.LU R13, [R1+0x1d68] ;  /* 0x001d6800010d7983 */ /* 0x000f220000300800 */
[----:B------:R-:W-:Y:S02]  /*b1170*/  LOP3.LUT R9, R20, 0xffff, RZ, 0xc0, !PT ;  /* 0x0000ffff14097812 */ /* 0x000fe400078ec0ff */
[----:B------:R-:W-:Y:S02]  /*b1180*/  LOP3.LUT R11, R21, 0xffff, RZ, 0xc0, !PT ;  /* 0x0000ffff150b7812 */ /* 0x000fe400078ec0ff */
[----:B------:R-:W-:Y:S02]  /*b1190*/  LOP3.LUT R8, R18, 0xffff, RZ, 0xc0, !PT ;  /* 0x0000ffff12087812 */ /* 0x000fe400078ec0ff */
[----:B------:R-:W-:Y:S02]  /*b11a0*/  PRMT R5, R9, 0x3340, R7 ;  /* 0x0000334009057816 */ /* 0x000fe40000000007 */
[----:B------:R-:W-:-:S04]  /*b11b0*/  PRMT R4, R11, 0x3340, R0 ;  /* 0x000033400b047816 */ /* 0x000fc80000000000 */
[----:B0-----:R-:W-:Y:S02]  /*b11c0*/  PRMT R2, R5, 0x5410, R4 ;  /* 0x0000541005027816 */ /* 0x001fe40000000004 */
[----:B------:R-:W-:-:S03]  /*b11d0*/  PRMT R4, R10, 0x3340, R0 ;  /* 0x000033400a047816 */ /* 0x000fc60000000000 */
[----:B------:R0:W-:Y:S04]  /*b11e0*/  STL [R1+0x394], R2 ;  /* 0x0003940201007387 */ /* 0x0001e80000100800 */
[----:B0-----:R-:W3:Y:S04]  /*b11f0*/  LDL.LU R2, [R1+0x1908] ;  /* 0x0019080001027983 */ /* 0x001ee80000300800 */
[----:B------:R-:W3:Y:S01]  /*b1200*/  LDL.LU R3, [R1+0x1548] ;  /* 0x0015480001037983 */ /* 0x000ee20000300800 */
[----:B------:R-:W-:Y:S02]  /*b1210*/  SHF.R.U32.HI R9, RZ, 0x8, R9 ;  /* 0x00000008ff097819 */ /* 0x000fe40000011609 */
[----:B--2---:R-:W-:-:S04]  /*b1220*/  LOP3.LUT R6, R16, 0xffff, RZ, 0xc0, !PT ;  /* 0x0000ffff10067812 */ /* 0x004fc800078ec0ff */
[----:B------:R-:W-:-:S04]  /*b1230*/  PRMT R5, R8, 0x3340, R6 ;  /* 0x0000334008057816 */ /* 0x000fc80000000006 */
[----:B------:R-:W-:Y:S02]  /*b1240*/  PRMT R4, R5, 0x5410, R4 ;  /* 0x0000541005047816 */ /* 0x000fe40000000004 */
[----:B------:R-:W-:-:S03]  /*b1250*/  SHF.R.U32.HI R5, RZ, 0x8, R8 ;  /* 0x00000008ff057819 */ /* 0x000fc60000011608 */
[----:B------:R0:W-:Y:S04]  /*b1260*/  STL [R1+0x390], R4 ;  /* 0x0003900401007387 */ /* 0x0001e80000100800 */
[----:B------:R-:W2:Y:S04]  /*b1270*/  LDL.LU R20, [R1+0x1728] ;  /* 0x0017280001147983 */ /* 0x000ea80000300800 */
[----:B------:R-:W2:Y:S04]  /*b1280*/  LDL.LU R21, [R1+0x1f18] ;  /* 0x001f180001157983 */ /* 0x000ea80000300800 */
[----:B------:R-:W2:Y:S01]  /*b1290*/  LDL.LU R18, [R1+0x1b98] ;  /* 0x001b980001127983 */ /* 0x000ea20000300800 */
[----:B------:R-:W-:-:S03]  /*b12a0*/  LOP3.LUT R5, R5, 0xffff, RZ, 0xc0, !PT ;  /* 0x0000ffff05057812 */ /* 0x000fc600078ec0ff */
[----:B------:R-:W2:Y:S01]  /*b12b0*/  LDL.LU R16, [R1+0x1d58] ;  /* 0x001d580001107983 */ /* 0x000ea20000300800 */
[----:B0-----:R-:W-:-:S04]  /*b12c0*/  SHF.R.U32.HI R4, RZ, 0x8, R6 ;  /* 0x00000008ff047819 */ /* 0x001fc80000011606 */
[----:B------:R-:W-:Y:S02]  /*b12d0*/  LOP3.LUT R4, R4, 0xffff, RZ, 0xc0, !PT ;  /* 0x0000ffff04047812 */ /* 0x000fe400078ec0ff */
[----:B------:R-:W-:Y:S02]  /*b12e0*/  SHF.R.U32.HI R6, RZ, 0x8, R7 ;  /* 0x00000008ff067819 */ /* 0x000fe40000011607 */
[----:B------:R-:W-:Y:S02]  /*b12f0*/  PRMT R4, R5, 0x3340, R4 ;  /* 0x0000334005047816 */ /* 0x000fe40000000004 */
[----:B------:R-:W-:Y:S02]  /*b1300*/  LOP3.LUT R7, R9, 0xffff, RZ, 0xc0, !PT ;  /* 0x0000ffff09077812 */ /* 0x000fe400078ec0ff */
[----:B------:R-:W-:Y:S02]  /*b1310*/  LOP3.LUT R6, R6, 0xffff, RZ, 0xc0, !PT ;  /* 0x0000ffff06067812 */ /* 0x000fe400078ec0ff */
[----:B------:R-:W-:Y:S01]  /*b1320*/  SHF.R.U32.HI R5, RZ, 0x8, R10 ;  /* 0x00000008ff057819 */ /* 0x000fe2000001160a */
[----:B------:R0:W-:Y:S01]  /*b1330*/  STL [R1+0x294], R4 ;  /* 0x0002940401007387 */ /* 0x0001e20000100800 */
[----:B------:R-:W-:-:S02]  /*b1340*/  PRMT R6, R7, 0x3340, R6 ;  /* 0x0000334007067816 */ /* 0x000fc40000000006 */
[----:B------:R-:W-:Y:S02]  /*b1350*/  LOP3.LUT R5, R5, 0xffff, RZ, 0xc0, !PT ;  /* 0x0000ffff05057812 */ /* 0x000fe400078ec0ff */
[----:B0-----:R-:W-:Y:S01]  /*b1360*/  SHF.R.U32.HI R4, RZ, 0x8, R11 ;  /* 0x00000008ff047819 */ /* 0x001fe2000001160b */
[----:B------:R0:W-:Y:S03]  /*b1370*/  STL [R1+0x27c], R6 ;  /* 0x00027c0601007387 */ /* 0x0001e60000100800 */
[----:B------:R-:W-:-:S04]  /*b1380*/  LOP3.LUT R4, R4, 0xffff, RZ, 0xc0, !PT ;  /* 0x0000ffff04047812 */ /* 0x000fc800078ec0ff */
[--C-:B0-----:R-:W-:Y:S02]  /*b1390*/  PRMT R6, R4, 0x3340, R0.reuse ;  /* 0x0000334004067816 */ /* 0x101fe40000000000 */
[----:B------:R-:W-:-:S03]  /*b13a0*/  PRMT R4, R5, 0x3340, R0 ;  /* 0x0000334005047816 */ /* 0x000fc60000000000 */
[----:B------:R3:W-:Y:S04]  /*b13b0*/  STL [R1+0x78], R6 ;  /* 0x0000780601007387 */ /* 0x0007e80000100800 */
[----:B------:R0:W-:Y:S01]  /*b13c0*/  STL [R1+0x74], R4 ;  /* 0x0000740401007387 */ /* 0x0001e20000100800 */
[----:B----4-:R-:W-:-:S03]  /*b13d0*/  LOP3.LUT R7, R13, 0xffff, RZ, 0xc0, !PT ;  /* 0x0000ffff0d077812 */ /* 0x010fc600078ec0ff */
[----:B------:R-:W4:Y:S01]  /*b13e0*/  LDL.LU R13, [R1+0x18fc] ;  /* 0x0018fc00010d7983 */ /* 0x000f220000300800 */
[----:B---3--:R-:W-:-:S03]  /*b13f0*/  LOP3.LUT R6, R19, 0xffff, RZ, 0xc0, !PT ;  /* 0x0000ffff13067812 */ /* 0x008fc600078ec0ff */
[----:B------:R-:W3:Y:S01]  /*b1400*/  LDL.LU R19, [R1+0x171c] ;  /* 0x00171c0001137983 */ /* 0x000ee20000300800 */
[----:B------:R-:W-:Y:S02]  /*b1410*/  LOP3.LUT R8, R23, 0xffff, RZ, 0xc0, !PT ;  /* 0x0000ffff17087812 */ /* 0x000fe400078ec0ff */
[----:B0-----:R-:W-:Y:S02]  /*b1420*/  PRMT R4, R6, 0x3340, R0 ;  /* 0x0000334006047816 */ /* 0x001fe40000000000 */
[----:B------:R-:W-:-:S04]  /*b1430*/  PRMT R5, R8, 0x3340, R7 ;  /* 0x0000334008057816 */ /* 0x000fc80000000007 */
[----:B------:R-:W-:Y:S02]  /*b1440*/  PRMT R4, R5, 0x5410, R4 ;  /* 0x0000541005047816 */ /* 0x000fe40000000004 */
[----:B------:R-:W-:Y:S02]  /*b1450*/  SHF.R.U32.HI R5, RZ, 0x8, R8 ;  /* 0x00000008ff057819 */ /* 0x000fe40000011608 */
[----:B------:R-:W-:Y:S01]  /*b1460*/  SHF.R.U32.HI R6, RZ, 0x8, R6 ;  /* 0x00000008ff067819 */ /* 0x000fe20000011606 */
[----:B------:R0:W-:Y:S01]  /*b1470*/  STL [R1+0x38c], R4 ;  /* 0x00038c0401007387 */ /* 0x0001e20000100800 */
[----:B------:R-:W-:Y:S02]  /*b1480*/  LOP3.LUT R5, R5, 0xffff, RZ, 0xc0, !PT ;  /* 0x0000ffff05057812 */ /* 0x000fe400078ec0ff */
[----:B------:R-:W-:Y:S02]  /*b1490*/  LOP3.LUT R6, R6, 0xffff, RZ, 0xc0, !PT ;  /* 0x0000ffff06067812 */ /* 0x000fe400078ec0ff */
[----:B0-----:R-:W-:-:S04]  /*b14a0*/  SHF.R.U32.HI R4, RZ, 0x8, R7 ;  /* 0x00000008ff047819 */ /* 0x001fc80000011607 */
[----:B------:R-:W-:Y:S02]  /*b14b0*/  LOP3.LUT R4, R4, 0xffff, RZ, 0xc0, !PT ;  /* 0x0000ffff04047812 */ /* 0x000fe400078ec0ff */
[----:B------:R-:W-:Y:S02]  /*b14c0*/  LOP3.LUT R7, R2, 0xffff, RZ, 0xc0, !PT ;  /* 0x0000ffff02077812 */ /* 0x000fe400078ec0ff */
[----:B------:R-:W-:Y:S02]  /*b14d0*/  PRMT R5, R5, 0x3340, R4 ;  /* 0x0000334005057816 */ /* 0x000fe40000000004 */
[--C-:B------:R-:W-:Y:S02]  /*b14e0*/  PRMT R4, R6, 0x3340, R0.reuse ;  /* 0x0000334006047816 */ /* 0x100fe40000000000 */
[----:B------:R-:W-:Y:S01]  /*b14f0*/  LOP3.LUT R10, R3, 0xffff, RZ, 0xc0, !PT ;  /* 0x0000ffff030a7812 */ /* 0x000fe200078ec0ff */
[----:B------:R-:W-:Y:S04]  /*b1500*/  STL [R1+0x290], R5 ;  /* 0x0002900501007387 */ /* 0x000fe80000100800 */
[----:B------:R0:W-:Y:S02]  /*b1510*/  STL [R1+0x70], R4 ;  /* 0x0000700401007387 */ /* 0x0001e40000100800 */
[----:B0-----:R-:W-:-:S02]  /*b1520*/  PRMT R4, R10, 0x3340, R0 ;  /* 0x000033400a047816 */ /* 0x001fc40000000000 */
[----:B--2---:R-:W-:Y:S02]  /*b1530*/  LOP3.LUT R6, R20, 0xffff, RZ, 0xc0, !PT ;  /* 0x0000ffff14067812 */ /* 0x004fe400078ec0ff */
[----:B------:R-:W-:Y:S02]  /*b1540*/  LOP3.LUT R2, R18, 0xffff, RZ, 0xc0, !PT ;  /* 0x0000ffff12027812 */ /* 0x000fe400078ec0ff */
[----:B------:R-:W-:Y:S02]  /*b1550*/  PRMT R5, R7, 0x3340, R6 ;  /* 0x0000334007057816 */ /* 0x000fe40000000006 */
[----:B------:R-:W-:Y:S01]  /*b1560*/  LOP3.LUT R8, R16, 0xffff, RZ, 0xc0, !PT ;  /* 0x0000ffff10087812 */ /* 0x000fe200078ec0ff */
[----:B------:R-:W2:Y:S04]  /*b1570*/  LDL.LU R18, [R1+0x1818] ;  /* 0x0018180001127983 */ /* 0x000ea80000300800 */
[----:B------:R-:W2:Y:S01]  /*b1580*/  LDL.LU R16, [R1+0x1638] ;  /* 0x0016380001107983 */ /* 0x000ea20000300800 */
[----:B------:R-:W-:-:S02]  /*b1590*/  LOP3.LUT R9, R21, 0xffff, RZ, 0xc0, !PT ;  /* 0x0000ffff15097812 */ /* 0x000fc400078ec0ff */
[----:B------:R-:W-:Y:S02]  /*b15a0*/  PRMT R3, R5, 0x5410, R4 ;  /* 0x0000541005037816 */ /* 0x000fe40000000004 */
[----:B------:R-:W-:Y:S02]  /*b15b0*/  PRMT R4, R2, 0x3340, R0 ;  /* 0x0000334002047816 */ /* 0x000fe40000000000 */
[----:B------:R-:W-:Y:S01]  /*b15c0*/  PRMT R5, R9, 0x3340, R8 ;  /* 0x0000334009057816 */ /* 0x000fe20000000008 */
[----:B------:R0:W-:Y:S03]  /*b15d0*/  STL [R1+0x380], R3 ;  /* 0x0003800301007387 */ /* 0x0001e60000100800 */
[----:B0-----:R-:W-:Y:S02]  /*b15e0*/  PRMT R3, R5, 0x5410, R4 ;  /* 0x0000541005037816 */ /* 0x001fe40000000004 */
[----:B------:R-:W-:-:S02]  /*b15f0*/  SHF.R.U32.HI R5, RZ, 0x8, R9 ;  /* 0x00000008ff057819 */ /* 0x000fc40000011609 */
[----:B------:R-:W-:Y:S02]  /*b1600*/  SHF.R.U32.HI R4, RZ, 0x8, R8 ;  /* 0x00000008ff047819 */ /* 0x000fe40000011608 */
[----:B------:R-:W-:Y:S02]  /*b1610*/  LOP3.LUT R5, R5, 0xffff, RZ, 0xc0, !PT ;  /* 0x0000ffff05057812 */ /* 0x000fe400078ec0ff */
[----:B------:R-:W-:-:S04]  /*b1620*/  LOP3.LUT R4, R4, 0xffff, RZ, 0xc0, !PT ;  /* 0x0000ffff04047812 */ /* 0x000fc800078ec0ff */
[----:B------:R-:W-:Y:S01]  /*b1630*/  PRMT R4, R5, 0x3340, R4 ;  /* 0x0000334005047816 */ /* 0x000fe20000000004 */
[----:B------:R0:W-:Y:S04]  /*b1640*/  STL [R1+0x388], R3 ;  /* 0x0003880301007387 */ /* 0x0001e80000100800 */
[----:B------:R1:W-:Y:S01]  /*b1650*/  STL [R1+0x320], R4 ;  /* 0x0003200401007387 */ /* 0x0003e20000100800 */
[----:B----4-:R-:W-:-:S03]  /*b1660*/  LOP3.LUT R8, R13, 0xffff, RZ, 0xc0, !PT ;  /* 0x0000ffff0d087812 */ /* 0x010fc600078ec0ff */
[----:B------:R-:W4:Y:S01]  /*b1670*/  LDL.LU R13, [R1+0x180c] ;  /* 0x00180c00010d7983 */ /* 0x000f220000300800 */
[----:B------:R-:W-:Y:S02]  /*b1680*/  SHF.R.U32.HI R7, RZ, 0x8, R7 ;  /* 0x00000008ff077819 */ /* 0x000fe40000011607 */
[----:B------:R-:W-:Y:S02]  /*b1690*/  SHF.R.U32.HI R6, RZ, 0x8, R6 ;  /* 0x00000008ff067819 */ /* 0x000fe40000011606 */
[----:B------:R-:W-:Y:S02]  /*b16a0*/  LOP3.LUT R7, R7, 0xffff, RZ, 0xc0, !PT ;  /* 0x0000ffff07077812 */ /* 0x000fe400078ec0ff */
[----:B------:R-:W-:-:S04]  /*b16b0*/  LOP3.LUT R6, R6, 0xffff, RZ, 0xc0, !PT ;  /* 0x0000ffff06067812 */ /* 0x000fc800078ec0ff */
[----:B0-----:R-:W-:Y:S02]  /*b16c0*/  PRMT R3, R7, 0x3340, R6 ;  /* 0x0000334007037816 */ /* 0x001fe40000000006 */
[----:B------:R-:W-:Y:S02]  /*b16d0*/  LOP3.LUT R6, R25, 0xffff, RZ, 0xc0, !PT ;  /* 0x0000ffff19067812 */ /* 0x000fe400078ec0ff */
[----:B---3--:R-:W-:Y:S02]  /*b16e0*/  LOP3.LUT R7, R19, 0xffff, RZ, 0xc0, !PT ;  /* 0x0000ffff13077812 */ /* 0x008fe400078ec0ff */
[----:B-1----:R-:W-:Y:S02]  /*b16f0*/  PRMT R4, R6, 0x3340, R0 ;  /* 0x0000334006047816 */ /* 0x002fe40000000000 */
[----:B------:R-:W-:Y:S01]  /*b1700*/  PRMT R5, R8, 0x3340, R7 ;  /* 0x0000334008057816 */ /* 0x000fe20000000007 */
[----:B------:R0:W-:Y:S01]  /*b1710*/  STL [R1+0x288], R3 ;  /* 0x0002880301007387 */ /* 0x0001e20000100800 */
[----:B------:R-:W-:-:S03]  /*b1720*/  SHF.R.U32.HI R6, RZ, 0x8, R6 ;  /* 0x00000008ff067819 */ /* 0x000fc60000011606 */
[----:B------:R-:W3:Y:S01]  /*b1730*/  LDL.LU R25, [R1+0x41fc] ;  /* 0x0041fc0001197983 */ /* 0x000ee20000300800 */
[----:B0-----:R-:W-:Y:S02]  /*b1740*/  PRMT R3, R5, 0x5410, R4 ;  /* 0x0000541005037816 */ /* 0x001fe40000000004 */
[----:B------:R-:W-:Y:S02]  /*b1750*/  SHF.R.U32.HI R5, RZ, 0x8, R8 ;  /* 0x00000008ff057819 */ /* 0x000fe40000011608 */
[----:B------:R-:W-:Y:S02]  /*b1760*/  SHF.R.U32.HI R4, RZ, 0x8, R7 ;  /* 0x00000008ff047819 */ /* 0x000fe40000011607 */
[----:B------:R-:W-:Y:S02]  /*b1770*/  LOP3.LUT R6, R6, 0xffff, RZ, 0xc0, !PT ;  /* 0x0000ffff06067812 */ /* 0x000fe400078ec0ff */
[----:B------:R-:W-:Y:S02]  /*b1780*/  LOP3.LUT R5, R5, 0xffff, RZ, 0xc0, !PT ;  /* 0x0000ffff05057812 */ /* 0x000fe400078ec0ff */
[----:B------:R-:W-:Y:S01]  /*b1790*/  LOP3.LUT R4, R4, 0xffff, RZ, 0xc0, !PT ;  /* 0x0000ffff04047812 */ /* 0x000fe200078ec0ff */
[----:B------:R0:W-:Y:S03]  /*b17a0*/  STL [R1+0x37c], R3 ;  /* 0x00037c0301007387 */ /* 0x0001e60000100800 */
[----:B------:R-:W-:-:S02]  /*b17b0*/  PRMT R4, R5, 0x3340, R4 ;  /* 0x0000334005047816 */ /* 0x000fc40000000004 */
[----:B------:R-:W-:Y:S02]  /*b17c0*/  LOP3.LUT R9, R28, 0xffff, RZ, 0xc0, !PT ;  /* 0x0000ffff1c097812 */ /* 0x000fe400078ec0ff */
[--C-:B0-----:R-:W-:Y:S01]  /*b17d0*/  PRMT R3, R6, 0x3340, R0.reuse ;  /* 0x0000334006037816 */ /* 0x101fe20000000000 */
[----:B------:R0:W-:Y:S04]  /*b17e0*/  STL [R1+0x278], R4 ;  /* 0x0002780401007387 */ /* 0x0001e80000100800 */
[----:B------:R1:W-:Y:S04]  /*b17f0*/  STL [R1+0x6c], R3 ;  /* 0x00006c0301007387 */ /* 0x0003e80000100800 */
[----:B------:R-:W3:Y:S04]  /*b1800*/  LDL.LU R28, [R1+0x41f8] ;  /* 0x0041f800011c7983 */ /* 0x000ee80000300800 */
[----:B------:R-:W3:Y:S04]  /*b1810*/  LDL.LU R21, [R1+0x2a9c] ;  /* 0x002a9c0001157983 */ /* 0x000ee80000300800 */
[----:B------:R-:W3:Y:S01]  /*b1820*/  LDL.LU R19, [R1+0x1c98] ;  /* 0x001c980001137983 */ /* 0x000ee20000300800 */
[----:B0-----:R-:W-:-:S02]  /*b1830*/  PRMT R4, R9, 0x3340, R0 ;  /* 0x0000334009047816 */ /* 0x001fc40000000000 */
[----:B--2---:R-:W-:Y:S02]  /*b1840*/  LOP3.LUT R7, R18, 0xffff, RZ, 0xc0, !PT ;  /* 0x0000ffff12077812 */ /* 0x004fe400078ec0ff */
[----:B------:R-:W-:Y:S01]  /*b1850*/  LOP3.LUT R6, R16, 0xffff, RZ, 0xc0, !PT ;  /* 0x0000ffff10067812 */ /* 0x000fe200078ec0ff */
[----:B------:R-:W2:Y:S03]  /*b1860*/  LDL.LU R18, [R1+0x1e58] ;  /* 0x001e580001127983 */ /* 0x000ea60000300800 */
[----:B------:R-:W-:Y:S02]  /*b1870*/  PRMT R5, R7, 0x3340, R6 ;  /* 0x0000334007057816 */ /* 0x000fe40000000006 */
[----:B------:R-:W-:Y:S02]  /*b1880*/  SHF.R.U32.HI R7, RZ, 0x8, R7 ;  /* 0x00000008ff077819 */ /* 0x000fe40000011607 */
[----:B-1----:R-:W-:-:S02]  /*b1890*/  PRMT R3, R5, 0x5410, R4 ;  /* 0x0000541005037816 */ /* 0x002fc40000000004 */
[----:B------:R-:W-:Y:S02]  /*b18a0*/  SHF.R.U32.HI R4, RZ, 0x8, R10 ;  /* 0x00000008ff047819 */ /* 0x000fe4000001160a */
[----:B------:R-:W-:Y:S02]  /*b18b0*/  SHF.R.U32.HI R5, RZ, 0x8, R6 ;  /* 0x00000008ff057819 */ /* 0x000fe40000011606 */
[----:B------:R-:W-:Y:S02]  /*b18c0*/  LOP3.LUT R6, R7, 0xffff, RZ, 0xc0, !PT ;  /* 0x0000ffff07067812 */ /* 0x000fe400078ec0ff */
[----:B------:R-:W-:Y:S02]  /*b18d0*/  LOP3.LUT R4, R4, 0xffff, RZ, 0xc0, !PT ;  /* 0x0000ffff04047812 */ /* 0x000fe400078ec0ff */
[----:B------:R-:W-:Y:S01]  /*b18e0*/  LOP3.LUT R5, R5, 0xffff, RZ, 0xc0, !PT ;  /* 0x0000ffff05057812 */ /* 0x000fe200078ec0ff */
[----:B------:R0:W-:Y:S01]  /*b18f0*/  STL [R1+0x378], R3 ;  /* 0x0003780301007387 */ /* 0x0001e20000100800 */
[----:B------:R-:W-:-:S02]  /*b1900*/  PRMT R4, R4, 0x3340, R0 ;  /* 0x0000334004047816 */ /* 0x000fc40000000000 */
[----:B0-----:R-:W-:-:S03]  /*b1910*/  PRMT R3, R6, 0x3340, R5 ;  /* 0x0000334006037816 */ /* 0x001fc60000000005 */
[----:B------:R0:W-:Y:S04]  /*b1920*/  STL [R1+0x68], R4 ;  /* 0x0000680401007387 */ /* 0x0001e80000100800 */
[----:B------:R1:W-:Y:S04]  /*b1930*/  STL [R1+0x2d4], R3 ;  /* 0x0002d40301007387 */ /* 0x0003e80000100800 */
[----:B------:R-:W2:Y:S01]  /*b1940*/  LDL.LU R16, [R1+0x2aa0] ;  /* 0x002aa00001107983 */ /* 0x000ea20000300800 */
[----:B----4-:R-:W-:-:S03]  /*b1950*/  LOP3.LUT R8, R13, 0xffff, RZ, 0xc0, !PT ;  /* 0x0000ffff0d087812 */ /* 0x010fc600078ec0ff */
[----:B------:R-:W4:Y:S01]  /*b1960*/  LDL.LU R13, [R1+0x1c8c] ;  /* 0x001c8c00010d7983 */ /* 0x000f220000300800 */
[----:B------:R-:W-:-:S03]  /*b1970*/  LOP3.LUT R6, R29, 0xffff, RZ, 0xc0, !PT ;  /* 0x0000ffff1d067812 */ /* 0x000fc600078ec0ff */
[----:B------:R-:W4:Y:S01]  /*b1980*/  LDL.LU R20, [R1+0x1e4c] ;  /* 0x001e4c0001147983 */ /* 0x000f220000300800 */
[----:B0-----:R-:W-:Y:S02]  /*b1990*/  PRMT R4, R6, 0x3340, R0 ;  /* 0x0000334006047816 */ /* 0x001fe40000000000 */
[----:B------:R-:W-:-:S04]  /*b19a0*/  SHF.R.U32.HI R6, RZ, 0x8, R6 ;  /* 0x00000008ff067819 */ /* 0x000fc80000011606 */
[----:B------:R-:W-:-:S04]  /*b19b0*/  LOP3.LUT R6, R6, 0xffff, RZ, 0xc0, !PT ;  /* 0x0000ffff06067812 */ /* 0x000fc800078ec0ff */
[----:B-1----:R-:W-:Y:S02]  /*b19c0*/  PRMT R3, R6, 0x3340, R0 ;  /* 0x0000334006037816 */ /* 0x002fe40000000000 */
[----:B---3--:R-:W-:-:S04]  /*b19d0*/  LOP3.LUT R7, R28, 0xffff, RZ, 0xc0, !PT ;  /* 0x0000ffff1c077812 */ /* 0x008fc800078ec0ff */
[----:B------:R-:W-:-:S04]  /*b19e0*/  PRMT R5, R8, 0x3340, R7 ;  /* 0x0000334008057816 */ /* 0x000fc80000000007 */
[----:B------:R-:W-:Y:S02]  /*b19f0*/  PRMT R29, R5, 0x5410, R4 ;  /* 0x00005410051d7816 */ /* 0x000fe40000000004 */
[----:B------:R-:W-:Y:S02]  /*b1a00*/  SHF.R.U32.HI R5, RZ, 0x8, R8 ;  /* 0x00000008ff057819 */ /* 0x000fe40000011608 */
[----:B------:R-:W-:Y:S02]  /*b1a10*/  SHF.R.U32.HI R4, RZ, 0x8, R7 ;  /* 0x00000008ff047819 */ /* 0x000fe40000011607 */
[----:B------:R-:W-:Y:S02]  /*b1a20*/  LOP3.LUT R5, R5, 0xffff, RZ, 0xc0, !PT ;  /* 0x0000ffff05057812 */ /* 0x000fe400078ec0ff */
[----:B------:R-:W-:-:S04]  /*b1a30*/  LOP3.LUT R4, R4, 0xffff, RZ, 0xc0, !PT ;  /* 0x0000ffff04047812 */ /* 0x000fc800078ec0ff */
[----:B------:R-:W-:Y:S01]  /*b1a40*/  PRMT R28, R5, 0x3340, R4 ;  /* 0x00003340051c7816 */ /* 0x000fe20000000004 */
[----:B------:R-:W-:Y:S01]  /*b1a50*/  STL [R1+0x40f8], R29 ;  /* 0x0040f81d01007387 */ /* 0x000fe20000100800 */
[----:B------:R-:W-:Y:S02]  /*b1a60*/  LOP3.LUT R7, R21, 0xffff, RZ, 0xc0, !PT ;  /* 0x0000ffff15077812 */ /* 0x000fe400078ec0ff */
[----:B------:R-:W-:Y:S01]  /*b1a70*/  LOP3.LUT R10, R19, 0xffff, RZ, 0xc0, !PT ;  /* 0x0000ffff130a7812 */ /* 0x000fe200078ec0ff */
[----:B------:R-:W-:Y:S04]  /*b1a80*/  STL [R1+0x418c], R28 ;  /* 0x00418c1c01007387 */ /* 0x000fe80000100800 */
[----:B------:R0:W-:Y:S04]  /*b1a90*/  STL [R1+0x64], R3 ;  /* 0x0000640301007387 */ /* 0x0001e80000100800 */
[----:B------:R-:W3:Y:S04]  /*b1aa0*/  LDL.LU R21, [R1+0x1f38] ;  /* 0x001f380001157983 */ /* 0x000ee80000300800 */
[----:B------:R-:W3:Y:S01]  /*b1ab0*/  LDL.LU R19, [R1+0x1bcc] ;  /* 0x001bcc0001137983 */ /* 0x000ee20000300800 */
[----:B------:R-:W-:-:S02]  /*b1ac0*/  PRMT R4, R10, 0x3340, R0 ;  /* 0x000033400a047816 */ /* 0x000fc40000000000 */
[----:B--2---:R-:W-:Y:S02]  /*b1ad0*/  LOP3.LUT R6, R18, 0xffff, RZ, 0xc0, !PT ;  /* 0x0000ffff12067812 */ /* 0x004fe400078ec0ff */
[----:B------:R-:W2:Y:S02]  /*b1ae0*/  LDL.LU R18, [R1+0x1d78] ;  /* 0x001d780001127983 */ /* 0x000ea40000300800 */
[----:B------:R-:W-:Y:S02]  /*b1af0*/  PRMT R5, R7, 0x3340, R6 ;  /* 0x0000334007057816 */ /* 0x000fe40000000006 */
[----:B------:R-:W-:Y:S02]  /*b1b00*/  SHF.R.U32.HI R7, RZ, 0x8, R7 ;  /* 0x00000008ff077819 */ /* 0x000fe40000011607 */
[----:B0-----:R-:W-:Y:S02]  /*b1b10*/  PRMT R3, R5, 0x5410, R4 ;  /* 0x0000541005037816 */ /* 0x001fe40000000004 */
[----:B------:R-:W-:-:S02]  /*b1b20*/  SHF.R.U32.HI R4, RZ, 0x8, R9 ;  /* 0x00000008ff047819 */ /* 0x000fc40000011609 */
[----:B------:R-:W-:Y:S02]  /*b1b30*/  SHF.R.U32.HI R5, RZ, 0x8, R6 ;  /* 0x00000008ff057819 */ /* 0x000fe40000011606 */
[----:B------:R-:W-:Y:S02]  /*b1b40*/  LOP3.LUT R6, R7, 0xffff, RZ, 0xc0, !PT ;  /* 0x0000ffff07067812 */ /* 0x000fe400078ec0ff */
[----:B------:R-:W-:Y:S02]  /*b1b50*/  LOP3.LUT R4, R4, 0xffff, RZ, 0xc0, !PT ;  /* 0x0000ffff04047812 */ /* 0x000fe400078ec0ff */
[----:B------:R-:W-:Y:S01]  /*b1b60*/  LOP3.LUT R5, R5, 0xffff, RZ, 0xc0, !PT ;  /* 0x0000ffff05057812 */ /* 0x000fe200078ec0ff */
[----:B------:R0:W-:Y:S01]  /*b1b70*/  STL [R1+0x374], R3 ;  /* 0x0003740301007387 */ /* 0x0001e20000100800 */
[----:B------:R-:W-:Y:S02]  /*b1b80*/  PRMT R4, R4, 0x3340, R0 ;  /* 0x0000334004047816 */ /* 0x000fe40000000000 */
[----:B0-----:R-:W-:-:S03]  /*b1b90*/  PRMT R3, R6, 0x3340, R5 ;  /* 0x0000334006037816 */ /* 0x001fc60000000005 */
[----:B------:R-:W-:Y:S01]  /*b1ba0*/  STL [R1+0x60], R4 ;  /* 0x0000600401007387 */ /* 0x000fe20000100800 */
[----:B------:R-:W-:-:S03]  /*b1bb0*/  LOP3.LUT R8, R16, 0xffff, RZ, 0xc0, !PT ;  /* 0x0000ffff10087812 */ /* 0x000fc600078ec0ff */
[----:B------:R0:W-:Y:S04]  /*b1bc0*/  STL [R1+0x2d0], R3 ;  /* 0x0002d00301007387 */ /* 0x0001e80000100800 */
[----:B------:R-:W2:Y:S01]  /*b1bd0*/  LDL.LU R16, [R1+0x1f2c] ;  /* 0x001f2c0001107983 */ /* 0x000ea20000300800 */
[----:B----4-:R-:W-:-:S03]  /*b1be0*/  LOP3.LUT R6, R13, 0xffff, RZ, 0xc0, !PT ;  /* 0x0000ffff0d067812 */ /* 0x010fc600078ec0ff */
[----:B------:R-:W4:Y:S04]  /*b1bf0*/  LDL.LU R13, [R1+0x1bac] ;  /* 0x001bac00010d7983 */ /* 0x000f280000300800 */
[----:B0-----:R-:W4:Y:S01]  /*b1c00*/  LDL.LU R3, [R1+0x1d6c] ;  /* 0x001d6c0001037983 */ /* 0x001f220000300800 */
[----:B------:R-:W-:Y:S02]  /*b1c10*/  LOP3.LUT R7, R20, 0xffff, RZ, 0xc0, !PT ;  /* 0x0000ffff14077812 */ /* 0x000fe400078ec0ff */
[----:B------:R-:W-:Y:S02]  /*b1c20*/  PRMT R4, R6, 0x3340, R0 ;  /* 0x0000334006047816 */ /* 0x000fe40000000000 */
        /* <DEDUP_REMOVED lines=8> */
[----:B------:R-:W-:-:S04]  /*b1cb0*/  LOP3.LUT R4, R4, 0xffff, RZ, 0xc0, !PT ;  /* 0x0000ffff04047812 */ /* 0x000fc800078ec0ff */
[----:B------:R-:W-:Y:S02]  /*b1cc0*/  PRMT R5, R5, 0x3340, R4 ;  /* 0x0000334005057816 */ /* 0x000fe40000000004 */
[----:B------:R-:W-:-:S03]  /*b1cd0*/  PRMT R4, R6, 0x3340, R0 ;  /* 0x0000334006047816 */ /* 0x000fc60000000000 */
[----:B------:R-:W-:Y:S04]  /*b1ce0*/  STL [R1+0x270], R5 ;  /* 0x0002700501007387 */ /* 0x000fe80000100800 */
[----:B------:R0:W-:Y:S04]  /*b1cf0*/  STL [R1+0x5c], R4 ;  /* 0x00005c0401007387 */ /* 0x0001e80000100800 */
[----:B------:R-:W4:Y:S01]  /*b1d00*/  LDL.LU R20, [R1+0x191c] ;  /* 0x00191c0001147983 */ /* 0x000f220000300800 */
[----:B---3--:R-:W-:Y:S02]  /*b1d10*/  LOP3.LUT R7, R21, 0xffff, RZ, 0xc0, !PT ;  /* 0x0000ffff15077812 */ /* 0x008fe400078ec0ff */
[----:B------:R-:W-:Y:S01]  /*b1d20*/  LOP3.LUT R8, R19, 0xffff, RZ, 0xc0, !PT ;  /* 0x0000ffff13087812 */ /* 0x000fe200078ec0ff */
[----:B------:R-:W3:Y:S03]  /*b1d30*/  LDL.LU R21, [R1+0x173c] ;  /* 0x00173c0001157983 */ /* 0x000ee60000300800 */
[----:B0-----:R-:W-:-:S02]  /*b1d40*/  PRMT R4, R8, 0x3340, R0 ;  /* 0x0000334008047816 */ /* 0x001fc40000000000 */
[----:B--2---:R-:W-:-:S04]  /*b1d50*/  LOP3.LUT R6, R18, 0xffff, RZ, 0xc0, !PT ;  /* 0x0000ffff12067812 */ /* 0x004fc800078ec0ff */
[----:B------:R-:W-:-:S04]  /*b1d60*/  PRMT R5, R7, 0x3340, R6 ;  /* 0x0000334007057816 */ /* 0x000fc80000000006 */
[----:B------:R-:W-:Y:S02]  /*b1d70*/  PRMT R5, R5, 0x5410, R4 ;  /* 0x0000541005057816 */ /* 0x000fe40000000004 */
[----:B------:R-:W-:Y:S02]  /*b1d80*/  SHF.R.U32.HI R4, RZ, 0x8, R10 ;  /* 0x00000008ff047819 */ /* 0x000fe4000001160a */
[----:B------:R-:W-:Y:S01]  /*b1d90*/  SHF.R.U32.HI R7, RZ, 0x8, R7 ;  /* 0x00000008ff077819 */ /* 0x000fe20000011607 */
[----:B------:R0:W-:Y:S01]  /*b1da0*/  STL [R1+0x36c], R5 ;  /* 0x00036c0501007387 */ /* 0x0001e20000100800 */
[----:B------:R-:W-:Y:S02]  /*b1db0*/  LOP3.LUT R4, R4, 0xffff, RZ, 0xc0, !PT ;  /* 0x0000ffff04047812 */ /* 0x000fe400078ec0ff */
[----:B0-----:R-:W-:Y:S02]  /*b1dc0*/  SHF.R.U32.HI R5, RZ, 0x8, R6 ;  /* 0x00000008ff057819 */ /* 0x001fe40000011606 */
[----:B------:R-:W-:-:S02]  /*b1dd0*/  LOP3.LUT R6, R7, 0xffff, RZ, 0xc0, !PT ;  /* 0x0000ffff07067812 */ /* 0x000fc400078ec0ff */
[----:B------:R-:W-:Y:S02]  /*b1de0*/  LOP3.LUT R5, R5, 0xffff, RZ, 0xc0, !PT ;  /* 0x0000ffff05057812 */ /* 0x000fe400078ec0ff */
[----:B------:R-:W-:Y:S02]  /*b1df0*/  PRMT R9, R4, 0x3340, R0 ;  /* 0x0000334004097816 */ /* 0x000fe40000000000 */
[----:B------:R-:W-:Y:S02]  /*b1e00*/  PRMT R4, R6, 0x3340, R5 ;  /* 0x0000334006047816 */ /* 0x000fe40000000005 */
[----:B------:R-:W-:Y:S01]  /*b1e10*/  LOP3.LUT R7, R16, 0xffff, RZ, 0xc0, !PT ;  /* 0x0000ffff10077812 */ /* 0x000fe200078ec0ff */
[----:B------:R-:W-:Y:S04]  /*b1e20*/  STL [R1+0x58], R9 ;  /* 0x0000580901007387 */ /* 0x000fe80000100800 */
[----:B------:R0:W-:Y:S04]  /*b1e30*/  STL [R1+0x2c8], R4 ;  /* 0x0002c80401007387 */ /* 0x0001e80000100800 */
[----:B------:R-:W2:Y:S04]  /*b1e40*/  LDL.LU R19, [R1+0x190c] ;  /* 0x00190c0001137983 */ /* 0x000ea80000300800 */
[----:B------:R-:W2:Y:S04]  /*b1e50*/  LDL.LU R18, [R1+0x154c] ;  /* 0x00154c0001127983 */ /* 0x000ea80000300800 */
[----:B------:R-:W2:Y:S01]  /*b1e60*/  LDL.LU R16, [R1+0x172c] ;  /* 0x00172c0001107983 */ /* 0x000ea20000300800 */
[----:B----4-:R-:W-:-:S02]  /*b1e70*/  LOP3.LUT R14, R13, 0xffff, RZ, 0xc0, !PT ;  /* 0x0000ffff0d0e7812 */ /* 0x010fc400078ec0ff */
[----:B------:R-:W-:Y:S01]  /*b1e80*/  LOP3.LUT R6, R3, 0xffff, RZ, 0xc0, !PT ;  /* 0x0000ffff03067812 */ /* 0x000fe200078ec0ff */
[----:B------:R-:W4:Y:S01]  /*b1e90*/  LDL.LU R13, [R1+0x182c] ;  /* 0x00182c00010d7983 */ /* 0x000f220000300800 */
[----:B0-----:R-:W-:Y:S02]  /*b1ea0*/  PRMT R4, R14, 0x3340, R0 ;  /* 0x000033400e047816 */ /* 0x001fe40000000000 */
[----:B------:R-:W-:Y:S02]  /*b1eb0*/  PRMT R5, R7, 0x3340, R6 ;  /* 0x0000334007057816 */ /* 0x000fe40000000006 */
[----:B------:R-:W-:Y:S02]  /*b1ec0*/  SHF.R.U32.HI R7, RZ, 0x8, R7 ;  /* 0x00000008ff077819 */ /* 0x000fe40000011607 */
[----:B------:R-:W-:Y:S02]  /*b1ed0*/  PRMT R12, R5, 0x5410, R4 ;  /* 0x00005410050c7816 */ /* 0x000fe40000000004 */
[----:B------:R-:W-:-:S02]  /*b1ee0*/  SHF.R.U32.HI R4, RZ, 0x8, R8 ;  /* 0x00000008ff047819 */ /* 0x000fc40000011608 */
[----:B------:R-:W-:Y:S02]  /*b1ef0*/  SHF.R.U32.HI R5, RZ, 0x8, R6 ;  /* 0x00000008ff057819 */ /* 0x000fe40000011606 */
[----:B------:R-:W-:Y:S02]  /*b1f00*/  LOP3.LUT R6, R7, 0xffff, RZ, 0xc0, !PT ;  /* 0x0000ffff07067812 */ /* 0x000fe400078ec0ff */
[----:B------:R-:W-:Y:S02]  /*b1f10*/  LOP3.LUT R4, R4, 0xffff, RZ, 0xc0, !PT ;  /* 0x0000ffff04047812 */ /* 0x000fe400078ec0ff */
[----:B------:R-:W-:Y:S02]  /*b1f20*/  LOP3.LUT R5, R5, 0xffff, RZ, 0xc0, !PT ;  /* 0x0000ffff05057812 */ /* 0x000fe400078ec0ff */
[----:B------:R-:W-:Y:S02]  /*b1f30*/  PRMT R4, R4, 0x3340, R0 ;  /* 0x0000334004047816 */ /* 0x000fe40000000000 */
[----:B------:R-:W-:Y:S01]  /*b1f40*/  PRMT R3, R6, 0x3340, R5 ;  /* 0x0000334006037816 */ /* 0x000fe20000000005 */
[----:B------:R-:W-:Y:S04]  /*b1f50*/  STL [R1+0x40fc], R12 ;  /* 0x0040fc0c01007387 */ /* 0x000fe80000100800 */
[----:B------:R0:W-:Y:S01]  /*b1f60*/  STL [R1+0x54], R4 ;  /* 0x0000540401007387 */ /* 0x0001e20000100800 */
[----:B------:R-:W-:-:S03]  /*b1f70*/  LOP3.LUT R6, R25, 0xffff, RZ, 0xc0, !PT ;  /* 0x0000ffff19067812 */ /* 0x000fc600078ec0ff */
[----:B------:R1:W-:Y:S04]  /*b1f80*/  STL [R1+0x31c], R3 ;  /* 0x00031c0301007387 */ /* 0x0003e80000100800 */
[----:B------:R-:W2:Y:S01]  /*b1f90*/  LDL.LU R25, [R1+0x41f4] ;  /* 0x0041f40001197983 */ /* 0x000ea20000300800 */
[----:B0-----:R-:W-:Y:S02]  /*b1fa0*/  PRMT R4, R6, 0x3340, R0 ;  /* 0x0000334006047816 */ /* 0x001fe40000000000 */
[----:B------:R-:W-:Y:S02]  /*b1fb0*/  LOP3.LUT R8, R20, 0xffff, RZ, 0xc0, !PT ;  /* 0x0000ffff14087812 */ /* 0x000fe400078ec0ff */
[----:B------:R-:W-:-:S04]  /*b1fc0*/  SHF.R.U32.HI R6, RZ, 0x8, R6 ;  /* 0x00000008ff067819 */ /* 0x000fc80000011606 */
[----:B------:R-:W-:Y:S02]  /*b1fd0*/  LOP3.LUT R6, R6, 0xffff, RZ, 0xc0, !PT ;  /* 0x0000ffff06067812 */ /* 0x000fe400078ec0ff */
[----:B------:R-:W-:Y:S02]  /*b1fe0*/  LOP3.LUT R10, R27, 0xffff, RZ, 0xc0, !PT ;  /* 0x0000ffff1b0a7812 */ /* 0x000fe400078ec0ff */
[----:B---3--:R-:W-:-:S04]  /*b1ff0*/  LOP3.LUT R7, R21, 0xffff, RZ, 0xc0, !PT ;  /* 0x0000ffff15077812 */ /* 0x008fc800078ec0ff */
[----:B------:R-:W-:-:S04]  /*b2000*/  PRMT R5, R8, 0x3340, R7 ;  /* 0x0000334008057816 */ /* 0x000fc80000000007 */
[----:B-1----:R-:W-:Y:S02]  /*b2010*/  PRMT R3, R5, 0x5410, R4 ;  /* 0x0000541005037816 */ /* 0x002fe40000000004 */
[----:B------:R-:W-:Y:S02]  /*b2020*/  SHF.R.U32.HI R5, RZ, 0x8, R8 ;  /* 0x00000008ff057819 */ /* 0x000fe40000011608 */
[----:B------:R-:W-:Y:S02]  /*b2030*/  SHF.R.U32.HI R4, RZ, 0x8, R7 ;  /* 0x00000008ff047819 */ /* 0x000fe40000011607 */
[----:B------:R-:W-:Y:S02]  /*b2040*/  LOP3.LUT R5, R5, 0xffff, RZ, 0xc0, !PT ;  /* 0x0000ffff05057812 */ /* 0x000fe400078ec0ff */
[----:B------:R-:W-:Y:S01]  /*b2050*/  LOP3.LUT R4, R4, 0xffff, RZ, 0xc0, !PT ;  /* 0x0000ffff04047812 */ /* 0x000fe200078ec0ff */
[----:B------:R0:W-:Y:S03]  /*b2060*/  STL [R1+0x360], R3 ;  /* 0x0003600301007387 */ /* 0x0001e60000100800 */
[----:B------:R-:W-:-:S02]  /*b2070*/  PRMT R4, R5, 0x3340, R4 ;  /* 0x0000334005047816 */ /* 0x000fc40000000004 */
[----:B0-----:R-:W-:-:S03]  /*b2080*/  PRMT R3, R6, 0x3340, R0 ;  /* 0x0000334006037816 */ /* 0x001fc60000000000 */
[----:B------:R0:W-:Y:S04]  /*b2090*/  STL [R1+0x264], R4 ;  /* 0x0002640401007387 */ /* 0x0001e80000100800 */
[----:B------:R1:W-:Y:S04]  /*b20a0*/  STL [R1+0x3c], R3 ;  /* 0x00003c0301007387 */ /* 0x0003e80000100800 */
[----:B------:R-:W3:Y:S01]  /*b20b0*/  LDL.LU R27, [R1+0x41f0] ;  /* 0x0041f000011b7983 */ /* 0x000ee20000300800 */
[----:B--2---:R-:W-:-:S03]  /*b20c0*/  LOP3.LUT R6, R25, 0xffff, RZ, 0xc0, !PT ;  /* 0x0000ffff19067812 */ /* 0x004fc600078ec0ff */
[----:B------:R-:W2:Y:S01]  /*b20d0*/  LDL.LU R25, [R1+0x41ec] ;  /* 0x0041ec0001197983 */ /* 0x000ea20000300800 */
[----:B------:R-:W-:Y:S02]  /*b20e0*/  LOP3.LUT R9, R19, 0xffff, RZ, 0xc0, !PT ;  /* 0x0000ffff13097812 */ /* 0x000fe400078ec0ff */
[----:B------:R-:W-:Y:S02]  /*b20f0*/  LOP3.LUT R11, R18, 0xffff, RZ, 0xc0, !PT ;  /* 0x0000ffff120b7812 */ /* 0x000fe400078ec0ff */
[----:B------:R-:W-:Y:S02]  /*b2100*/  LOP3.LUT R7, R16, 0xffff, RZ, 0xc0, !PT ;  /* 0x0000ffff10077812 */ /* 0x000fe400078ec0ff */
[----:B----4-:R-:W-:Y:S02]  /*b2110*/  LOP3.LUT R8, R13, 0xffff, RZ, 0xc0, !PT ;  /* 0x0000ffff0d087812 */ /* 0x010fe400078ec0ff */
[----:B0-----:R-:W-:Y:S02]  /*b2120*/  PRMT R4, R11, 0x3340, R0 ;  /* 0x000033400b047816 */ /* 0x001fe40000000000 */
[----:B------:R-:W-:-:S04]  /*b2130*/  PRMT R5, R9, 0x3340, R7 ;  /* 0x0000334009057816 */ /* 0x000fc80000000007 */
[----:B-1----:R-:W-:Y:S02]  /*b2140*/  PRMT R3, R5, 0x5410, R4 ;  /* 0x0000541005037816 */ /* 0x002fe40000000004 */
[----:B------:R-:W-:Y:S02]  /*b2150*/  PRMT R4, R10, 0x3340, R0 ;  /* 0x000033400a047816 */ /* 0x000fe40000000000 */
[----:B------:R-:W-:Y:S01]  /*b2160*/  PRMT R5, R8, 0x3340, R6 ;  /* 0x0000334008057816 */ /* 0x000fe20000000006 */
[----:B------:R0:W-:Y:S01]  /*b2170*/  STL [R1+0x33c], R3 ;  /* 0x00033c0301007387 */ /* 0x0001e20000100800 */
[----:B------:R-:W-:-:S03]  /*b2180*/  SHF.R.U32.HI R9, RZ, 0x8, R9 ;  /* 0x00000008ff097819 */ /* 0x000fc60000011609 */
[----:B------:R-:W4:Y:S04]  /*b2190*/  LDL.LU R18, [R1+0x2aa4] ;  /* 0x002aa40001127983 */ /* 0x000f280000300800 */
[----:B------:R-:W4:Y:S01]  /*b21a0*/  LDL.LU R16, [R1+0x1e6c] ;  /* 0x001e6c0001107983 */ /* 0x000f220000300800 */
[----:B0-----:R-:W-:Y:S02]  /*b21b0*/  PRMT R3, R5, 0x5410, R4 ;  /* 0x0000541005037816 */ /* 0x001fe40000000004 */
[----:B------:R-:W-:Y:S02]  /*b21c0*/  SHF.R.U32.HI R5, RZ, 0x8, R8 ;  /* 0x00000008ff057819 */ /* 0x000fe40000011608 */
[----:B------:R-:W-:Y:S02]  /*b21d0*/  SHF.R.U32.HI R4, RZ, 0x8, R6 ;  /* 0x00000008ff047819 */ /* 0x000fe40000011606 */
[----:B------:R-:W-:-:S02]  /*b21e0*/  LOP3.LUT R5, R5, 0xffff, RZ, 0xc0, !PT ;  /* 0x0000ffff05057812 */ /* 0x000fc400078ec0ff */
[----:B------:R-:W-:Y:S02]  /*b21f0*/  LOP3.LUT R4, R4, 0xffff, RZ, 0xc0, !PT ;  /* 0x0000ffff04047812 */ /* 0x000fe400078ec0ff */
[----:B------:R-:W-:Y:S02]  /*b2200*/  SHF.R.U32.HI R6, RZ, 0x8, R7 ;  /* 0x00000008ff067819 */ /* 0x000fe40000011607 */
[----:B------:R-:W-:Y:S01]  /*b2210*/  PRMT R5, R5, 0x3340, R4 ;  /* 0x0000334005057816 */ /* 0x000fe20000000004 */
[----:B------:R0:W-:Y:S01]  /*b2220*/  STL [R1+0x338], R3 ;  /* 0x0003380301007387 */ /* 0x0001e20000100800 */
[----:B------:R-:W-:Y:S02]  /*b2230*/  LOP3.LUT R7, R9, 0xffff, RZ, 0xc0, !PT ;  /* 0x0000ffff09077812 */ /* 0x000fe400078ec0ff */
[----:B------:R-:W-:Y:S02]  /*b2240*/  LOP3.LUT R6, R6, 0xffff, RZ, 0xc0, !PT ;  /* 0x0000ffff06067812 */ /* 0x000fe400078ec0ff */
[----:B------:R-:W-:Y:S01]  /*b2250*/  SHF.R.U32.HI R4, RZ, 0x8, R11 ;  /* 0x00000008ff047819 */ /* 0x000fe2000001160b */
[----:B------:R1:W-:Y:S03]  /*b2260*/  STL [R1+0x2c0], R5 ;  /* 0x0002c00501007387 */ /* 0x0003e60000100800 */
[----:B------:R-:W-:-:S02]  /*b2270*/  LOP3.LUT R4, R4, 0xffff, RZ, 0xc0, !PT ;  /* 0x0000ffff04047812 */ /* 0x000fc400078ec0ff */
[----:B0-----:R-:W-:Y:S02]  /*b2280*/  PRMT R3, R7, 0x3340, R6 ;  /* 0x0000334007037816 */ /* 0x001fe40000000006 */
[----:B-1----:R-:W-:Y:S02]  /*b2290*/  SHF.R.U32.HI R5, RZ, 0x8, R10 ;  /* 0x00000008ff057819 */ /* 0x002fe4000001160a */
[----:B------:R-:W-:Y:S02]  /*b22a0*/  PRMT R4, R4, 0x3340, R0 ;  /* 0x0000334004047816 */ /* 0x000fe40000000000 */
[----:B------:R-:W-:Y:S01]  /*b22b0*/  LOP3.LUT R5, R5, 0xffff, RZ, 0xc0, !PT ;  /* 0x0000ffff05057812 */ /* 0x000fe200078ec0ff */
[----:B------:R0:W-:Y:S04]  /*b22c0*/  STL [R1+0x260], R3 ;  /* 0x0002600301007387 */ /* 0x0001e80000100800 */
[----:B------:R1:W-:Y:S01]  /*b22d0*/  STL [R1+0x10], R4 ;  /* 0x0000100401007387 */ /* 0x0003e20000100800 */
[----:B------:R-:W-:-:S02]  /*b22e0*/  LOP3.LUT R6, R26, 0xffff, RZ, 0xc0, !PT ;  /* 0x0000ffff1a067812 */ /* 0x000fc400078ec0ff */
[----:B0-----:R-:W-:Y:S02]  /*b22f0*/  PRMT R3, R5, 0x3340, R0 ;  /* 0x0000334005037816 */ /* 0x001fe40000000000 */
[----:B--2---:R-:W-:Y:S02]  /*b2300*/  LOP3.LUT R8, R25, 0xffff, RZ, 0xc0, !PT ;  /* 0x0000ffff19087812 */ /* 0x004fe400078ec0ff */
[----:B------:R-:W2:Y:S04]  /*b2310*/  LDL.LU R25, [R1+0x41e8] ;  /* 0x0041e80001197983 */ /* 0x000ea80000300800 */
[----:B------:R0:W-:Y:S04]  /*b2320*/  STL [R1+0xc], R3 ;  /* 0x00000c0301007387 */ /* 0x0001e80000100800 */
[----:B------:R-:W2:Y:S01]  /*b2330*/  LDL.LU R26, [R1+0x41e4] ;  /* 0x0041e400011a7983 */ /* 0x000ea20000300800 */
[----:B---3--:R-:W-:-:S02]  /*b2340*/  LOP3.LUT R7, R27, 0xffff, RZ, 0xc0, !PT ;  /* 0x0000ffff1b077812 */ /* 0x008fc400078ec0ff */
[----:B-1----:R-:W-:Y:S01]  /*b2350*/  PRMT R4, R6, 0x3340, R0 ;  /* 0x0000334006047816 */ /* 0x002fe20000000000 */
[----:B------:R-:W3:Y:S01]  /*b2360*/  LDL.LU R19, [R1+0x1f4c] ;  /* 0x001f4c0001137983 */ /* 0x000ee20000300800 */
[--C-:B------:R-:W-:Y:S02]  /*b2370*/  PRMT R5, R8, 0x3340, R7.reuse ;  /* 0x0000334008057816 */ /* 0x100fe40000000007 */
[----:B------:R-:W-:Y:S02]  /*b2380*/  SHF.R.U32.HI R6, RZ, 0x8, R6 ;  /* 0x00000008ff067819 */ /* 0x000fe40000011606 */
[----:B------:R-:W-:Y:S02]  /*b2390*/  PRMT R13, R5, 0x5410, R4 ;  /* 0x00005410050d7816 */ /* 0x000fe40000000004 */
[----:B------:R-:W-:Y:S02]  /*b23a0*/  SHF.R.U32.HI R5, RZ, 0x8, R8 ;  /* 0x00000008ff057819 */ /* 0x000fe40000011608 */
[----:B------:R-:W-:-:S02]  /*b23b0*/  SHF.R.U32.HI R4, RZ, 0x8, R7 ;  /* 0x00000008ff047819 */ /* 0x000fc40000011607 */
[----:B------:R-:W-:Y:S02]  /*b23c0*/  LOP3.LUT R6, R6, 0xffff, RZ, 0xc0, !PT ;  /* 0x0000ffff06067812 */ /* 0x000fe400078ec0ff */
[----:B------:R-:W-:Y:S02]  /*b23d0*/  LOP3.LUT R5, R5, 0xffff, RZ, 0xc0, !PT ;  /* 0x0000ffff05057812 */ /* 0x000fe400078ec0ff */
[----:B------:R-:W-:Y:S02]  /*b23e0*/  LOP3.LUT R4, R4, 0xffff, RZ, 0xc0, !PT ;  /* 0x0000ffff04047812 */ /* 0x000fe400078ec0ff */
[----:B0-----:R-:W-:Y:S02]  /*b23f0*/  PRMT R3, R6, 0x3340, R0 ;  /* 0x0000334006037816 */ /* 0x001fe40000000000 */
[----:B------:R-:W-:Y:S01]  /*b2400*/  PRMT R27, R5, 0x3340, R4 ;  /* 0x00003340051b7816 */ /* 0x000fe20000000004 */
[----:B------:R-:W-:Y:S01]  /*b2410*/  STL [R1+0x4130], R13 ;  /* 0x0041300d01007387 */ /* 0x000fe20000100800 */
[----:B----4-:R-:W-:-:S03]  /*b2420*/  LOP3.LUT R8, R18, 0xffff, RZ, 0xc0, !PT ;  /* 0x0000ffff12087812 */ /* 0x010fc600078ec0ff */
[----:B------:R-:W-:Y:S04]  /*b2430*/  STL [R1+0x4170], R27 ;  /* 0x0041701b01007387 */ /* 0x000fe80000100800 */
[----:B------:R0:W-:Y:S01]  /*b2440*/  STL [R1+0x8], R3 ;  /* 0x0000080301007387 */ /* 0x0001e20000100800 */
[----:B------:R-:W-:-:S04]  /*b2450*/  LOP3.LUT R7, R16, 0xffff, RZ, 0xc0, !PT ;  /* 0x0000ffff10077812 */ /* 0x000fc800078ec0ff */
[----:B------:R-:W-:Y:S02]  /*b2460*/  PRMT R5, R8, 0x3340, R7 ;  /* 0x0000334008057816 */ /* 0x000fe40000000007 */
[----:B--2---:R-:W-:Y:S02]  /*b2470*/  LOP3.LUT R6, R26, 0xffff, RZ, 0xc0, !PT ;  /* 0x0000ffff1a067812 */ /* 0x004fe400078ec0ff */
[----:B------:R-:W2:Y:S04]  /*b2480*/  LDL.LU R26, [R1+0x41e0] ;  /* 0x0041e000011a7983 */ /* 0x000ea80000300800 */
[----:B------:R-:W4:Y:S01]  /*b2490*/  LDL.LU R18, [R1+0x2aa8] ;  /* 0x002aa80001127983 */ /* 0x000f220000300800 */
[----:B------:R-:W-:Y:S02]  /*b24a0*/  PRMT R4, R6, 0x3340, R0 ;  /* 0x0000334006047816 */ /* 0x000fe40000000000 */
[----:B------:R-:W-:Y:S01]  /*b24b0*/  SHF.R.U32.HI R6, RZ, 0x8, R6 ;  /* 0x00000008ff067819 */ /* 0x000fe20000011606 */
[----:B------:R-:W4:Y:S01]  /*b24c0*/  LDL.LU R16, [R1+0x1e5c] ;  /* 0x001e5c0001107983 */ /* 0x000f220000300800 */
[----:B0-----:R-:W-:-:S02]  /*b24d0*/  PRMT R3, R5, 0x5410, R4 ;  /* 0x0000541005037816 */ /* 0x001fc40000000004 */
[----:B------:R-:W-:Y:S02]  /*b24e0*/  SHF.R.U32.HI R5, RZ, 0x8, R8 ;  /* 0x00000008ff057819 */ /* 0x000fe40000011608 */
[----:B------:R-:W-:Y:S02]  /*b24f0*/  SHF.R.U32.HI R4, RZ, 0x8, R7 ;  /* 0x00000008ff047819 */ /* 0x000fe40000011607 */
[----:B------:R-:W-:Y:S02]  /*b2500*/  LOP3.LUT R6, R6, 0xffff, RZ, 0xc0, !PT ;  /* 0x0000ffff06067812 */ /* 0x000fe400078ec0ff */
[----:B------:R-:W-:Y:S02]  /*b2510*/  LOP3.LUT R5, R5, 0xffff, RZ, 0xc0, !PT ;  /* 0x0000ffff05057812 */ /* 0x000fe400078ec0ff */
[----:B------:R-:W-:Y:S01]  /*b2520*/  LOP3.LUT R4, R4, 0xffff, RZ, 0xc0, !PT ;  /* 0x0000ffff04047812 */ /* 0x000fe200078ec0ff */
[----:B------:R0:W-:Y:S03]  /*b2530*/  STL [R1+0x330], R3 ;  /* 0x0003300301007387 */ /* 0x0001e60000100800 */
[----:B------:R-:W-:-:S02]  /*b2540*/  PRMT R4, R5, 0x3340, R4 ;  /* 0x0000334005047816 */ /* 0x000fc40000000004 */
[----:B0-----:R-:W-:-:S03]  /*b2550*/  PRMT R3, R6, 0x3340, R0 ;  /* 0x0000334006037816 */ /* 0x001fc60000000000 */
[----:B------:R0:W-:Y:S01]  /*b2560*/  STL [R1+0x2b0], R4 ;  /* 0x0002b00401007387 */ /* 0x0001e20000100800 */
[----:B------:R-:W-:-:S03]  /*b2570*/  LOP3.LUT R6, R25, 0xffff, RZ, 0xc0, !PT ;  /* 0x0000ffff19067812 */ /* 0x000fc600078ec0ff */
[----:B------:R1:W-:Y:S04]  /*b2580*/  STL [R1], R3 ;  /* 0x0000000301007387 */ /* 0x0003e80000100800 */
[----:B------:R-:W4:Y:S04]  /*b2590*/  LDL.LU R25, [R1+0x41dc] ;  /* 0x0041dc0001197983 */ /* 0x000f280000300800 */
[----:B------:R-:W4:Y:S04]  /*b25a0*/  LDL.LU R20, [R1+0x1f3c] ;  /* 0x001f3c0001147983 */ /* 0x000f280000300800 */
[----:B------:R-:W4:Y:S01]  /*b25b0*/  LDL.LU R21, [R1+0x1be8] ;  /* 0x001be80001157983 */ /* 0x000f220000300800 */
[----:B---3--:R-:W-:-:S02]  /*b25c0*/  LOP3.LUT R8, R19, 0xffff, RZ, 0xc0, !PT ;  /* 0x0000ffff13087812 */ /* 0x008fc400078ec0ff */
[----:B0-----:R-:W-:Y:S02]  /*b25d0*/  PRMT R4, R6, 0x3340, R0 ;  /* 0x0000334006047816 */ /* 0x001fe40000000000 */
[----:B--2---:R-:W-:-:S04]  /*b25e0*/  LOP3.LUT R7, R26, 0xffff, RZ, 0xc0, !PT ;  /* 0x0000ffff1a077812 */ /* 0x004fc800078ec0ff */
[----:B------:R-:W-:-:S04]  /*b25f0*/  PRMT R5, R8, 0x3340, R7 ;  /* 0x0000334008057816 */ /* 0x000fc80000000007 */
[----:B------:R-:W-:Y:S02]  /*b2600*/  PRMT R26, R5, 0x5410, R4 ;  /* 0x00005410051a7816 */ /* 0x000fe40000000004 */
[----:B------:R-:W-:Y:S02]  /*b2610*/  SHF.R.U32.HI R5, RZ, 0x8, R8 ;  /* 0x00000008ff057819 */ /* 0x000fe40000011608 */
[----:B------:R-:W-:Y:S02]  /*b2620*/  SHF.R.U32.HI R4, RZ, 0x8, R7 ;  /* 0x00000008ff047819 */ /* 0x000fe40000011607 */
[----:B------:R-:W-:Y:S02]  /*b2630*/  SHF.R.U32.HI R7, RZ, 0x8, R6 ;  /* 0x00000008ff077819 */ /* 0x000fe40000011606 */
[----:B------:R-:W-:Y:S02]  /*b2640*/  LOP3.LUT R5, R5, 0xffff, RZ, 0xc0, !PT ;  /* 0x0000ffff05057812 */ /* 0x000fe400078ec0ff */
[----:B------:R-:W-:-:S02]  /*b2650*/  LOP3.LUT R4, R4, 0xffff, RZ, 0xc0, !PT ;  /* 0x0000ffff04047812 */ /* 0x000fc400078ec0ff */
[----:B------:R-:W-:Y:S02]  /*b2660*/  LOP3.LUT R7, R7, 0xffff, RZ, 0xc0, !PT ;  /* 0x0000ffff07077812 */ /* 0x000fe400078ec0ff */
[----:B------:R-:W-:Y:S02]  /*b2670*/  PRMT R12, R5, 0x3340, R4 ;  /* 0x00003340050c7816 */ /* 0x000fe40000000004 */
[----:B------:R-:W-:Y:S01]  /*b2680*/  PRMT R7, R7, 0x3340, R0 ;  /* 0x0000334007077816 */ /* 0x000fe20000000000 */
[----:B------:R-:W-:Y:S04]  /*b2690*/  STL [R1+0x4134], R26 ;  /* 0x0041341a01007387 */ /* 0x000fe80000100800 */
[----:B------:R-:W-:Y:S04]  /*b26a0*/  STL [R1+0x4174], R12 ;  /* 0x0041740c01007387 */ /* 0x000fe80000100800 */
[----:B------:R-:W-:Y:S04]  /*b26b0*/  STL [R1+0x4178], R7 ;  /* 0x0041780701007387 */ /* 0x000fe80000100800 */
[----:B------:R-:W2:Y:S04]  /*b26c0*/  LDL.LU R22, [R1+0x2e8] ;  /* 0x0002e80001167983 */ /* 0x000ea80000300800 */
[----:B------:R-:W3:Y:S01]  /*b26d0*/  LDL.LU R19, [R1+0x2e4] ;  /* 0x0002e40001137983 */ /* 0x000ee20000300800 */
[----:B----4-:R-:W-:-:S03]  /*b26e0*/  LOP3.LUT R6, R25, 0xffff, RZ, 0xc0, !PT ;  /* 0x0000ffff19067812 */ /* 0x010fc600078ec0ff */
[----:B------:R-:W4:Y:S01]  /*b26f0*/  LDL.LU R25, [R1+0x41d8] ;  /* 0x0041d80001197983 */ /* 0x000f220000300800 */
[----:B------:R-:W-:Y:S02]  /*b2700*/  LOP3.LUT R9, R18, 0xffff, RZ, 0xc0, !PT ;  /* 0x0000ffff12097812 */ /* 0x000fe400078ec0ff */
[----:B------:R-:W-:Y:S02]  /*b2710*/  LOP3.LUT R8, R16, 0xffff, RZ, 0xc0, !PT ;  /* 0x0000ffff10087812 */ /* 0x000fe400078ec0ff */
[----:B------:R-:W-:Y:S01]  /*b2720*/  PRMT R4, R6, 0x3340, R0 ;  /* 0x0000334006047816 */ /* 0x000fe20000000000 */
[----:B------:R-:W2:Y:S04]  /*b2730*/  LDL.LU R23, [R1+0x2f8] ;  /* 0x0002f80001177983 */ /* 0x000ea80000300800 */
[----:B------:R-:W2:Y:S01]  /*b2740*/  LDL.LU R18, [R1+0x2ec] ;  /* 0x0002ec0001127983 */ /* 0x000ea20000300800 */
[----:B------:R-:W-:-:S04]  /*b2750*/  PRMT R5, R9, 0x3340, R8 ;  /* 0x0000334009057816 */ /* 0x000fc80000000008 */
[----:B-1----:R-:W-:Y:S02]  /*b2760*/  PRMT R3, R5, 0x5410, R4 ;  /* 0x0000541005037816 */ /* 0x002fe40000000004 */
[----:B------:R-:W-:Y:S02]  /*b2770*/  SHF.R.U32.HI R5, RZ, 0x8, R9 ;  /* 0x00000008ff057819 */ /* 0x000fe40000011609 */
[----:B------:R-:W-:Y:S02]  /*b2780*/  SHF.R.U32.HI R4, RZ, 0x8, R8 ;  /* 0x00000008ff047819 */ /* 0x000fe40000011608 */
[----:B------:R-:W-:Y:S01]  /*b2790*/  SHF.R.U32.HI R6, RZ, 0x8, R6 ;  /* 0x00000008ff067819 */ /* 0x000fe20000011606 */
[----:B------:R0:W-:Y:S04]  /*b27a0*/  STL [R1+0x328], R3 ;  /* 0x0003280301007387 */ /* 0x0001e80000100800 */
[----:B------:R-:W3:Y:S01]  /*b27b0*/  LDL.LU R16, [R1+0x304] ;  /* 0x0003040001107983 */ /* 0x000ee20000300800 */
[----:B------:R-:W-:-:S02]  /*b27c0*/  LOP3.LUT R5, R5, 0xffff, RZ, 0xc0, !PT ;  /* 0x0000ffff05057812 */ /* 0x000fc400078ec0ff */
[----:B------:R-:W-:Y:S02]  /*b27d0*/  LOP3.LUT R4, R4, 0xffff, RZ, 0xc0, !PT ;  /* 0x0000ffff04047812 */ /* 0x000fe400078ec0ff */
[----:B------:R-:W-:Y:S02]  /*b27e0*/  LOP3.LUT R6, R6, 0xffff, RZ, 0xc0, !PT ;  /* 0x0000ffff06067812 */ /* 0x000fe400078ec0ff */
[----:B0-----:R-:W-:Y:S02]  /*b27f0*/  PRMT R3, R5, 0x3340, R4 ;  /* 0x0000334005037816 */ /* 0x001fe40000000004 */
[----:B------:R-:W-:Y:S02]  /*b2800*/  PRMT R5, R6, 0x3340, R0 ;  /* 0x0000334006057816 */ /* 0x000fe40000000000 */
[----:B------:R-:W-:-:S03]  /*b2810*/  LOP3.LUT R9, R20, 0xffff, RZ, 0xc0, !PT ;  /* 0x0000ffff14097812 */ /* 0x000fc600078ec0ff */
[----:B------:R0:W-:Y:S04]  /*b2820*/  STL [R1+0x417c], R5 ;  /* 0x00417c0501007387 */ /* 0x0001e80000100800 */
[----:B------:R1:W-:Y:S01]  /*b2830*/  STL [R1+0x28c], R3 ;  /* 0x00028c0301007387 */ /* 0x0003e20000100800 */
[----:B0-----:R-:W-:-:S03]  /*b2840*/  LOP3.LUT R5, R21, 0xffff, RZ, 0xc0, !PT ;  /* 0x0000ffff15057812 */ /* 0x001fc600078ec0ff */
[----:B-1----:R-:W3:Y:S04]  /*b2850*/  LDL.LU R3, [R1+0x344] ;  /* 0x0003440001037983 */ /* 0x002ee80000300800 */
[----:B------:R-:W3:Y:S04]  /*b2860*/  LDL.LU R20, [R1+0x340] ;  /* 0x0003400001147983 */ /* 0x000ee80000300800 */
[----:B------:R-:W3:Y:S01]  /*b2870*/  LDL.LU R21, [R1+0x318] ;  /* 0x0003180001157983 */ /* 0x000ee20000300800 */
[----:B------:R-:W-:Y:S02]  /*b2880*/  PRMT R4, R5, 0x3340, R0 ;  /* 0x0000334005047816 */ /* 0x000fe40000000000 */
[----:B----4-:R-:W-:-:S04]  /*b2890*/  LOP3.LUT R8, R25, 0xffff, RZ, 0xc0, !PT ;  /* 0x0000ffff19087812 */ /* 0x010fc800078ec0ff */
[----:B------:R-:W-:-:S04]  /*b28a0*/  PRMT R6, R9, 0x3340, R8 ;  /* 0x0000334009067816 */ /* 0x000fc80000000008 */
[----:B------:R-:W-:Y:S02]  /*b28b0*/  PRMT R25, R6, 0x5410, R4 ;  /* 0x0000541006197816 */ /* 0x000fe40000000004 */
[----:B------:R-:W-:Y:S02]  /*b28c0*/  SHF.R.U32.HI R6, RZ, 0x8, R9 ;  /* 0x00000008ff067819 */ /* 0x000fe40000011609 */
[----:B------:R-:W-:Y:S02]  /*b28d0*/  SHF.R.U32.HI R4, RZ, 0x8, R8 ;  /* 0x00000008ff047819 */ /* 0x000fe40000011608 */
[----:B--2---:R-:W-:Y:S02]  /*b28e0*/  SHF.R.U32.HI R9, RZ, 0x8, R22 ;  /* 0x00000008ff097819 */ /* 0x004fe40000011616 */
[----:B------:R-:W-:Y:S02]  /*b28f0*/  LOP3.LUT R6, R6, 0xffff, RZ, 0xc0, !PT ;  /* 0x0000ffff06067812 */ /* 0x000fe400078ec0ff */
[----:B------:R-:W-:-:S02]  /*b2900*/  LOP3.LUT R4, R4, 0xffff, RZ, 0xc0, !PT ;  /* 0x0000ffff04047812 */ /* 0x000fc400078ec0ff */
[----:B---3--:R-:W-:Y:S02]  /*b2910*/  SHF.R.U32.HI R8, RZ, 0x8, R19 ;  /* 0x00000008ff087819 */ /* 0x008fe40000011613 */
[----:B------:R-:W-:Y:S02]  /*b2920*/  LOP3.LUT R9, R9, 0xffff, RZ, 0xc0, !PT ;  /* 0x0000ffff09097812 */ /* 0x000fe400078ec0ff */
[----:B------:R-:W-:Y:S02]  /*b2930*/  PRMT R29, R6, 0x3340, R4 ;  /* 0x00003340061d7816 */ /* 0x000fe40000000004 */
[----:B------:R-:W-:Y:S02]  /*b2940*/  SHF.R.U32.HI R6, RZ, 0x8, R23 ;  /* 0x00000008ff067819 */ /* 0x000fe40000011617 */
[----:B------:R-:W-:Y:S02]  /*b2950*/  SHF.R.U32.HI R4, RZ, 0x8, R18 ;  /* 0x00000008ff047819 */ /* 0x000fe40000011612 */
[----:B------:R-:W-:Y:S01]  /*b2960*/  LOP3.LUT R8, R8, 0xffff, RZ, 0xc0, !PT ;  /* 0x0000ffff08087812 */ /* 0x000fe200078ec0ff */
[----:B------:R-:W-:Y:S01]  /*b2970*/  STL [R1+0x4138], R25 ;  /* 0x0041381901007387 */ /* 0x000fe20000100800 */
[----:B------:R-:W-:-:S02]  /*b2980*/  LOP3.LUT R6, R6, 0xffff, RZ, 0xc0, !PT ;  /* 0x0000ffff06067812 */ /* 0x000fc400078ec0ff */
[----:B------:R-:W-:Y:S01]  /*b2990*/  LOP3.LUT R4, R4, 0xffff, RZ, 0xc0, !PT ;  /* 0x0000ffff04047812 */ /* 0x000fe200078ec0ff */
[----:B------:R-:W2:Y:S01]  /*b29a0*/  LDL.LU R19, [R1+0x30c] ;  /* 0x00030c0001137983 */ /* 0x000ea20000300800 */
[----:B------:R-:W-:Y:S02]  /*b29b0*/  PRMT R7, R9, 0x3340, R8 ;  /* 0x0000334009077816 */ /* 0x000fe40000000008 */
[----:B------:R-:W-:Y:S02]  /*b29c0*/  SHF.R.U32.HI R8, RZ, 0x8, R16 ;  /* 0x00000008ff087819 */ /* 0x000fe40000011610 */
[----:B------:R-:W-:Y:S01]  /*b29d0*/  PRMT R4, R6, 0x3340, R4 ;  /* 0x0000334006047816 */ /* 0x000fe20000000004 */
[----:B------:R-:W-:Y:S04]  /*b29e0*/  STL [R1+0x415c], R29 ;  /* 0x00415c1d01007387 */ /* 0x000fe80000100800 */
[----:B------:R-:W-:Y:S04]  /*b29f0*/  STL [R1+0x2c4], R7 ;  /* 0x0002c40701007387 */ /* 0x000fe80000100800 */
[----:B------:R-:W3:Y:S01]  /*b2a00*/  LDL.LU R28, [R1+0x348] ;  /* 0x00034800011c7983 */ /* 0x000ee20000300800 */
[----:B------:R-:W-:-:S03]  /*b2a10*/  LOP3.LUT R8, R8, 0xffff, RZ, 0xc0, !PT ;  /* 0x0000ffff08087812 */ /* 0x000fc600078ec0ff */
[----:B------:R-:W4:Y:S04]  /*b2a20*/  LDL.LU R18, [R1+0x34c] ;  /* 0x00034c0001127983 */ /* 0x000f280000300800 */
[----:B------:R0:W-:Y:S04]  /*b2a30*/  STL [R1+0x26c], R4 ;  /* 0x00026c0401007387 */ /* 0x0001e80000100800 */
[----:B------:R-:W3:Y:S01]  /*b2a40*/  LDL.LU R16, [R1+0x350] ;  /* 0x0003500001107983 */ /* 0x000ee20000300800 */
[----:B------:R-:W-:-:S05]  /*b2a50*/  PRMT R8, R8, 0x3340, R0 ;  /* 0x0000334008087816 */ /* 0x000fca0000000000 */
[----:B------:R-:W-:Y:S04]  /*b2a60*/  STL [R1+0x4180], R8 ;  /* 0x0041800801007387 */ /* 0x000fe80000100800 */
[----:B------:R-:W3:Y:S01]  /*b2a70*/  LDL.LU R17, [R1+0x35c] ;  /* 0x00035c0001117983 */ /* 0x000ee20000300800 */
[----:B------:R-:W-:-:S03]  /*b2a80*/  SHF.R.U32.HI R9, RZ, 0x8, R3 ;  /* 0x00000008ff097819 */ /* 0x000fc60000011603 */
[----:B------:R-:W3:Y:S01]  /*b2a90*/  LDL.LU R22, [R1+0x354] ;  /* 0x0003540001167983 */ /* 0x000ee20000300800 */
[----:B------:R-:W-:Y:S02]  /*b2aa0*/  SHF.R.U32.HI R6, RZ, 0x8, R20 ;  /* 0x00000008ff067819 */ /* 0x000fe40000011614 */
[----:B0-----:R-:W-:Y:S01]  /*b2ab0*/  SHF.R.U32.HI R4, RZ, 0x8, R21 ;  /* 0x00000008ff047819 */ /* 0x001fe20000011615 */
[----:B------:R-:W3:Y:S01]  /*b2ac0*/  LDL.LU R23, [R1+0x358] ;  /* 0x0003580001177983 */ /* 0x000ee20000300800 */
[----:B------:R-:W-:Y:S02]  /*b2ad0*/  LOP3.LUT R9, R9, 0xffff, RZ, 0xc0, !PT ;  /* 0x0000ffff09097812 */ /* 0x000fe400078ec0ff */
[----:B------:R-:W-:Y:S02]  /*b2ae0*/  LOP3.LUT R6, R6, 0xffff, RZ, 0xc0, !PT ;  /* 0x0000ffff06067812 */ /* 0x000fe400078ec0ff */
[----:B------:R-:W-:Y:S02]  /*b2af0*/  LOP3.LUT R4, R4, 0xffff, RZ, 0xc0, !PT ;  /* 0x0000ffff04047812 */ /* 0x000fe400078ec0ff */
[----:B------:R-:W-:-:S02]  /*b2b00*/  PRMT R9, R9, 0x3340, R0 ;  /* 0x0000334009097816 */ /* 0x000fc40000000000 */
[----:B------:R-:W-:Y:S02]  /*b2b10*/  PRMT R3, R6, 0x3340, R4 ;  /* 0x0000334006037816 */ /* 0x000fe40000000004 */
[----:B------:R-:W-:Y:S01]  /*b2b20*/  SHF.R.U32.HI R4, RZ, 0x8, R15 ;  /* 0x00000008ff047819 */ /* 0x000fe2000001160f */
[----:B------:R-:W-:Y:S04]  /*b2b30*/  STL [R1+0x416c], R9 ;  /* 0x00416c0901007387 */ /* 0x000fe80000100800 */
[----:B------:R0:W-:Y:S04]  /*b2b40*/  STL [R1+0x2e4], R3 ;  /* 0x0002e40301007387 */ /* 0x0001e80000100800 */
[----:B------:R-:W3:Y:S01]  /*b2b50*/  LDL.LU R15, [R1+0x41d4] ;  /* 0x0041d400010f7983 */ /* 0x000ee20000300800 */
[----:B------:R-:W-:-:S02]  /*b2b60*/  LOP3.LUT R4, R4, 0xffff, RZ, 0xc0, !PT ;  /* 0x0000ffff04047812 */ /* 0x000fc400078ec0ff */
[----:B------:R-:W-:-:S04]  /*b2b70*/  SHF.R.U32.HI R10, RZ, 0x8, R24 ;  /* 0x00000008ff0a7819 */ /* 0x000fc80000011618 */
[----:B------:R-:W-:Y:S01]  /*b2b80*/  LOP3.LUT R10, R10, 0xffff, RZ, 0xc0, !PT ;  /* 0x0000ffff0a0a7812 */ /* 0x000fe200078ec0ff */
[----:B0-----:R-:W3:Y:S04]  /*b2b90*/  LDL.LU R3, [R1+0x3a8] ;  /* 0x0003a80001037983 */ /* 0x001ee80000300800 */
[----:B------:R-:W3:Y:S04]  /*b2ba0*/  LDL.LU R20, [R1+0x3b0] ;  /* 0x0003b00001147983 */ /* 0x000ee80000300800 */
[----:B------:R-:W3:Y:S01]  /*b2bb0*/  LDL.LU R21, [R1+0x3b8] ;  /* 0x0003b80001157983 */ /* 0x000ee20000300800 */
[----:B--2---:R-:W-:-:S03]  /*b2bc0*/  SHF.R.U32.HI R6, RZ, 0x8, R19 ;  /* 0x00000008ff067819 */ /* 0x004fc60000011613 */
[----:B------:R-:W2:Y:S01]  /*b2bd0*/  LDL.LU R19, [R1+0x3bc] ;  /* 0x0003bc0001137983 */ /* 0x000ea20000300800 */
[----:B------:R-:W-:-:S04]  /*b2be0*/  LOP3.LUT R6, R6, 0xffff, RZ, 0xc0, !PT ;  /* 0x0000ffff06067812 */ /* 0x000fc800078ec0ff */
[----:B------:R-:W-:Y:S02]  /*b2bf0*/  PRMT R24, R6, 0x3340, R4 ;  /* 0x0000334006187816 */ /* 0x000fe40000000004 */
[----:B----4-:R-:W-:Y:S02]  /*b2c00*/  SHF.R.U32.HI R11, RZ, 0x8, R18 ;  /* 0x00000008ff0b7819 */ /* 0x010fe40000011612 */
[----:B---3--:R-:W-:Y:S02]  /*b2c10*/  SHF.R.U32.HI R4, RZ, 0x8, R16 ;  /* 0x00000008ff047819 */ /* 0x008fe40000011610 */
[----:B------:R-:W-:Y:S02]  /*b2c20*/  PRMT R6, R10, 0x3340, R0 ;  /* 0x000033400a067816 */ /* 0x000fe40000000000 */
[----:B------:R-:W-:Y:S02]  /*b2c30*/  LOP3.LUT R11, R11, 0xffff, RZ, 0xc0, !PT ;  /* 0x0000ffff0b0b7812 */ /* 0x000fe400078ec0ff */
[----:B------:R-:W-:-:S02]  /*b2c40*/  LOP3.LUT R4, R4, 0xffff, RZ, 0xc0, !PT ;  /* 0x0000ffff04047812 */ /* 0x000fc400078ec0ff */
[----:B------:R-:W-:Y:S02]  /*b2c50*/  SHF.R.U32.HI R10, RZ, 0x8, R28 ;  /* 0x00000008ff0a7819 */ /* 0x000fe4000001161c */
[----:B------:R-:W-:Y:S02]  /*b2c60*/  PRMT R16, R11, 0x3340, R4 ;  /* 0x000033400b107816 */ /* 0x000fe40000000004 */
[----:B------:R-:W-:Y:S02]  /*b2c70*/  SHF.R.U32.HI R11, RZ, 0x8, R17 ;  /* 0x00000008ff0b7819 */ /* 0x000fe40000011611 */
[----:B------:R-:W-:Y:S01]  /*b2c80*/  SHF.R.U32.HI R4, RZ, 0x8, R22 ;  /* 0x00000008ff047819 */ /* 0x000fe20000011616 */
[----:B------:R-:W-:Y:S01]  /*b2c90*/  STL [R1+0x4168], R24 ;  /* 0x0041681801007387 */ /* 0x000fe20000100800 */
[----:B------:R-:W-:Y:S02]  /*b2ca0*/  SHF.R.U32.HI R7, RZ, 0x8, R23 ;  /* 0x00000008ff077819 */ /* 0x000fe40000011617 */
[----:B------:R-:W-:Y:S01]  /*b2cb0*/  LOP3.LUT R10, R10, 0xffff, RZ, 0xc0, !PT ;  /* 0x0000ffff0a0a7812 */ /* 0x000fe200078ec0ff */
[----:B------:R0:W-:Y:S01]  /*b2cc0*/  STL [R1+0x4184], R6 ;  /* 0x0041840601007387 */ /* 0x0001e20000100800 */
[----:B------:R-:W-:-:S03]  /*b2cd0*/  LOP3.LUT R11, R11, 0xffff, RZ, 0xc0, !PT ;  /* 0x0000ffff0b0b7812 */ /* 0x000fc600078ec0ff */
[----:B------:R-:W3:Y:S01]  /*b2ce0*/  LDL.LU R18, [R1+0x3c0] ;  /* 0x0003c00001127983 */ /* 0x000ee20000300800 */
[--C-:B------:R-:W-:Y:S02]  /*b2cf0*/  PRMT R10, R10, 0x3340, R0.reuse ;  /* 0x000033400a0a7816 */ /* 0x100fe40000000000 */
[----:B------:R-:W-:Y:S02]  /*b2d00*/  PRMT R11, R11, 0x3340, R0 ;  /* 0x000033400b0b7816 */ /* 0x000fe40000000000 */
[----:B0-----:R-:W-:Y:S02]  /*b2d10*/  LOP3.LUT R6, R4, 0xffff, RZ, 0xc0, !PT ;  /* 0x0000ffff04067812 */ /* 0x001fe400078ec0ff */
[----:B------:R-:W-:Y:S01]  /*b2d20*/  LOP3.LUT R4, R7, 0xffff, RZ, 0xc0, !PT ;  /* 0x0000ffff07047812 */ /* 0x000fe200078ec0ff */
[----:B------:R-:W-:Y:S03]  /*b2d30*/  STL [R1+0x4188], R10 ;  /* 0x0041880a01007387 */ /* 0x000fe60000100800 */
[----:B------:R-:W-:Y:S01]  /*b2d40*/  PRMT R6, R6, 0x3340, R4 ;  /* 0x0000334006067816 */ /* 0x000fe20000000004 */
[----:B------:R-:W-:Y:S04]  /*b2d50*/  STL [R1+0x4190], R16 ;  /* 0x0041901001007387 */ /* 0x000fe80000100800 */
[----:B------:R-:W-:Y:S04]  /*b2d60*/  STL [R1+0x4194], R11 ;  /* 0x0041940b01007387 */ /* 0x000fe80000100800 */
[----:B------:R0:W-:Y:S02]  /*b2d70*/  STL [R1+0x308], R6 ;  /* 0x0003080601007387 */ /* 0x0001e40000100800 */
[----:B0-----:R-:W-:-:S02]  /*b2d80*/  SHF.R.U32.HI R6, RZ, 0x8, R15 ;  /* 0x00000008ff067819 */ /* 0x001fc4000001160f */
[----:B------:R-:W4:Y:S01]  /*b2d90*/  LDL.LU R15, [R1+0x41d0] ;  /* 0x0041d000010f7983 */ /* 0x000f220000300800 */
[----:B------:R-:W-:Y:S02]  /*b2da0*/  SHF.R.U32.HI R4, RZ, 0x8, R3 ;  /* 0x00000008ff047819 */ /* 0x000fe40000011603 */
[----:B------:R-:W-:Y:S02]  /*b2db0*/  SHF.R.U32.HI R3, RZ, 0x8, R20 ;  /* 0x00000008ff037819 */ /* 0x000fe40000011614 */
[----:B------:R-:W-:Y:S02]  /*b2dc0*/  LOP3.LUT R7, R4, 0xffff, RZ, 0xc0, !PT ;  /* 0x0000ffff04077812 */ /* 0x000fe400078ec0ff */
[----:B------:R-:W-:Y:S02]  /*b2dd0*/  LOP3.LUT R4, R3, 0xffff, RZ, 0xc0, !PT ;  /* 0x0000ffff03047812 */ /* 0x000fe400078ec0ff */
[----:B------:R-:W-:Y:S01]  /*b2de0*/  LOP3.LUT R6, R6, 0xffff, RZ, 0xc0, !PT ;  /* 0x0000ffff06067812 */ /* 0x000fe200078ec0ff */
[----:B------:R-:W3:Y:S01]  /*b2df0*/  LDL.LU R3, [R1+0x3c8] ;  /* 0x0003c80001037983 */ /* 0x000ee20000300800 */
[----:B------:R-:W-:-:S02]  /*b2e00*/  PRMT R8, R7, 0x3340, R4 ;  /* 0x0000334007087816 */ /* 0x000fc40000000004 */
[----:B------:R-:W-:Y:S02]  /*b2e10*/  SHF.R.U32.HI R4, RZ, 0x8, R21 ;  /* 0x00000008ff047819 */ /* 0x000fe40000011615 */
[--C-:B------:R-:W-:Y:S02]  /*b2e20*/  PRMT R7, R6, 0x3340, R0.reuse ;  /* 0x0000334006077816 */ /* 0x100fe40000000000 */
[----:B------:R-:W-:Y:S01]  /*b2e30*/  LOP3.LUT R4, R4, 0xffff, RZ, 0xc0, !PT ;  /* 0x0000ffff04047812 */ /* 0x000fe200078ec0ff */
[----:B------:R0:W-:Y:S04]  /*b2e40*/  STL [R1+0x304], R8 ;  /* 0x0003040801007387 */ /* 0x0001e80000100800 */
[----:B------:R3:W-:Y:S04]  /*b2e50*/  STL [R1+0x4], R7 ;  /* 0x0000040701007387 */ /* 0x0007e80000100800 */
[----:B------:R-:W3:Y:S04]  /*b2e60*/  LDL.LU R20, [R1+0x1ef8] ;  /* 0x001ef80001147983 */ /* 0x000ee80000300800 */
[----:B------:R-:W3:Y:S01]  /*b2e70*/  LDL.LU R21, [R1+0x1b78] ;  /* 0x001b780001157983 */ /* 0x000ee20000300800 */
[----:B0-----:R-:W-:-:S02]  /*b2e80*/  PRMT R8, R4, 0x3340, R0 ;  /* 0x0000334004087816 */ /* 0x001fc40000000000 */
[----:B--2---:R-:W-:Y:S02]  /*b2e90*/  SHF.R.U32.HI R6, RZ, 0x8, R19 ;  /* 0x00000008ff067819 */ /* 0x004fe40000011613 */
[----:B------:R-:W2:Y:S04]  /*b2ea0*/  LDL.LU R19, [R1+0x1d38] ;  /* 0x001d380001137983 */ /* 0x000ea80000300800 */
[----:B------:R-:W-:Y:S01]  /*b2eb0*/  STL [R1+0x30], R8 ;  /* 0x0000300801007387 */ /* 0x000fe20000100800 */
[----:B----4-:R-:W-:-:S03]  /*b2ec0*/  SHF.R.U32.HI R4, RZ, 0x8, R15 ;  /* 0x00000008ff047819 */ /* 0x010fc6000001160f */
[----:B------:R-:W4:Y:S01]  /*b2ed0*/  LDL.LU R15, [R1+0x41cc] ;  /* 0x0041cc00010f7983 */ /* 0x000f220000300800 */
[----:B---3--:R-:W-:Y:S02]  /*b2ee0*/  SHF.R.U32.HI R7, RZ, 0x8, R18 ;  /* 0x00000008ff077819 */ /* 0x008fe40000011612 */
[----:B------:R-:W-:Y:S02]  /*b2ef0*/  SHF.R.U32.HI R5, RZ, 0x8, R5 ;  /* 0x00000008ff057819 */ /* 0x000fe40000011605 */
[----:B------:R-:W-:Y:S02]  /*b2f00*/  LOP3.LUT R6, R6, 0xffff, RZ, 0xc0, !PT ;  /* 0x0000ffff06067812 */ /* 0x000fe400078ec0ff */
[----:B------:R-:W-:Y:S02]  /*b2f10*/  LOP3.LUT R4, R4, 0xffff, RZ, 0xc0, !PT ;  /* 0x0000ffff04047812 */ /* 0x000fe400078ec0ff */
[----:B------:R-:W-:Y:S02]  /*b2f20*/  LOP3.LUT R7, R7, 0xffff, RZ, 0xc0, !PT ;  /* 0x0000ffff07077812 */ /* 0x000fe400078ec0ff */
[----:B------:R-:W-:-:S02]  /*b2f30*/  LOP3.LUT R5, R5, 0xffff, RZ, 0xc0, !PT ;  /* 0x0000ffff05057812 */ /* 0x000fc400078ec0ff */
[--C-:B------:R-:W-:Y:S02]  /*b2f40*/  PRMT R29, R4, 0x3340, R0.reuse ;  /* 0x00003340041d7816 */ /* 0x100fe40000000000 */
[----:B------:R-:W-:Y:S02]  /*b2f50*/  PRMT R6, R6, 0x3340, R7 ;  /* 0x0000334006067816 */ /* 0x000fe40000000007 */
[----:B------:R-:W-:Y:S02]  /*b2f60*/  PRMT R5, R5, 0x3340, R0 ;  /* 0x0000334005057816 */ /* 0x000fe40000000000 */
[----:B------:R-:W-:Y:S01]  /*b2f70*/  SHF.R.U32.HI R4, RZ, 0x8, R14 ;  /* 0x00000008ff047819 */ /* 0x000fe2000001160e */
[----:B------:R-:W-:Y:S04]  /*b2f80*/  STL [R1+0x30c], R6 ;  /* 0x00030c0601007387 */ /* 0x000fe80000100800 */
[----:B------:R-:W-:Y:S04]  /*b2f90*/  STL [R1+0x4160], R29 ;  /* 0x0041601d01007387 */ /* 0x000fe80000100800 */
[----:B------:R-:W3:Y:S04]  /*b2fa0*/  LDL.LU R18, [R1+0x1ee8] ;  /* 0x001ee80001127983 */ /* 0x000ee80000300800 */
[----:B------:R0:W-:Y:S01]  /*b2fb0*/  STL [R1+0x50], R5 ;  /* 0x0000500501007387 */ /* 0x0001e20000100800 */
[----:B------:R-:W-:-:S02]  /*b2fc0*/  LOP3.LUT R4, R4, 0xffff, RZ, 0xc0, !PT ;  /* 0x0000ffff04047812 */ /* 0x000fc400078ec0ff */
[----:B0-----:R-:W-:Y:S02]  /*b2fd0*/  SHF.R.U32.HI R5, RZ, 0x8, R2 ;  /* 0x00000008ff057819 */ /* 0x001fe40000011602 */
[----:B------:R-:W3:Y:S04]  /*b2fe0*/  LDL.LU R2, [R1+0x1b7c] ;  /* 0x001b7c0001027983 */ /* 0x000ee80000300800 */
[----:B------:R-:W3:Y:S01]  /*b2ff0*/  LDL.LU R23, [R1+0x1d28] ;  /* 0x001d280001177983 */ /* 0x000ee20000300800 */
[----:B------:R-:W-:Y:S02]  /*b3000*/  LOP3.LUT R5, R5, 0xffff, RZ, 0xc0, !PT ;  /* 0x0000ffff05057812 */ /* 0x000fe400078ec0ff */
[--C-:B------:R-:W-:Y:S02]  /*b3010*/  PRMT R6, R4, 0x3340, R0.reuse ;  /* 0x0000334004067816 */ /* 0x100fe40000000000 */
[----:B------:R-:W-:-:S02]  /*b3020*/  PRMT R5, R5, 0x3340, R0 ;  /* 0x0000334005057816 */ /* 0x000fc40000000000 */
[----:B------:R-:W-:Y:S01]  /*b3030*/  SHF.R.U32.HI R4, RZ, 0x8, R3 ;  /* 0x00000008ff047819 */ /* 0x000fe20000011603 */
[----:B------:R0:W-:Y:S04]  /*b3040*/  STL [R1+0x4c], R6 ;  /* 0x00004c0601007387 */ /* 0x0001e80000100800 */
[----:B------:R1:W-:Y:S01]  /*b3050*/  STL [R1+0x48], R5 ;  /* 0x0000480501007387 */ /* 0x0003e20000100800 */
[----:B------:R-:W-:-:S04]  /*b3060*/  LOP3.LUT R4, R4, 0xffff, RZ, 0xc0, !PT ;  /* 0x0000ffff04047812 */ /* 0x000fc800078ec0ff */
[----:B------:R-:W-:Y:S02]  /*b3070*/  PRMT R4, R4, 0x3340, R0 ;  /* 0x0000334004047816 */ /* 0x000fe40000000000 */
[----:B0-----:R-:W-:Y:S02]  /*b3080*/  LOP3.LUT R6, R20, 0xffff, RZ, 0xc0, !PT ;  /* 0x0000ffff14067812 */ /* 0x001fe400078ec0ff */
[----:B-1----:R-:W-:Y:S02]  /*b3090*/  LOP3.LUT R5, R21, 0xffff, RZ, 0xc0, !PT ;  /* 0x0000ffff15057812 */ /* 0x002fe400078ec0ff */
[----:B--2---:R-:W-:-:S04]  /*b30a0*/  LOP3.LUT R7, R19, 0xffff, RZ, 0xc0, !PT ;  /* 0x0000ffff13077812 */ /* 0x004fc800078ec0ff */
[----:B------:R-:W-:Y:S02]  /*b30b0*/  PRMT R8, R6, 0x3340, R7 ;  /* 0x0000334006087816 */ /* 0x000fe40000000007 */
[----:B------:R-:W-:-:S04]  /*b30c0*/  SHF.R.U32.HI R6, RZ, 0x8, R6 ;  /* 0x00000008ff067819 */ /* 0x000fc80000011606 */
[----:B------:R-:W-:Y:S02]  /*b30d0*/  LOP3.LUT R6, R6, 0xffff, RZ, 0xc0, !PT ;  /* 0x0000ffff06067812 */ /* 0x000fe400078ec0ff */
[----:B----4-:R-:W-:Y:S02]  /*b30e0*/  SHF.R.U32.HI R3, RZ, 0x8, R15 ;  /* 0x00000008ff037819 */ /* 0x010fe4000001160f */
[----:B------:R-:W2:Y:S02]  /*b30f0*/  LDL.LU R15, [R1+0x41c8] ;  /* 0x0041c800010f7983 */ /* 0x000ea40000300800 */
[----:B------:R-:W-:Y:S02]  /*b3100*/  LOP3.LUT R3, R3, 0xffff, RZ, 0xc0, !PT ;  /* 0x0000ffff03037812 */ /* 0x000fe400078ec0ff */
[----:B------:R0:W-:Y:S02]  /*b3110*/  STL [R1+0x44], R4 ;  /* 0x0000440401007387 */ /* 0x0001e40000100800 */
[----:B------:R-:W-:-:S05]  /*b3120*/  PRMT R3, R3, 0x3340, R0 ;  /* 0x0000334003037816 */ /* 0x000fca0000000000 */
[----:B------:R1:W-:Y:S01]  /*b3130*/  STL [R1+0x40], R3 ;  /* 0x0000400301007387 */ /* 0x0003e20000100800 */
[----:B0-----:R-:W-:-:S04]  /*b3140*/  PRMT R4, R5, 0x3340, R0 ;  /* 0x0000334005047816 */ /* 0x001fc80000000000 */
[----:B------:R-:W-:Y:S01]  /*b3150*/  PRMT R8, R8, 0x5410, R4 ;  /* 0x0000541008087816 */ /* 0x000fe20000000004 */
[----:B-1----:R-:W4:Y:S04]  /*b3160*/  LDL.LU R3, [R1+0x193c] ;  /* 0x00193c0001037983 */ /* 0x002f280000300800 */
[----:B------:R-:W-:Y:S04]  /*b3170*/  STL [R1+0x3a8], R8 ;  /* 0x0003a80801007387 */ /* 0x000fe80000100800 */
[----:B------:R-:W4:Y:S01]  /*b3180*/  LDL.LU R20, [R1+0x3e0] ;  /* 0x0003e00001147983 */ /* 0x000f220000300800 */
[----:B------:R-:W-:-:S03]  /*b3190*/  SHF.R.U32.HI R4, RZ, 0x8, R7 ;  /* 0x00000008ff047819 */ /* 0x000fc60000011607 */
[----:B------:R-:W4:Y:S01]  /*b31a0*/  LDL.LU R21, [R1+0x1948] ;  /* 0x0019480001157983 */ /* 0x000f220000300800 */
[----:B------:R-:W-:-:S04]  /*b31b0*/  LOP3.LUT R4, R4, 0xffff, RZ, 0xc0, !PT ;  /* 0x0000ffff04047812 */ /* 0x000fc800078ec0ff */
[----:B------:R-:W-:-:S05]  /*b31c0*/  PRMT R6, R6, 0x3340, R4 ;  /* 0x0000334006067816 */ /* 0x000fca0000000004 */
[----:B------:R0:W-:Y:S04]  /*b31d0*/  STL [R1+0x314], R6 ;  /* 0x0003140601007387 */ /* 0x0001e80000100800 */
[----:B------:R-:W4:Y:S01]  /*b31e0*/  LDL.LU R19, [R1+0x3e4] ;  /* 0x0003e40001137983 */ /* 0x000f220000300800 */
[----:B------:R-:W-:-:S04]  /*b31f0*/  SHF.R.U32.HI R5, RZ, 0x8, R5 ;  /* 0x00000008ff057819 */ /* 0x000fc80000011605 */
[----:B------:R-:W-:Y:S02]  /*b3200*/  LOP3.LUT R5, R5, 0xffff, RZ, 0xc0, !PT ;  /* 0x0000ffff05057812 */ /* 0x000fe400078ec0ff */
[----:B---3--:R-:W-:Y:S02]  /*b3210*/  LOP3.LUT R2, R2, 0xffff, RZ, 0xc0, !PT ;  /* 0x0000ffff02027812 */ /* 0x008fe400078ec0ff */
[----:B------:R-:W-:Y:S02]  /*b3220*/  PRMT R4, R5, 0x3340, R0 ;  /* 0x0000334005047816 */ /* 0x000fe40000000000 */
[----:B------:R-:W-:Y:S02]  /*b3230*/  LOP3.LUT R5, R18, 0xffff, RZ, 0xc0, !PT ;  /* 0x0000ffff12057812 */ /* 0x000fe400078ec0ff */
[----:B0-----:R-:W-:Y:S01]  /*b3240*/  LOP3.LUT R6, R23, 0xffff, RZ, 0xc0, !PT ;  /* 0x0000ffff17067812 */ /* 0x001fe200078ec0ff */
[----:B------:R0:W-:Y:S03]  /*b3250*/  STL [R1+0x34], R4 ;  /* 0x0000340401007387 */ /* 0x0001e60000100800 */
[----:B------:R-:W-:-:S02]  /*b3260*/  PRMT R7, R5, 0x3340, R6 ;  /* 0x0000334005077816 */ /* 0x000fc40000000006 */
[----:B------:R-:W-:Y:S02]  /*b3270*/  SHF.R.U32.HI R5, RZ, 0x8, R5 ;  /* 0x00000008ff057819 */ /* 0x000fe40000011605 */
[----:B------:R-:W-:Y:S01]  /*b3280*/  SHF.R.U32.HI R6, RZ, 0x8, R6 ;  /* 0x00000008ff067819 */ /* 0x000fe20000011606 */
[----:B------:R-:W3:Y:S01]  /*b3290*/  LDL.LU R18, [R1+0x194c] ;  /* 0x00194c0001127983 */ /* 0x000ee20000300800 */
[----:B0-----:R-:W-:-:S04]  /*b32a0*/  PRMT R4, R2, 0x3340, R0 ;  /* 0x0000334002047816 */ /* 0x001fc80000000000 */
[----:B------:R-:W-:Y:S02]  /*b32b0*/  PRMT R7, R7, 0x5410, R4 ;  /* 0x0000541007077816 */ /* 0x000fe40000000004 */
[----:B------:R-:W-:Y:S02]  /*b32c0*/  LOP3.LUT R5, R5, 0xffff, RZ, 0xc0, !PT ;  /* 0x0000ffff05057812 */ /* 0x000fe400078ec0ff */
[----:B------:R-:W-:Y:S01]  /*b32d0*/  LOP3.LUT R6, R6, 0xffff, RZ, 0xc0, !PT ;  /* 0x0000ffff06067812 */ /* 0x000fe200078ec0ff */
[----:B------:R-:W-:Y:S01]  /*b32e0*/  STL [R1+0x12b8], R7 ;  /* 0x0012b80701007387 */ /* 0x000fe20000100800 */
[----:B--2---:R-:W-:Y:S02]  /*b32f0*/  SHF.R.U32.HI R4, RZ, 0x8, R15 ;  /* 0x00000008ff047819 */ /* 0x004fe4000001160f */
[----:B------:R-:W-:Y:S02]  /*b3300*/  PRMT R15, R5, 0x3340, R6 ;  /* 0x00003340050f7816 */ /* 0x000fe40000000006 */
[----:B------:R-:W-:-:S04]  /*b3310*/  LOP3.LUT R4, R4, 0xffff, RZ, 0xc0, !PT ;  /* 0x0000ffff04047812 */ /* 0x000fc800078ec0ff */
[----:B------:R-:W-:Y:S01]  /*b3320*/  PRMT R4, R4, 0x3340, R0 ;  /* 0x0000334004047816 */ /* 0x000fe20000000000 */
[----:B------:R-:W-:Y:S04]  /*b3330*/  STL [R1+0x4140], R15 ;  /* 0x0041400f01007387 */ /* 0x000fe80000100800 */
[----:B------:R0:W-:Y:S02]  /*b3340*/  STL [R1+0x2c], R4 ;  /* 0x00002c0401007387 */ /* 0x0001e40000100800 */
[----:B0-----:R-:W-:Y:S02]  /*b3350*/  SHF.R.U32.HI R4, RZ, 0x8, R2 ;  /* 0x00000008ff047819 */ /* 0x001fe40000011602 */
[----:B----4-:R-:W-:Y:S02]  /*b3360*/  SHF.R.U32.HI R2, RZ, 0x8, R3 ;  /* 0x00000008ff027819 */ /* 0x010fe40000011603 */
[----:B------:R-:W-:-:S02]  /*b3370*/  LOP3.LUT R4, R4, 0xffff, RZ, 0xc0, !PT ;  /* 0x0000ffff04047812 */ /* 0x000fc400078ec0ff */
[----:B------:R-:W-:Y:S02]  /*b3380*/  LOP3.LUT R2, R2, 0xffff, RZ, 0xc0, !PT ;  /* 0x0000ffff02027812 */ /* 0x000fe400078ec0ff */
[--C-:B------:R-:W-:Y:S02]  /*b3390*/  PRMT R3, R4, 0x3340, R0.reuse ;  /* 0x0000334004037816 */ /* 0x100fe40000000000 */
[----:B------:R-:W-:Y:S02]  /*b33a0*/  PRMT R25, R2, 0x3340, R0 ;  /* 0x0000334002197816 */ /* 0x000fe40000000000 */
[----:B------:R-:W-:Y:S02]  /*b33b0*/  SHF.R.U32.HI R4, RZ, 0x8, R20 ;  /* 0x00000008ff047819 */ /* 0x000fe40000011614 */
[----:B------:R-:W-:Y:S02]  /*b33c0*/  SHF.R.U32.HI R2, RZ, 0x8, R21 ;  /* 0x00000008ff027819 */ /* 0x000fe40000011615 */
[----:B------:R-:W-:-:S02]  /*b33d0*/  LOP3.LUT R4, R4, 0xffff, RZ, 0xc0, !PT ;  /* 0x0000ffff04047812 */ /* 0x000fc400078ec0ff */
[----:B------:R-:W-:Y:S02]  /*b33e0*/  LOP3.LUT R2, R2, 0xffff, RZ, 0xc0, !PT ;  /* 0x0000ffff02027812 */ /* 0x000fe400078ec0ff */
[--C-:B------:R-:W-:Y:S02]  /*b33f0*/  PRMT R26, R4, 0x3340, R0.reuse ;  /* 0x00003340041a7816 */ /* 0x100fe40000000000 */
[----:B------:R-:W-:Y:S01]  /*b3400*/  PRMT R13, R2, 0x3340, R0 ;  /* 0x00003340020d7816 */ /* 0x000fe20000000000 */
[----:B------:R-:W-:Y:S04]  /*b3410*/  STL [R1+0x4144], R25 ;  /* 0x0041441901007387 */ /* 0x000fe80000100800 */
[----:B------:R-:W-:Y:S04]  /*b3420*/  STL [R1+0x28], R3 ;  /* 0x0000280301007387 */ /* 0x000fe80000100800 */
[----:B------:R-:W-:Y:S01]  /*b3430*/  STL [R1+0x4148], R26 ;  /* 0x0041481a01007387 */ /* 0x000fe20000100800 */
[----:B------:R-:W-:-:S03]  /*b3440*/  SHF.R.U32.HI R4, RZ, 0x8, R19 ;  /* 0x00000008ff047819 */ /* 0x000fc60000011613 */
[----:B------:R-:W-:Y:S04]  /*b3450*/  STL [R1+0x414c], R13 ;  /* 0x00414c0d01007387 */ /* 0x000fe80000100800 */
[----:B------:R-:W2:Y:S04]  /*b3460*/  LDL.LU R20, [R1+0x17ec] ;  /* 0x0017ec0001147983 */ /* 0x000ea80000300800 */
[----:B------:R-:W4:Y:S01]  /*b3470*/  LDL.LU R19, [R1+0x17d8] ;  /* 0x0017d80001137983 */ /* 0x000f220000300800 */
[----:B---3--:R-:W-:-:S03]  /*b3480*/  SHF.R.U32.HI R14, RZ, 0x8, R18 ;  /* 0x00000008ff0e7819 */ /* 0x008fc60000011612 */
[----:B----4-:R0:W-:Y:S04]  /*b3490*/  STL [R1+0x41c4], R19 ;  /* 0x0041c41301007387 */ /* 0x0101e80000100800 */
[----:B0-----:R-:W2:Y:S04]  /*b34a0*/  LDL.LU R19, [R1+0x129c] ;  /* 0x00129c0001137983 */ /* 0x001ea80000300800 */
[----:B------:R-:W3:Y:S04]  /*b34b0*/  LDL.LU R18, [R1+0x17ac] ;  /* 0x0017ac0001127983 */ /* 0x000ee80000300800 */
[----:B---3--:R0:W-:Y:S04]  /*b34c0*/  STL [R1+0x41c0], R18 ;  /* 0x0041c01201007387 */ /* 0x0081e80000100800 */
[----:B0-----:R-:W3:Y:S04]  /*b34d0*/  LDL.LU R18, [R1+0x1400] ;  /* 0x0014000001127983 */ /* 0x001ee80000300800 */
[----:B------:R-:W4:Y:S01]  /*b34e0*/  LDL.LU R22, [R1+0x17c8] ;  /* 0x0017c80001167983 */ /* 0x000f220000300800 */
[----:B------:R-:W-:-:S02]  /*b34f0*/  LOP3.LUT R4, R4, 0xffff, RZ, 0xc0, !PT ;  /* 0x0000ffff04047812 */ /* 0x000fc400078ec0ff */
[----:B------:R-:W-:Y:S02]  /*b3500*/  LOP3.LUT R14, R14, 0xffff, RZ, 0xc0, !PT ;  /* 0x0000ffff0e0e7812 */ /* 0x000fe400078ec0ff */
[--C-:B------:R-:W-:Y:S02]  /*b3510*/  PRMT R17, R4, 0x3340, R0.reuse ;  /* 0x0000334004117816 */ /* 0x100fe40000000000 */
[----:B------:R-:W-:Y:S02]  /*b3520*/  PRMT R14, R14, 0x3340, R0 ;  /* 0x000033400e0e7816 */ /* 0x000fe40000000000 */
[----:B--2---:R-:W-:Y:S01]  /*b3530*/  PRMT R20, R20, 0x5410, R19 ;  /* 0x0000541014147816 */ /* 0x004fe20000000013 */
[----:B----4-:R0:W-:Y:S04]  /*b3540*/  STL [R1+0x41bc], R22 ;  /* 0x0041bc1601007387 */ /* 0x0101e80000100800 */
[----:B0-----:R-:W2:Y:S04]  /*b3550*/  LDL.LU R22, [R1+0x12ac] ;  /* 0x0012ac0001167983 */ /* 0x001ea80000300800 */
        /* <DEDUP_REMOVED lines=23> */
[----:B0-----:R-:W2:Y:S04]  /*b36d0*/  LDL.LU R17, [R1+0x1768] ;  /* 0x0017680001117983 */ /* 0x001ea80000300800 */
[----:B------:R0:W-:Y:S04]  /*b36e0*/  STL [R1+0x4154], R14 ;  /* 0x0041540e01007387 */ /* 0x0001e80000100800 */
[----:B0-----:R-:W2:Y:S04]  /*b36f0*/  LDL.LU R14, [R1+0x13f8] ;  /* 0x0013f800010e7983 */ /* 0x001ea80000300800 */
[----:B------:R0:W-:Y:S04]  /*b3700*/  STL [R1+0x3f60], R0 ;  /* 0x003f600001007387 */ /* 0x0001e80000100800 */
[----:B0-----:R-:W2:Y:S04]  /*b3710*/  LDL.LU R0, [R1+0x1294] ;  /* 0x0012940001007983 */ /* 0x001ea80000300800 */
[----:B------:R-:W3:Y:S02]  /*b3720*/  LDL.LU R19, [R1+0x41c4] ;  /* 0x0041c40001137983 */ /* 0x000ee40000300800 */
[----:B---3--:R-:W-:-:S02]  /*b3730*/  PRMT R19, R19, 0x5410, R18 ;  /* 0x0000541013137816 */ /* 0x008fc40000000012 */
[----:B------:R-:W2:Y:S04]  /*b3740*/  LDL.LU R18, [R1+0x41c0] ;  /* 0x0041c00001127983 */ /* 0x000ea80000300800 */
[----:B------:R0:W-:Y:S04]  /*b3750*/  STL [R1+0x4060], R19 ;  /* 0x0040601301007387 */ /* 0x0001e80000100800 */
[----:B0-----:R-:W4:Y:S01]  /*b3760*/  LDL.LU R19, [R1+0x1298] ;  /* 0x0012980001137983 */ /* 0x001f220000300800 */
[----:B--2---:R-:W-:-:S03]  /*b3770*/  PRMT R18, R18, 0x5410, R22 ;  /* 0x0000541012127816 */ /* 0x004fc60000000016 */
[----:B------:R-:W2:Y:S04]  /*b3780*/  LDL.LU R22, [R1+0x41bc] ;  /* 0x0041bc0001167983 */ /* 0x000ea80000300800 */
[----:B------:R0:W-:Y:S04]  /*b3790*/  STL [R1+0x4064], R18 ;  /* 0x0040641201007387 */ /* 0x0001e80000100800 */
[----:B0-----:R-:W2:Y:S01]  /*b37a0*/  LDL.LU R18, [R1+0x13fc] ;  /* 0x0013fc0001127983 */ /* 0x001ea20000300800 */
[----:B----4-:R-:W-:Y:S02]  /*b37b0*/  PRMT R3, R3, 0x5410, R19 ;  /* 0x0000541003037816 */ /* 0x010fe40000000013 */
[----:B------:R-:W-:-:S02]  /*b37c0*/  PRMT R21, R21, 0x5410, R0 ;  /* 0x0000541015157816 */ /* 0x000fc40000000000 */
[----:B------:R-:W-:Y:S01]  /*b37d0*/  PRMT R23, R23, 0x5410, R26 ;  /* 0x0000541017177816 */ /* 0x000fe2000000001a */
[----:B------:R0:W-:Y:S01]  /*b37e0*/  STL [R1+0x3f64], R3 ;  /* 0x003f640301007387 */ /* 0x0001e20000100800 */
[----:B------:R-:W-:Y:S02]  /*b37f0*/  PRMT R0, R13, 0x5410, R4 ;  /* 0x000054100d007816 */ /* 0x000fe40000000004 */
[----:B------:R-:W-:Y:S02]  /*b3800*/  PRMT R2, R2, 0x5410, R16 ;  /* 0x0000541002027816 */ /* 0x000fe40000000010 */
[----:B0-----:R-:W-:-:S05]  /*b3810*/  PRMT R3, R17, 0x5410, R14 ;  /* 0x0000541011037816 */ /* 0x001fca000000000e */
[----:B------:R0:W-:Y:S02]  /*b3820*/  STL [R1+0x3e4], R3 ;  /* 0x0003e40301007387 */ /* 0x0001e40000100800 */
[----:B0-----:R-:W-:Y:S02]  /*b3830*/  PRMT R3, R15, 0x5410, R25 ;  /* 0x000054100f037816 */ /* 0x001fe40000000019 */
[----:B--2---:R-:W-:-:S05]  /*b3840*/  PRMT R22, R22, 0x5410, R18 ;  /* 0x0000541016167816 */ /* 0x004fca0000000012 */
[----:B------:R-:W-:Y:S04]  /*b3850*/  STL.64 [R1+0x3f78], R22 ;  /* 0x003f781601007387 */ /* 0x000fe80000100a00 */
[----:B------:R0:W-:Y:S04]  /*b3860*/  STL [R1+0x3e8], R0 ;  /* 0x0003e80001007387 */ /* 0x0001e80000100800 */
[----:B------:R-:W-:Y:S04]  /*b3870*/  STL.64 [R1+0x3f70], R20 ;  /* 0x003f701401007387 */ /* 0x000fe80000100a00 */
[----:B------:R1:W-:Y:S04]  /*b3880*/  STL [R1+0x1284], R3 ;  /* 0x0012840301007387 */ /* 0x0003e80000100800 */
[----:B------:R2:W-:Y:S01]  /*b3890*/  STL [R1+0x3fc0], R2 ;  /* 0x003fc00201007387 */ /* 0x0005e20000100800 */
[----:B0-----:R-:W-:-:S02]  /*b38a0*/  PRMT R0, R11, 0x5410, R29 ;  /* 0x000054100b007816 */ /* 0x001fc4000000001d */
[----:B-1----:R-:W-:Y:S02]  /*b38b0*/  PRMT R3, R6, 0x5410, R10 ;  /* 0x0000541006037816 */ /* 0x002fe4000000000a */
[----:B--2---:R-:W-:Y:S02]  /*b38c0*/  PRMT R2, R9, 0x5410, R24 ;  /* 0x0000541009027816 */ /* 0x004fe40000000018 */
[----:B------:R-:W-:Y:S01]  /*b38d0*/  PRMT R23, R12, 0x5410, R7 ;  /* 0x000054100c177816 */ /* 0x000fe20000000007 */
[----:B------:R0:W-:Y:S04]  /*b38e0*/  STL [R1+0x128c], R0 ;  /* 0x00128c0001007387 */ /* 0x0001e80000100800 */
[----:B------:R-:W-:Y:S04]  /*b38f0*/  STL [R1+0x348], R3 ;  /* 0x0003480301007387 */ /* 0x000fe80000100800 */
[----:B------:R-:W-:Y:S04]  /*b3900*/  STL [R1+0x34c], R2 ;  /* 0x00034c0201007387 */ /* 0x000fe80000100800 */
[----:B------:R-:W-:Y:S01]  /*b3910*/  STL [R1+0x4158], R23 ;  /* 0x0041581701007387 */ /* 0x000fe20000100800 */
[----:B0-----:R-:W-:-:S05]  /*b3920*/  PRMT R0, R5, 0x5410, R8 ;  /* 0x0000541005007816 */ /* 0x001fca0000000008 */
[----:B------:R-:W-:Y:S04]  /*b3930*/  STL [R1+0x350], R0 ;  /* 0x0003500001007387 */ /* 0x000fe80000100800 */
[----:B------:R-:W2:Y:S04]  /*b3940*/  LDL.LU R21, [R1+0x161c] ;  /* 0x00161c0001157983 */ /* 0x000ea80000300800 */
[----:B------:R-:W3:Y:S04]  /*b3950*/  LDL.LU R18, [R1+0x15b8] ;  /* 0x0015b80001127983 */ /* 0x000ee80000300800 */
[----:B---3--:R0:W-:Y:S04]  /*b3960*/  STL [R1+0x41a8], R18 ;  /* 0x0041a81201007387 */ /* 0x0081e80000100800 */
[----:B0-----:R-:W3:Y:S04]  /*b3970*/  LDL.LU R18, [R1+0x15e8] ;  /* 0x0015e80001127983 */ /* 0x001ee80000300800 */
[----:B---3--:R0:W-:Y:S04]  /*b3980*/  STL [R1+0x41b0], R18 ;  /* 0x0041b01201007387 */ /* 0x0081e80000100800 */
[----:B0-----:R-:W3:Y:S04]  /*b3990*/  LDL.LU R18, [R1+0x15cc] ;  /* 0x0015cc0001127983 */ /* 0x001ee80000300800 */
[----:B---3--:R0:W-:Y:S04]  /*b39a0*/  STL [R1+0x41b8], R18 ;  /* 0x0041b81201007387 */ /* 0x0081e80000100800 */
[----:B0-----:R-:W2:Y:S04]  /*b39b0*/  LDL.LU R18, [R1+0x13bc] ;  /* 0x0013bc0001127983 */ /* 0x001ea80000300800 */
[----:B------:R-:W3:Y:S04]  /*b39c0*/  LDL.LU R0, [R1+0x13ac] ;  /* 0x0013ac0001007983 */ /* 0x000ee80000300800 */
[----:B---3--:R0:W-:Y:S04]  /*b39d0*/  STL [R1+0x41a4], R0 ;  /* 0x0041a40001007387 */ /* 0x0081e80000100800 */
[----:B0-----:R-:W3:Y:S04]  /*b39e0*/  LDL.LU R0, [R1+0x2f4] ;  /* 0x0002f40001007983 */ /* 0x001ee80000300800 */
[----:B---3--:R0:W-:Y:S04]  /*b39f0*/  STL [R1+0x41ac], R0 ;  /* 0x0041ac0001007387 */ /* 0x0081e80000100800 */
[----:B0-----:R-:W3:Y:S04]  /*b3a00*/  LDL.LU R0, [R1+0x2f0] ;  /* 0x0002f00001007983 */ /* 0x001ee80000300800 */
[----:B---3--:R0:W-:Y:S04]  /*b3a10*/  STL [R1+0x41b4], R0 ;  /* 0x0041b40001007387 */ /* 0x0081e80000100800 */
[----:B0-----:R-:W3:Y:S04]  /*b3a20*/  LDL.LU R0, [R1+0x13b8] ;  /* 0x0013b80001007983 */ /* 0x001ee80000300800 */
        /* <DEDUP_REMOVED lines=14> */
[----:B0-----:R-:W2:Y:S01]  /*b3b10*/  LDL.LU R16, [R1+0x12cc] ;  /* 0x0012cc0001107983 */ /* 0x001ea20000300800 */
[----:B------:R-:W-:-:S02]  /*b3b20*/  PRMT R22, R28, 0x5410, R27 ;  /* 0x000054101c167816 */ /* 0x000fc4000000001b */
[----:B------:R-:W-:Y:S01]  /*b3b30*/  PRMT R21, R21, 0x5410, R18 ;  /* 0x0000541015157816 */ /* 0x000fe20000000012 */
[----:B--2---:R0:W-:Y:S04]  /*b3b40*/  STL [R1+0x41a0], R16 ;  /* 0x0041a01001007387 */ /* 0x0041e80000100800 */
        /* <DEDUP_REMOVED lines=17> */
[----:B------:R-:W3:Y:S02]  /*b3c60*/  LDL.LU R18, [R1+0x41b8] ;  /* 0x0041b80001127983 */ /* 0x000ee40000300800 */
[----:B---3--:R-:W-:-:S02]  /*b3c70*/  PRMT R18, R18, 0x5410, R0 ;  /* 0x0000541012127816 */ /* 0x008fc40000000000 */
[----:B------:R-:W3:Y:S04]  /*b3c80*/  LDL.LU R0, [R1+0x41b4] ;  /* 0x0041b40001007983 */ /* 0x000ee80000300800 */
[----:B------:R0:W-:Y:S04]  /*b3c90*/  STL [R1+0x2ec], R18 ;  /* 0x0002ec1201007387 */ /* 0x0001e80000100800 */
[----:B0-----:R-:W3:Y:S02]  /*b3ca0*/  LDL.LU R18, [R1+0x41b0] ;  /* 0x0041b00001127983 */ /* 0x001ee40000300800 */
[----:B---3--:R-:W-:-:S02]  /*b3cb0*/  PRMT R18, R18, 0x5410, R0 ;  /* 0x0000541012127816 */ /* 0x008fc40000000000 */
[----:B------:R-:W3:Y:S04]  /*b3cc0*/  LDL.LU R0, [R1+0x41ac] ;  /* 0x0041ac0001007983 */ /* 0x000ee80000300800 */
[----:B------:R0:W-:Y:S04]  /*b3cd0*/  STL [R1+0x2f0], R18 ;  /* 0x0002f01201007387 */ /* 0x0001e80000100800 */
[----:B0-----:R-:W3:Y:S02]  /*b3ce0*/  LDL.LU R18, [R1+0x41a8] ;  /* 0x0041a80001127983 */ /* 0x001ee40000300800 */
[----:B---3--:R-:W-:-:S02]  /*b3cf0*/  PRMT R18, R18, 0x5410, R0 ;  /* 0x0000541012127816 */ /* 0x008fc40000000000 */
[----:B------:R-:W4:Y:S04]  /*b3d00*/  LDL.LU R0, [R1+0x41a4] ;  /* 0x0041a40001007983 */ /* 0x000f280000300800 */
[----:B------:R4:W-:Y:S01]  /*b3d10*/  STL [R1+0x2f4], R18 ;  /* 0x0002f41201007387 */ /* 0x0009e20000100800 */
[----:B------:R-:W-:Y:S02]  /*b3d20*/  PRMT R9, R9, 0x5410, R24 ;  /* 0x0000541009097816 */ /* 0x000fe40000000018 */
[----:B--2---:R-:W-:Y:S02]  /*b3d30*/  PRMT R11, R11, 0x5410, R16 ;  /* 0x000054100b0b7816 */ /* 0x004fe40000000010 */
[----:B----4-:R-:W-:Y:S02]  /*b3d40*/  PRMT R18, R14, 0x5410, R0 ;  /* 0x000054100e127816 */ /* 0x010fe40000000000 */
[----:B------:R-:W-:-:S02]  /*b3d50*/  PRMT R14, R4, 0x5410, R17 ;  /* 0x00005410040e7816 */ /* 0x000fc40000000011 */
[----:B------:R-:W-:Y:S02]  /*b3d60*/  PRMT R0, R26, 0x5410, R13 ;  /* 0x000054101a007816 */ /* 0x000fe4000000000d */
[----:B------:R-:W-:Y:S01]  /*b3d70*/  PRMT R4, R29, 0x5410, R25 ;  /* 0x000054101d047816 */ /* 0x000fe20000000019 */
[----:B------:R0:W-:Y:S04]  /*b3d80*/  STL [R1+0x2f8], R18 ;  /* 0x0002f81201007387 */ /* 0x0001e80000100800 */
[----:B------:R-:W-:Y:S04]  /*b3d90*/  STL [R1+0x2fc], R14 ;  /* 0x0002fc0e01007387 */ /* 0x000fe80000100800 */
[----:B0-----:R-:W2:Y:S04]  /*b3da0*/  LDL.LU R18, [R1+0x70] ;  /* 0x0000700001127983 */ /* 0x001ea80000300800 */
[----:B------:R0:W-:Y:S04]  /*b3db0*/  STL [R1+0x300], R0 ;  /* 0x0003000001007387 */ /* 0x0001e80000100800 */
[----:B0-----:R-:W2:Y:S04]  /*b3dc0*/  LDL.LU R0, [R1+0x290] ;  /* 0x0002900001007983 */ /* 0x001ea80000300800 */
[----:B------:R0:W-:Y:S04]  /*b3dd0*/  STL [R1+0x2b4], R4 ;  /* 0x0002b40401007387 */ /* 0x0001e80000100800 */
[----:B------:R-:W3:Y:S04]  /*b3de0*/  LDL.LU R14, [R1+0x6c] ;  /* 0x00006c00010e7983 */ /* 0x000ee80000300800 */
[----:B------:R-:W3:Y:S04]  /*b3df0*/  LDL.LU R17, [R1+0x278] ;  /* 0x0002780001117983 */ /* 0x000ee80000300800 */
[----:B0-----:R-:W4:Y:S04]  /*b3e00*/  LDL.LU R4, [R1+0x68] ;  /* 0x0000680001047983 */ /* 0x001f280000300800 */
[----:B------:R-:W4:Y:S04]  /*b3e10*/  LDL.LU R13, [R1+0x288] ;  /* 0x00028800010d7983 */ /* 0x000f280000300800 */
[----:B------:R-:W2:Y:S04]  /*b3e20*/  LDL.LU R26, [R1+0x64] ;  /* 0x00006400011a7983 */ /* 0x000ea80000300800 */
[----:B------:R-:W2:Y:S04]  /*b3e30*/  LDL.LU R25, [R1+0x60] ;  /* 0x0000600001197983 */ /* 0x000ea80000300800 */
[----:B------:R-:W2:Y:S04]  /*b3e40*/  LDL.LU R29, [R1+0x2d4] ;  /* 0x0002d400011d7983 */ /* 0x000ea80000300800 */
[----:B------:R0:W-:Y:S04]  /*b3e50*/  STL [R1+0x2b8], R9 ;  /* 0x0002b80901007387 */ /* 0x0001e80000100800 */
[----:B------:R-:W2:Y:S04]  /*b3e60*/  LDL.LU R24, [R1+0x5c] ;  /* 0x00005c0001187983 */ /* 0x000ea80000300800 */
[----:B0-----:R-:W2:Y:S04]  /*b3e70*/  LDL.LU R9, [R1+0x270] ;  /* 0x0002700001097983 */ /* 0x001ea80000300800 */
[----:B------:R-:W2:Y:S04]  /*b3e80*/  LDL.LU R16, [R1+0x41a0] ;  /* 0x0041a00001107983 */ /* 0x000ea80000300800 */
[----:B------:R0:W-:Y:S04]  /*b3e90*/  STL [R1+0x2bc], R11 ;  /* 0x0002bc0b01007387 */ /* 0x0001e80000100800 */
[----:B0-----:R-:W2:Y:S02]  /*b3ea0*/  LDL.LU R11, [R1+0x419c] ;  /* 0x00419c00010b7983 */ /* 0x001ea40000300800 */
[----:B--2---:R-:W-:-:S02]  /*b3eb0*/  PRMT R11, R11, 0x5410, R16 ;  /* 0x000054100b0b7816 */ /* 0x004fc40000000010 */
[----:B------:R-:W2:Y:S04]  /*b3ec0*/  LDL.LU R16, [R1+0x4198] ;  /* 0x0041980001107983 */ /* 0x000ea80000300800 */
[----:B------:R0:W-:Y:S01]  /*b3ed0*/  STL [R1+0x2dc], R11 ;  /* 0x0002dc0b01007387 */ /* 0x0001e20000100800 */
[----:B------:R-:W-:Y:S02]  /*b3ee0*/  PRMT R22, R23, 0x5410, R22 ;  /* 0x0000541017167816 */ /* 0x000fe40000000016 */
[----:B------:R-:W-:Y:S01]  /*b3ef0*/  PRMT R20, R20, 0x5410, R2 ;  /* 0x0000541014147816 */ /* 0x000fe20000000002 */
[----:B0-----:R-:W3:Y:S01]  /*b3f00*/  LDL.LU R11, [R1+0x4194] ;  /* 0x00419400010b7983 */ /* 0x001ee20000300800 */
[----:B------:R-:W-:Y:S02]  /*b3f10*/  PRMT R3, R19, 0x5410, R3 ;  /* 0x0000541013037816 */ /* 0x000fe40000000003 */
[----:B------:R-:W-:-:S02]  /*b3f20*/  PRMT R2, R10, 0x5410, R15 ;  /* 0x000054100a027816 */ /* 0x000fc4000000000f */
[----:B------:R-:W-:Y:S02]  /*b3f30*/  PRMT R6, R8, 0x5410, R6 ;  /* 0x0000541008067816 */ /* 0x000fe40000000006 */
[----:B--2---:R-:W-:Y:S02]  /*b3f40*/  PRMT R28, R28, 0x5410, R16 ;  /* 0x000054101c1c7816 */ /* 0x004fe40000000010 */
[----:B------:R-:W2:Y:S04]  /*b3f50*/  LDL.LU R16, [R1+0x4190] ;  /* 0x0041900001107983 */ /* 0x000ea80000300800 */
[----:B------:R0:W-:Y:S04]  /*b3f60*/  STL [R1+0x2e0], R28 ;  /* 0x0002e01c01007387 */ /* 0x0001e80000100800 */
[----:B0-----:R-:W2:Y:S04]  /*b3f70*/  LDL.LU R28, [R1+0x418c] ;  /* 0x00418c00011c7983 */ /* 0x001ea80000300800 */
[----:B------:R-:W-:Y:S04]  /*b3f80*/  STL [R1+0x2d8], R22 ;  /* 0x0002d81601007387 */ /* 0x000fe80000100800 */
[----:B------:R-:W-:Y:S04]  /*b3f90*/  STL [R1+0x2a4], R20 ;  /* 0x0002a41401007387 */ /* 0x000fe80000100800 */
[----:B------:R0:W-:Y:S04]  /*b3fa0*/  STL [R1+0x2a0], R3 ;  /* 0x0002a00301007387 */ /* 0x0001e80000100800 */
[----:B------:R1:W-:Y:S04]  /*b3fb0*/  STL [R1+0x2a8], R2 ;  /* 0x0002a80201007387 */ /* 0x0003e80000100800 */
[----:B------:R3:W-:Y:S04]  /*b3fc0*/  STL [R1+0x29c], R6 ;  /* 0x00029c0601007387 */ /* 0x0007e80000100800 */
[----:B------:R-:W2:Y:S01]  /*b3fd0*/  LDL.LU R19, [R1+0x58] ;  /* 0x0000580001137983 */ /* 0x000ea20000300800 */
[----:B0-----:R-:W-:-:S02]  /*b3fe0*/  PRMT R3, R7, 0x5410, R5 ;  /* 0x0000541007037816 */ /* 0x001fc40000000005 */
[----:B-1----:R-:W-:-:S03]  /*b3ff0*/  PRMT R2, R27, 0x5410, R12 ;  /* 0x000054101b027816 */ /* 0x002fc6000000000c */
[----:B------:R-:W-:Y:S04]  /*b4000*/  STL [R1+0x298], R3 ;  /* 0x0002980301007387 */ /* 0x000fe80000100800 */
[----:B------:R-:W2:Y:S04]  /*b4010*/  LDL.LU R15, [R1+0x2d0] ;  /* 0x0002d000010f7983 */ /* 0x000ea80000300800 */
[----:B------:R0:W-:Y:S04]  /*b4020*/  STL [R1+0x294], R2 ;  /* 0x0002940201007387 */ /* 0x0001e80000100800 */
[----:B------:R-:W2:Y:S04]  /*b4030*/  LDL.LU R10, [R1+0x54] ;  /* 0x00005400010a7983 */ /* 0x000ea80000300800 */
[----:B------:R-:W2:Y:S04]  /*b4040*/  LDL.LU R20, [R1+0x2c8] ;  /* 0x0002c80001147983 */ /* 0x000ea80000300800 */
[----:B---3--:R-:W3:Y:S04]  /*b4050*/  LDL.LU R6, [R1+0x3c] ;  /* 0x00003c0001067983 */ /* 0x008ee80000300800 */
[----:B------:R-:W3:Y:S04]  /*b4060*/  LDL.LU R8, [R1+0x264] ;  /* 0x0002640001087983 */ /* 0x000ee80000300800 */
[----:B------:R-:W3:Y:S04]  /*b4070*/  LDL.LU R5, [R1+0x10] ;  /* 0x0000100001057983 */ /* 0x000ee80000300800 */
[----:B------:R-:W3:Y:S04]  /*b4080*/  LDL.LU R7, [R1+0x260] ;  /* 0x0002600001077983 */ /* 0x000ee80000300800 */
[----:B------:R-:W3:Y:S04]  /*b4090*/  LDL.LU R12, [R1+0xc] ;  /* 0x00000c00010c7983 */ /* 0x000ee80000300800 */
[----:B------:R-:W3:Y:S01]  /*b40a0*/  LDL.LU R27, [R1+0x2c0] ;  /* 0x0002c000011b7983 */ /* 0x000ee20000300800 */
[----:B------:R-:W-:-:S02]  /*b40b0*/  PRMT R18, R0, 0x5410, R18 ;  /* 0x0000541000127816 */ /* 0x000fc40000000012 */
[----:B------:R-:W-:Y:S01]  /*b40c0*/  PRMT R0, R17, 0x5410, R14 ;  /* 0x0000541011007816 */ /* 0x000fe2000000000e */
[----:B0-----:R-:W3:Y:S01]  /*b40d0*/  LDL.LU R2, [R1+0x8] ;  /* 0x0000080001027983 */ /* 0x001ee20000300800 */
[----:B----4-:R-:W-:-:S03]  /*b40e0*/  PRMT R4, R13, 0x5410, R4 ;  /* 0x000054100d047816 */ /* 0x010fc60000000004 */
[----:B------:R-:W4:Y:S04]  /*b40f0*/  LDL.LU R3, [R1+0x2b0] ;  /* 0x0002b00001037983 */ /* 0x000f280000300800 */
[----:B------:R-:W-:Y:S04]  /*b4100*/  STL [R1+0x290], R18 ;  /* 0x0002901201007387 */ /* 0x000fe80000100800 */
[----:B------:R0:W-:Y:S01]  /*b4110*/  STL [R1+0x284], R0 ;  /* 0x0002840001007387 */ /* 0x0001e20000100800 */
[----:B------:R-:W-:-:S03]  /*b4120*/  PRMT R13, R29, 0x5410, R25 ;  /* 0x000054101d0d7816 */ /* 0x000fc60000000019 */
[----:B0-----:R-:W4:Y:S04]  /*b4130*/  LDL.LU R0, [R1+0x28c] ;  /* 0x00028c0001007983 */ /* 0x001f280000300800 */
[----:B------:R0:W-:Y:S02]  /*b4140*/  STL [R1+0x27c], R4 ;  /* 0x00027c0401007387 */ /* 0x0001e40000100800 */
[----:B0-----:R-:W-:Y:S02]  /*b4150*/  PRMT R4, R9, 0x5410, R24 ;  /* 0x0000541009047816 */ /* 0x001fe40000000018 */
[----:B--2---:R-:W-:-:S05]  /*b4160*/  PRMT R28, R28, 0x5410, R26 ;  /* 0x000054101c1c7816 */ /* 0x004fca000000001a */
[----:B------:R0:W-:Y:S04]  /*b4170*/  STL [R1+0x40cc], R28 ;  /* 0x0040cc1c01007387 */ /* 0x0001e80000100800 */
[----:B0-----:R-:W4:Y:S04]  /*b4180*/  LDL.LU R28, [R1] ;  /* 0x00000000011c7983 */ /* 0x001f280000300800 */
[----:B------:R-:W2:Y:S04]  /*b4190*/  LDL.LU R9, [R1+0x26c] ;  /* 0x00026c0001097983 */ /* 0x000ea80000300800 */
[----:B------:R-:W-:Y:S04]  /*b41a0*/  STL [R1+0x278], R13 ;  /* 0x0002780d01007387 */ /* 0x000fe80000100800 */
[----:B------:R-:W2:Y:S04]  /*b41b0*/  LDL.LU R24, [R1+0x2c4] ;  /* 0x0002c40001187983 */ /* 0x000ea80000300800 */
[----:B------:R0:W-:Y:S01]  /*b41c0*/  STL [R1+0x280], R4 ;  /* 0x0002800401007387 */ /* 0x0001e20000100800 */
[----:B------:R-:W-:-:S03]  /*b41d0*/  PRMT R19, R15, 0x5410, R19 ;  /* 0x000054100f137816 */ /* 0x000fc60000000013 */
        /* <DEDUP_REMOVED lines=10> */
[----:B------:R-:W-:-:S03]  /*b4280*/  PRMT R20, R20, 0x5410, R10 ;  /* 0x0000541014147816 */ /* 0x000fc6000000000a */
[----:B------:R-:W2:Y:S04]  /*b4290*/  LDL.LU R15, [R1+0x40] ;  /* 0x00004000010f7983 */ /* 0x000ea80000300800 */
[----:B------:R0:W-:Y:S01]  /*b42a0*/  STL [R1+0x270], R19 ;  /* 0x0002701301007387 */ /* 0x0001e20000100800 */
[----:B---3--:R-:W-:Y:S02]  /*b42b0*/  PRMT R8, R8, 0x5410, R6 ;  /* 0x0000541008087816 */ /* 0x008fe40000000006 */
[----:B------:R-:W-:Y:S02]  /*b42c0*/  PRMT R7, R7, 0x5410, R5 ;  /* 0x0000541007077816 */ /* 0x000fe40000000005 */
[----:B------:R-:W-:Y:S01]  /*b42d0*/  PRMT R27, R27, 0x5410, R12 ;  /* 0x000054101b1b7816 */ /* 0x000fe2000000000c */
[----:B0-----:R-:W3:Y:S04]  /*b42e0*/  LDL.LU R19, [R1+0x158c] ;  /* 0x00158c0001137983 */ /* 0x001ee80000300800 */
[----:B------:R-:W2:Y:S04]  /*b42f0*/  LDL.LU R10, [R1+0x4188] ;  /* 0x00418800010a7983 */ /* 0x000ea80000300800 */
[----:B------:R0:W-:Y:S04]  /*b4300*/  STL [R1+0x274], R20 ;  /* 0x0002741401007387 */ /* 0x0001e80000100800 */
[----:B0-----:R-:W2:Y:S04]  /*b4310*/  LDL.LU R20, [R1+0x28] ;  /* 0x0000280001147983 */ /* 0x001ea80000300800 */
[----:B------:R-:W2:Y:S04]  /*b4320*/  LDL.LU R6, [R1+0x4184] ;  /* 0x0041840001067983 */ /* 0x000ea80000300800 */
[----:B------:R0:W-:Y:S04]  /*b4330*/  STL [R1+0x264], R8 ;  /* 0x0002640801007387 */ /* 0x0001e80000100800 */
[----:B0-----:R-:W2:Y:S04]  /*b4340*/  LDL.LU R8, [R1+0x4180] ;  /* 0x0041800001087983 */ /* 0x001ea80000300800 */
[----:B------:R-:W2:Y:S04]  /*b4350*/  LDL.LU R5, [R1+0x417c] ;  /* 0x00417c0001057983 */ /* 0x000ea80000300800 */
[----:B------:R0:W-:Y:S04]  /*b4360*/  STL [R1+0x260], R7 ;  /* 0x0002600701007387 */ /* 0x0001e80000100800 */
[----:B0-----:R-:W3:Y:S04]  /*b4370*/  LDL.LU R7, [R1+0x4178] ;  /* 0x0041780001077983 */ /* 0x001ee80000300800 */
[----:B------:R-:W3:Y:S04]  /*b4380*/  LDL.LU R12, [R1+0x4174] ;  /* 0x00417400010c7983 */ /* 0x000ee80000300800 */
[----:B------:R0:W-:Y:S04]  /*b4390*/  STL [R1+0x3c], R27 ;  /* 0x00003c1b01007387 */ /* 0x0001e80000100800 */
[----:B0-----:R-:W3:Y:S01]  /*b43a0*/  LDL.LU R27, [R1+0x4170] ;  /* 0x00417000011b7983 */ /* 0x001ee20000300800 */
[----:B----4-:R-:W-:-:S02]  /*b43b0*/  PRMT R28, R3, 0x5410, R28 ;  /* 0x00005410031c7816 */ /* 0x010fc4000000001c */
[----:B--2---:R-:W-:Y:S02]  /*b43c0*/  PRMT R0, R0, 0x5410, R5 ;  /* 0x0000541000007816 */ /* 0x004fe40000000005 */
[----:B------:R-:W-:Y:S02]  /*b43d0*/  PRMT R8, R9, 0x5410, R8 ;  /* 0x0000541009087816 */ /* 0x000fe40000000008 */
[----:B---3--:R-:W-:Y:S02]  /*b43e0*/  PRMT R12, R12, 0x5410, R7 ;  /* 0x000054100c0c7816 */ /* 0x008fe40000000007 */
[----:B------:R-:W-:Y:S02]  /*b43f0*/  PRMT R27, R27, 0x5410, R2 ;  /* 0x000054101b1b7816 */ /* 0x000fe40000000002 */
[----:B------:R-:W2:Y:S04]  /*b4400*/  LDL.LU R2, [R1+0x1688] ;  /* 0x0016880001027983 */ /* 0x000ea80000300800 */
[----:B------:R0:W-:Y:S04]  /*b4410*/  STL [R1+0x4100], R27 ;  /* 0x0041001b01007387 */ /* 0x0001e80000100800 */
[----:B0-----:R-:W3:Y:S04]  /*b4420*/  LDL.LU R27, [R1+0x15bc] ;  /* 0x0015bc00011b7983 */ /* 0x001ee80000300800 */
[----:B------:R-:W4:Y:S04]  /*b4430*/  LDL.LU R3, [R1+0x16e8] ;  /* 0x0016e80001037983 */ /* 0x000f280000300800 */
[----:B------:R-:W2:Y:S04]  /*b4440*/  LDL.LU R7, [R1+0x30c] ;  /* 0x00030c0001077983 */ /* 0x000ea80000300800 */
[----:B------:R-:W2:Y:S04]  /*b4450*/  LDL.LU R5, [R1+0x308] ;  /* 0x0003080001057983 */ /* 0x000ea80000300800 */
[----:B------:R0:W-:Y:S04]  /*b4460*/  STL [R1+0x8], R0 ;  /* 0x0000080001007387 */ /* 0x0001e80000100800 */
[----:B0-----:R-:W2:Y:S04]  /*b4470*/  LDL.LU R0, [R1+0x175c] ;  /* 0x00175c0001007983 */ /* 0x001ea80000300800 */
[----:B------:R-:W2:Y:S02]  /*b4480*/  LDL.LU R9, [R1+0x416c] ;  /* 0x00416c0001097983 */ /* 0x000ea40000300800 */
[----:B--2---:R-:W-:-:S02]  /*b4490*/  PRMT R9, R24, 0x5410, R9 ;  /* 0x0000541018097816 */ /* 0x004fc40000000009 */
[----:B------:R-:W2:Y:S01]  /*b44a0*/  LDL.LU R24, [R1+0x4168] ;  /* 0x0041680001187983 */ /* 0x000ea20000300800 */
[----:B------:R-:W-:Y:S02]  /*b44b0*/  PRMT R10, R4, 0x5410, R10 ;  /* 0x00005410040a7816 */ /* 0x000fe4000000000a */
[----:B--2---:R-:W-:Y:S02]  /*b44c0*/  PRMT R24, R24, 0x5410, R6 ;  /* 0x0000541018187816 */ /* 0x004fe40000000006 */
[----:B------:R-:W2:Y:S01]  /*b44d0*/  LDL.LU R6, [R1+0x304] ;  /* 0x0003040001067983 */ /* 0x000ea20000300800 */
[----:B------:R-:W-:-:S03]  /*b44e0*/  PRMT R4, R16, 0x5410, R11 ;  /* 0x0000541010047816 */ /* 0x000fc6000000000b */
[----:B------:R-:W3:Y:S04]  /*b44f0*/  LDL.LU R11, [R1+0x2c] ;  /* 0x00002c00010b7983 */ /* 0x000ee80000300800 */
[----:B------:R-:W3:Y:S01]  /*b4500*/  LDL.LU R16, [R1+0x17dc] ;  /* 0x0017dc0001107983 */ /* 0x000ee20000300800 */
[----:B------:R-:W-:Y:S02]  /*b4510*/  PRMT R5, R5, 0x5410, R29 ;  /* 0x0000541005057816 */ /* 0x000fe4000000001d */
[----:B--2---:R-:W-:Y:S02]  /*b4520*/  PRMT R6, R6, 0x5410, R22 ;  /* 0x0000541006067816 */ /* 0x004fe40000000016 */
[----:B------:R-:W2:Y:S04]  /*b4530*/  LDL.LU R22, [R1+0x4164] ;  /* 0x0041640001167983 */ /* 0x000ea80000300800 */
[----:B------:R-:W2:Y:S01]  /*b4540*/  LDL.LU R29, [R1+0x4160] ;  /* 0x00416000011d7983 */ /* 0x000ea20000300800 */
[----:B------:R-:W-:-:S02]  /*b4550*/  PRMT R17, R17, 0x5410, R14 ;  /* 0x0000541011117816 */ /* 0x000fc4000000000e */
[----:B--2---:R-:W-:Y:S02]  /*b4560*/  PRMT R7, R7, 0x5410, R29 ;  /* 0x0000541007077816 */ /* 0x004fe4000000001d */
[----:B------:R-:W2:Y:S01]  /*b4570*/  LDL.LU R29, [R1+0x415c] ;  /* 0x00415c00011d7983 */ /* 0x000ea20000300800 */
[----:B------:R-:W-:Y:S02]  /*b4580*/  PRMT R26, R26, 0x5410, R13 ;  /* 0x000054101a1a7816 */ /* 0x000fe4000000000d */
[----:B------:R-:W-:Y:S02]  /*b4590*/  PRMT R18, R18, 0x5410, R25 ;  /* 0x0000541012127816 */ /* 0x000fe40000000019 */
[----:B------:R-:W-:Y:S02]  /*b45a0*/  PRMT R19, R19, 0x5410, R15 ;  /* 0x0000541013137816 */ /* 0x000fe4000000000f */
[----:B--2---:R-:W-:Y:S02]  /*b45b0*/  PRMT R29, R29, 0x5410, R23 ;  /* 0x000054101d1d7816 */ /* 0x004fe40000000017 */
[----:B------:R-:W2:Y:S04]  /*b45c0*/  LDL.LU R23, [R1+0x4158] ;  /* 0x0041580001177983 */ /* 0x000ea80000300800 */
[----:B------:R-:W2:Y:S04]  /*b45d0*/  LDL.LU R14, [R1+0x4154] ;  /* 0x00415400010e7983 */ /* 0x000ea80000300800 */
[----:B------:R0:W-:Y:S04]  /*b45e0*/  STL [R1+0x26c], R17 ;  /* 0x00026c1101007387 */ /* 0x0001e80000100800 */
[----:B0-----:R-:W2:Y:S04]  /*b45f0*/  LDL.LU R17, [R1+0x4150] ;  /* 0x0041500001117983 */ /* 0x001ea80000300800 */
[----:B------:R-:W2:Y:S04]  /*b4600*/  LDL.LU R13, [R1+0x414c] ;  /* 0x00414c00010d7983 */ /* 0x000ea80000300800 */
[----:B------:R0:W-:Y:S04]  /*b4610*/  STL [R1+0x28c], R26 ;  /* 0x00028c1a01007387 */ /* 0x0001e80000100800 */
[----:B0-----:R-:W4:Y:S04]  /*b4620*/  LDL.LU R26, [R1+0x4148] ;  /* 0x00414800011a7983 */ /* 0x001f280000300800 */
[----:B------:R-:W2:Y:S04]  /*b4630*/  LDL.LU R25, [R1+0x4144] ;  /* 0x0041440001197983 */ /* 0x000ea80000300800 */
[----:B------:R0:W-:Y:S04]  /*b4640*/  STL [R1+0x40b8], R18 ;  /* 0x0040b81201007387 */ /* 0x0001e80000100800 */
[----:B0-----:R-:W2:Y:S04]  /*b4650*/  LDL.LU R18, [R1+0x314] ;  /* 0x0003140001127983 */ /* 0x001ea80000300800 */
[----:B------:R-:W2:Y:S04]  /*b4660*/  LDL.LU R15, [R1+0x4140] ;  /* 0x00414000010f7983 */ /* 0x000ea80000300800 */
[----:B------:R0:W-:Y:S04]  /*b4670*/  STL [R1+0x40bc], R19 ;  /* 0x0040bc1301007387 */ /* 0x0001e80000100800 */
[----:B0-----:R-:W4:Y:S01]  /*b4680*/  LDL.LU R19, [R1+0x34] ;  /* 0x0000340001137983 */ /* 0x001f220000300800 */
[----:B---3--:R-:W-:-:S02]  /*b4690*/  PRMT R11, R27, 0x5410, R11 ;  /* 0x000054101b0b7816 */ /* 0x008fc4000000000b */
[----:B--2---:R-:W-:Y:S02]  /*b46a0*/  PRMT R20, R15, 0x5410, R20 ;  /* 0x000054100f147816 */ /* 0x004fe40000000014 */
[----:B----4-:R-:W-:Y:S02]  /*b46b0*/  PRMT R19, R18, 0x5410, R19 ;  /* 0x0000541012137816 */ /* 0x010fe40000000013 */
[----:B------:R-:W2:Y:S04]  /*b46c0*/  LDL.LU R18, [R1+0x13e0] ;  /* 0x0013e00001127983 */ /* 0x000ea80000300800 */
[----:B------:R-:W-:Y:S04]  /*b46d0*/  STL [R1+0x2d4], R19 ;  /* 0x0002d41301007387 */ /* 0x000fe80000100800 */
[----:B------:R0:W-:Y:S04]  /*b46e0*/  STL [R1+0x2d0], R11 ;  /* 0x0002d00b01007387 */ /* 0x0001e80000100800 */
[----:B------:R-:W3:Y:S04]  /*b46f0*/  LDL.LU R15, [R1+0x413c] ;  /* 0x00413c00010f7983 */ /* 0x000ee80000300800 */
[----:B0-----:R-:W4:Y:S04]  /*b4700*/  LDL.LU R11, [R1+0x13d8] ;  /* 0x0013d800010b7983 */ /* 0x001f280000300800 */
[----:B------:R-:W-:Y:S04]  /*b4710*/  STL.64 [R1+0x3fd0], R22 ;  /* 0x003fd01601007387 */ /* 0x000fe80000100a00 */
[----:B------:R0:W-:Y:S04]  /*b4720*/  STL.64 [R1+0x3fc8], R20 ;  /* 0x003fc81401007387 */ /* 0x0001e80000100a00 */
[----:B0-----:R-:W2:Y:S04]  /*b4730*/  LDL.LU R20, [R1+0x13b0] ;  /* 0x0013b00001147983 */ /* 0x001ea80000300800 */
[----:B------:R-:W2:Y:S01]  /*b4740*/  LDL.LU R21, [R1+0x3cc] ;  /* 0x0003cc0001157983 */ /* 0x000ea20000300800 */
[----:B------:R-:W-:-:S02]  /*b4750*/  PRMT R2, R2, 0x5410, R25 ;  /* 0x0000541002027816 */ /* 0x000fc40000000019 */
[----:B------:R-:W-:Y:S01]  /*b4760*/  PRMT R3, R3, 0x5410, R26 ;  /* 0x0000541003037816 */ /* 0x000fe2000000001a */
[----:B------:R-:W2:Y:S04]  /*b4770*/  LDL.LU R25, [R1+0x4138] ;  /* 0x0041380001197983 */ /* 0x000ea80000300800 */
[----:B------:R-:W-:Y:S01]  /*b4780*/  STL [R1+0x40c0], R2 ;  /* 0x0040c00201007387 */ /* 0x000fe20000100800 */
[----:B------:R-:W-:-:S03]  /*b4790*/  PRMT R0, R0, 0x5410, R13 ;  /* 0x0000541000007816 */ /* 0x000fc6000000000d */
[----:B------:R-:W2:Y:S04]  /*b47a0*/  LDL.LU R26, [R1+0x4134] ;  /* 0x00413400011a7983 */ /* 0x000ea80000300800 */
[----:B------:R0:W-:Y:S01]  /*b47b0*/  STL [R1+0x40c4], R3 ;  /* 0x0040c40301007387 */ /* 0x0001e20000100800 */
[----:B------:R-:W-:-:S03]  /*b47c0*/  PRMT R16, R16, 0x5410, R14 ;  /* 0x0000541010107816 */ /* 0x000fc6000000000e */
[----:B0-----:R-:W4:Y:S04]  /*b47d0*/  LDL.LU R3, [R1+0x13e8] ;  /* 0x0013e80001037983 */ /* 0x001f280000300800 */
[----:B------:R-:W4:Y:S04]  /*b47e0*/  LDL.LU R13, [R1+0x4130] ;  /* 0x00413000010d7983 */ /* 0x000f280000300800 */
[----:B------:R0:W-:Y:S04]  /*b47f0*/  STL [R1+0x40c8], R0 ;  /* 0x0040c80001007387 */ /* 0x0001e80000100800 */
[----:B0-----:R-:W4:Y:S01]  /*b4800*/  LDL.LU R0, [R1+0x13b4] ;  /* 0x0013b40001007983 */ /* 0x001f220000300800 */
[----:B---3--:R-:W-:-:S03]  /*b4810*/  PRMT R15, R15, 0x5410, R17 ;  /* 0x000054100f0f7816 */ /* 0x008fc60000000011 */
[----:B------:R-:W3:Y:S04]  /*b4820*/  LDL.LU R17, [R1+0x412c] ;  /* 0x00412c0001117983 */ /* 0x000ee80000300800 */
[----:B------:R0:W-:Y:S04]  /*b4830*/  STL [R1+0x3f68], R15 ;  /* 0x003f680f01007387 */ /* 0x0001e80000100800 */
[----:B0-----:R-:W3:Y:S04]  /*b4840*/  LDL.LU R15, [R1+0x13e4] ;  /* 0x0013e400010f7983 */ /* 0x001ee80000300800 */
[----:B------:R-:W3:Y:S04]  /*b4850*/  LDL.LU R14, [R1+0x4128] ;  /* 0x00412800010e7983 */ /* 0x000ee80000300800 */
[----:B------:R-:W3:Y:S04]  /*b4860*/  LDL.LU R2, [R1+0x1aec] ;  /* 0x001aec0001027983 */ /* 0x000ee80000300800 */
[----:B------:R-:W3:Y:S04]  /*b4870*/  LDL.LU R22, [R1+0x1ad8] ;  /* 0x001ad80001167983 */ /* 0x000ee80000300800 */
[----:B------:R-:W3:Y:S04]  /*b4880*/  LDL.LU R23, [R1+0x1a0c] ;  /* 0x001a0c0001177983 */ /* 0x000ee80000300800 */
[----:B------:R-:W3:Y:S04]  /*b4890*/  LDL.LU R19, [R1+0x19f8] ;  /* 0x0019f80001137983 */ /* 0x000ee80000300800 */
[----:B------:R-:W3:Y:S04]  /*b48a0*/  LDL.LU R27, [R1+0x1418] ;  /* 0x00141800011b7983 */ /* 0x000ee80000300800 */
[----:B------:R0:W-:Y:S01]  /*b48b0*/  STL [R1+0x40d0], R16 ;  /* 0x0040d01001007387 */ /* 0x0001e20000100800 */
[----:B--2---:R-:W-:-:S02]  /*b48c0*/  PRMT R9, R9, 0x5210, R20 ;  /* 0x0000521009097816 */ /* 0x004fc40000000014 */
[----:B------:R-:W-:Y:S01]  /*b48d0*/  PRMT R10, R10, 0x5210, R21 ;  /* 0x000052100a0a7816 */ /* 0x000fe20000000015 */
[----:B0-----:R-:W2:Y:S04]  /*b48e0*/  LDL.LU R16, [R1+0x13dc] ;  /* 0x0013dc0001107983 */ /* 0x001ea80000300800 */
[----:B------:R-:W2:Y:S04]  /*b48f0*/  LDL.LU R21, [R1+0x1414] ;  /* 0x0014140001157983 */ /* 0x000ea80000300800 */
[----:B------:R-:W2:Y:S01]  /*b4900*/  LDL.LU R20, [R1+0x1408] ;  /* 0x0014080001147983 */ /* 0x000ea20000300800 */
[----:B------:R-:W-:-:S02]  /*b4910*/  PRMT R5, R5, 0x5210, R18 ;  /* 0x0000521005057816 */ /* 0x000fc40000000012 */
[----:B----4-:R-:W-:Y:S02]  /*b4920*/  PRMT R7, R7, 0x5210, R3 ;  /* 0x0000521007077816 */ /* 0x010fe40000000003 */
[----:B------:R-:W-:Y:S02]  /*b4930*/  PRMT R11, R24, 0x5210, R11 ;  /* 0x00005210180b7816 */ /* 0x000fe4000000000b */
[----:B------:R-:W-:Y:S01]  /*b4940*/  PRMT R8, R8, 0x5210, R0 ;  /* 0x0000521008087816 */ /* 0x000fe20000000000 */
[----:B---3--:R-:W-:Y:S04]  /*b4950*/  STL.64 [R1+0x4120], R22 ;  /* 0x0041201601007387 */ /* 0x008fe80000100a00 */
[----:B--2---:R-:W-:Y:S04]  /*b4960*/  STL.64 [R1+0x4118], R20 ;  /* 0x0041181401007387 */ /* 0x004fe80000100a00 */
[----:B------:R-:W0:Y:S01]  /*b4970*/  LDS.128 R20, [R14] ;  /* 0x000000000e147984 */ /* 0x000e220000000c00 */
[----:B------:R-:W-:Y:S01]  /*b4980*/  BAR.SYNC.DEFER_BLOCKING 0x0 ;  /* 0x0000000000007b1d */ /* 0x000fe20000010000 */
[----:B------:R-:W-:-:S02]  /*b4990*/  PRMT R4, R4, 0x5210, R16 ;  /* 0x0000521004047816 */ /* 0x000fc40000000010 */
[----:B------:R-:W-:-:S03]  /*b49a0*/  PRMT R6, R6, 0x5210, R15 ;  /* 0x0000521006067816 */ /* 0x000fc6000000000f */
[----:B------:R-:W2:Y:S04]  /*b49b0*/  LDL.LU R0, [R1+0x1404] ;  /* 0x0014040001007983 */ /* 0x000ea80000300800 */
[----:B------:R-:W3:Y:S04]  /*b49c0*/  LDL.LU R18, [R1+0x328] ;  /* 0x0003280001127983 */ /* 0x000ee80000300800 */
[----:B------:R-:W-:Y:S01]  /*b49d0*/  STSM.16.M88.4 [R17], R4 ;  /* 0x0000000411007844 */ /* 0x000fe20000000200 */
[----:B------:R-:W-:Y:S06]  /*b49e0*/  BAR.SYNC.DEFER_BLOCKING 0x0 ;  /* 0x0000000000007b1d */ /* 0x000fec0000010000 */
[----:B0-----:R-:W-:Y:S04]  /*b49f0*/  STL [R1+0x80], R20 ;  /* 0x0000801401007387 */ /* 0x001fe80000100800 */
[----:B------:R-:W-:Y:S01]  /*b4a00*/  STL.64 [R1+0x88], R22 ;  /* 0x0000881601007387 */ /* 0x000fe20000100a00 */
[----:B------:R-:W-:-:S03]  /*b4a10*/  IMAD.MOV.U32 R24, RZ, RZ, R21 ;  /* 0x000000ffff187224 */ /* 0x000fc600078e0015 */
[----:B------:R-:W0:Y:S04]  /*b4a20*/  LDS.128 R20, [R14] ;  /* 0x000000000e147984 */ /* 0x000e280000000c00 */
[----:B------:R1:W-:Y:S01]  /*b4a30*/  STL [R1+0x3d9c], R24 ;  /* 0x003d9c1801007387 */ /* 0x0003e20000100800 */
[----:B------:R-:W-:Y:S06]  /*b4a40*/  BAR.SYNC.DEFER_BLOCKING 0x0 ;  /* 0x0000000000007b1d */ /* 0x000fec0000010000 */
[----:B-1----:R-:W4:Y:S04]  /*b4a50*/  LDL.LU R24, [R1+0x330] ;  /* 0x0003300001187983 */ /* 0x002f280000300800 */
[----:B------:R-:W2:Y:S04]  /*b4a60*/  LDL.LU R5, [R1+0x360] ;  /* 0x0003600001057983 */ /* 0x000ea80000300800 */
[----:B------:R-:W2:Y:S04]  /*b4a70*/  LDL.LU R6, [R1+0x33c] ;  /* 0x00033c0001067983 */ /* 0x000ea80000300800 */
[----:B------:R-:W2:Y:S04]  /*b4a80*/  LDL.LU R7, [R1+0x338] ;  /* 0x0003380001077983 */ /* 0x000ea80000300800 */
[----:B0-----:R-:W-:Y:S04]  /*b4a90*/  STL.64 [R1+0x70], R20 ;  /* 0x0000701401007387 */ /* 0x001fe80000100a00 */
[----:B------:R0:W-:Y:S04]  /*b4aa0*/  STL.64 [R1+0x78], R22 ;  /* 0x0000781601007387 */ /* 0x0001e80000100a00 */
[----:B0-----:R-:W2:Y:S04]  /*b4ab0*/  LDL.LU.64 R22, [R1+0x4120] ;  /* 0x0041200001167983 */ /* 0x001ea80000300a00 */
[----:B------:R-:W3:Y:S04]  /*b4ac0*/  LDL.LU.64 R20, [R1+0x4118] ;  /* 0x0041180001147983 */ /* 0x000ee80000300a00 */
[----:B------:R0:W-:Y:S01]  /*b4ad0*/  STSM.16.M88.4 [R17], R8 ;  /* 0x0000000811007844 */ /* 0x0001e20000000200 */
[----:B------:R-:W-:Y:S01]  /*b4ae0*/  BAR.SYNC.DEFER_BLOCKING 0x0 ;  /* 0x0000000000007b1d */ /* 0x000fe20000010000 */
[----:B--2---:R-:W-:-:S02]  /*b4af0*/  LOP3.LUT R16, R22, 0xffff, RZ, 0xc0, !PT ;  /* 0x0000ffff16107812 */ /* 0x004fc400078ec0ff */
[----:B------:R-:W-:-:S03]  /*b4b00*/  LOP3.LUT R15, R23, 0xffff, RZ, 0xc0, !PT ;  /* 0x0000ffff170f7812 */ /* 0x000fc600078ec0ff */
[----:B------:R-:W2:Y:S04]  /*b4b10*/  LDL.LU R22, [R1+0x264] ;  /* 0x0002640001167983 */ /* 0x000ea80000300800 */
[----:B------:R-:W2:Y:S01]  /*b4b20*/  LDL.LU R23, [R1+0x260] ;  /* 0x0002600001177983 */ /* 0x000ea20000300800 */
[----:B---3--:R-:W-:Y:S02]  /*b4b30*/  LOP3.LUT R21, R21, 0xffff, RZ, 0xc0, !PT ;  /* 0x0000ffff15157812 */ /* 0x008fe400078ec0ff */
[----:B------:R-:W-:Y:S02]  /*b4b40*/  LOP3.LUT R20, R20, 0xffff, RZ, 0xc0, !PT ;  /* 0x0000ffff14147812 */ /* 0x000fe400078ec0ff */
[----:B------:R-:W-:Y:S02]  /*b4b50*/  LOP3.LUT R3, R2, 0xffff, RZ, 0xc0, !PT ;  /* 0x0000ffff02037812 */ /* 0x000fe400078ec0ff */
[----:B------:R-:W-:-:S02]  /*b4b60*/  LOP3.LUT R2, R19, 0xffff, RZ, 0xc0, !PT ;  /* 0x0000ffff13027812 */ /* 0x000fc400078ec0ff */
[----:B------:R-:W3:Y:S01]  /*b4b70*/  LDL.LU R19, [R1+0x3c] ;  /* 0x00003c0001137983 */ /* 0x000ee20000300800 */
[----:B0-----:R-:W-:Y:S02]  /*b4b80*/  PRMT R9, R6, 0x4210, R21 ;  /* 0x0000421006097816 */ /* 0x001fe40000000015 */
[----:B------:R-:W-:Y:S02]  /*b4b90*/  PRMT R10, R7, 0x4210, R20 ;  /* 0x00004210070a7816 */ /* 0x000fe40000000014 */
[----:B------:R-:W-:Y:S02]  /*b4ba0*/  LOP3.LUT R27, R27, 0xffff, RZ, 0xc0, !PT ;  /* 0x0000ffff1b1b7812 */ /* 0x000fe400078ec0ff */
[----:B------:R-:W-:Y:S02]  /*b4bb0*/  PRMT R7, R25, 0x4210, R2 ;  /* 0x0000421019077816 */ /* 0x000fe40000000002 */
[----:B------:R-:W-:Y:S02]  /*b4bc0*/  PRMT R8, R5, 0x4210, R27 ;  /* 0x0000421005087816 */ /* 0x000fe4000000001b */
[----:B------:R-:W-:-:S02]  /*b4bd0*/  PRMT R5, R18, 0x4210, R16 ;  /* 0x0000421012057816 */ /* 0x000fc40000000010 */
[----:B----4-:R-:W-:Y:S02]  /*b4be0*/  PRMT R4, R24, 0x4210, R3 ;  /* 0x0000421018047816 */ /* 0x010fe40000000003 */
[----:B------:R-:W-:Y:S01]  /*b4bf0*/  PRMT R6, R26, 0x4210, R15 ;  /* 0x000042101a067816 */ /* 0x000fe2000000000f */
[----:B--2---:R-:W-:Y:S04]  /*b4c00*/  STL.64 [R1+0x4110], R22 ;  /* 0x0041101601007387 */ /* 0x004fe80000100a00 */
[----:B------:R-:W-:Y:S04]  /*b4c10*/  STL.64 [R1+0x4108], R20 ;  /* 0x0041081401007387 */ /* 0x000fe80000100a00 */
[----:B------:R-:W0:Y:S04]  /*b4c20*/  LDS.128 R20, [R14] ;  /* 0x000000000e147984 */ /* 0x000e280000000c00 */
[----:B------:R-:W2:Y:S01]  /*b4c30*/  LDL.LU R18, [R1+0x8] ;  /* 0x0000080001127983 */ /* 0x000ea20000300800 */
[----:B------:R-:W-:Y:S06]  /*b4c40*/  BAR.SYNC.DEFER_BLOCKING 0x0 ;  /* 0x0000000000007b1d */ /* 0x000fec0000010000 */
[----:B0-----:R-:W-:Y:S04]  /*b4c50*/  STL [R1+0x64], R21 ;  /* 0x0000641501007387 */ /* 0x001fe80000100800 */
[----:B------:R0:W-:Y:S01]  /*b4c60*/  STL [R1+0x68], R22 ;  /* 0x0000681601007387 */ /* 0x0001e20000100800 */
[----:B------:R-:W-:-:S02]  /*b4c70*/  IMAD.MOV.U32 R25, RZ, RZ, R23 ;  /* 0x000000ffff197224 */ /* 0x000fc400078e0017 */
[----:B------:R-:W-:Y:S01]  /*b4c80*/  IMAD.MOV.U32 R24, RZ, RZ, R20 ;  /* 0x000000ffff187224 */ /* 0x000fe200078e0014 */
[----:B0-----:R-:W4:Y:S04]  /*b4c90*/  LDL.LU.64 R22, [R1+0x4110] ;  /* 0x0041100001167983 */ /* 0x001f280000300a00 */
[----:B------:R-:W2:Y:S04]  /*b4ca0*/  LDL.LU.64 R20, [R1+0x4108] ;  /* 0x0041080001147983 */ /* 0x000ea80000300a00 */
[----:B------:R-:W-:Y:S01]  /*b4cb0*/  STSM.16.M88.4 [R17], R4 ;  /* 0x0000000411007844 */ /* 0x000fe20000000200 */
[----:B------:R-:W-:Y:S06]  /*b4cc0*/  BAR.SYNC.DEFER_BLOCKING 0x0 ;  /* 0x0000000000007b1d */ /* 0x000fec0000010000 */
[----:B------:R-:W0:Y:S02]  /*b4cd0*/  LDS.128 R4, [R14] ;  /* 0x000000000e047984 */ /* 0x000e240000000c00 */
[----:B------:R-:W-:Y:S01]  /*b4ce0*/  BAR.SYNC.DEFER_BLOCKING 0x0 ;  /* 0x0000000000007b1d */ /* 0x000fe20000010000 */
[----:B------:R-:W-:-:S05]  /*b4cf0*/  LOP3.LUT R0, R0, 0xffff, RZ, 0xc0, !PT ;  /* 0x0000ffff00007812 */ /* 0x000fca00078ec0ff */
[----:B------:R-:W-:Y:S04]  /*b4d00*/  STL [R1+0x3d64], R25 ;  /* 0x003d641901007387 */ /* 0x000fe80000100800 */
[----:B------:R-:W-:Y:S01]  /*b4d10*/  STL [R1+0x3e90], R24 ;  /* 0x003e901801007387 */ /* 0x000fe20000100800 */
[----:B------:R-:W-:-:S05]  /*b4d20*/  PRMT R11, R13, 0x4210, R0 ;  /* 0x000042100d0b7816 */ /* 0x000fca0000000000 */
[----:B------:R-:W-:Y:S01]  /*b4d30*/  STSM.16.M88.4 [R17], R8 ;  /* 0x0000000811007844 */ /* 0x000fe20000000200 */
[----:B------:R-:W-:Y:S01]  /*b4d40*/  BAR.SYNC.DEFER_BLOCKING 0x0 ;  /* 0x0000000000007b1d */ /* 0x000fe20000010000 */
[----:B0-----:R-:W-:Y:S02]  /*b4d50*/  IMAD.MOV.U32 R26, RZ, RZ, R5 ;  /* 0x000000ffff1a7224 */ /* 0x001fe400078e0005 */
[----:B------:R-:W-:-:S03]  /*b4d60*/  IMAD.MOV.U32 R13, RZ, RZ, R6 ;  /* 0x000000ffff0d7224 */ /* 0x000fc600078e0006 */
[----:B------:R0:W-:Y:S04]  /*b4d70*/  STL [R1+0x50], R4 ;  /* 0x0000500401007387 */ /* 0x0001e80000100800 */
[----:B------:R1:W-:Y:S04]  /*b4d80*/  STL [R1+0x5c], R7 ;  /* 0x00005c0701007387 */ /* 0x0003e80000100800 */
[----:B------:R-:W-:Y:S04]  /*b4d90*/  STL [R1+0x3d54], R26 ;  /* 0x003d541a01007387 */ /* 0x000fe80000100800 */
[----:B------:R-:W-:Y:S01]  /*b4da0*/  STL [R1+0x3d48], R13 ;  /* 0x003d480d01007387 */ /* 0x000fe20000100800 */
[----:B0-----:R-:W-:-:S02]  /*b4db0*/  PRMT R4, R28, 0x5210, R3 ;  /* 0x000052101c047816 */ /* 0x001fc40000000003 */
[----:B----4-:R-:W-:Y:S02]  /*b4dc0*/  PRMT R8, R22, 0x5210, R27 ;  /* 0x0000521016087816 */ /* 0x010fe4000000001b */
[----:B--2---:R-:W-:Y:S01]  /*b4dd0*/  PRMT R9, R23, 0x5210, R21 ;  /* 0x0000521017097816 */ /* 0x004fe20000000015 */
[----:B------:R-:W2:Y:S04]  /*b4de0*/  LDL.LU R27, [R1+0x4100] ;  /* 0x00410000011b7983 */ /* 0x000ea80000300800 */
[----:B------:R-:W4:Y:S01]  /*b4df0*/  LDL.LU R3, [R1+0x1adc] ;  /* 0x001adc0001037983 */ /* 0x000f220000300800 */
[----:B---3--:R-:W-:-:S03]  /*b4e00*/  PRMT R10, R19, 0x5210, R20 ;  /* 0x00005210130a7816 */ /* 0x008fc60000000014 */
[----:B------:R-:W3:Y:S04]  /*b4e10*/  LDL.LU R21, [R1+0x1ac8] ;  /* 0x001ac80001157983 */ /* 0x000ee80000300800 */
[----:B------:R-:W3:Y:S04]  /*b4e20*/  LDL.LU R20, [R1+0x19fc] ;  /* 0x0019fc0001147983 */ /* 0x000ee80000300800 */
[----:B------:R-:W2:Y:S04]  /*b4e30*/  LDL.LU R22, [R1+0x19e8] ;  /* 0x0019e80001167983 */ /* 0x000ea80000300800 */
[----:B------:R-:W2:Y:S01]  /*b4e40*/  LDL.LU R23, [R1+0x1428] ;  /* 0x0014280001177983 */ /* 0x000ea20000300800 */
[----:B------:R-:W-:-:S02]  /*b4e50*/  PRMT R5, R18, 0x5210, R16 ;  /* 0x0000521012057816 */ /* 0x000fc40000000010 */
[----:B------:R-:W-:Y:S02]  /*b4e60*/  PRMT R6, R12, 0x5210, R15 ;  /* 0x000052100c067816 */ /* 0x000fe4000000000f */
[----:B-1----:R-:W-:Y:S01]  /*b4e70*/  PRMT R7, R29, 0x5210, R2 ;  /* 0x000052101d077816 */ /* 0x002fe20000000002 */
[----:B--2---:R-:W-:Y:S04]  /*b4e80*/  STL.64 [R1+0x40f0], R22 ;  /* 0x0040f01601007387 */ /* 0x004fe80000100a00 */
[----:B---3--:R-:W-:Y:S04]  /*b4e90*/  STL.64 [R1+0x40e8], R20 ;  /* 0x0040e81401007387 */ /* 0x008fe80000100a00 */
[----:B------:R-:W0:Y:S01]  /*b4ea0*/  LDS.128 R20, [R14] ;  /* 0x000000000e147984 */ /* 0x000e220000000c00 */
[----:B------:R-:W-:Y:S01]  /*b4eb0*/  BAR.SYNC.DEFER_BLOCKING 0x0 ;  /* 0x0000000000007b1d */ /* 0x000fe20000010000 */
[----:B------:R-:W-:-:S05]  /*b4ec0*/  PRMT R11, R27, 0x5210, R0 ;  /* 0x000052101b0b7816 */ /* 0x000fca0000000000 */
[----:B------:R-:W2:Y:S04]  /*b4ed0*/  LDL.LU R28, [R1+0x1424] ;  /* 0x00142400011c7983 */ /* 0x000ea80000300800 */
[----:B------:R-:W3:Y:S04]  /*b4ee0*/  LDL.LU R19, [R1+0x1410] ;  /* 0x0014100001137983 */ /* 0x000ee80000300800 */
[----:B------:R-:W3:Y:S04]  /*b4ef0*/  LDL.LU R12, [R1+0x40fc] ;  /* 0x0040fc00010c7983 */ /* 0x000ee80000300800 */
[----:B------:R-:W3:Y:S04]  /*b4f00*/  LDL.LU R29, [R1+0x40f8] ;  /* 0x0040f800011d7983 */ /* 0x000ee80000300800 */
[----:B------:R-:W-:Y:S01]  /*b4f10*/  STSM.16.M88.4 [R17], R4 ;  /* 0x0000000411007844 */ /* 0x000fe20000000200 */
[----:B------:R-:W-:Y:S06]  /*b4f20*/  BAR.SYNC.DEFER_BLOCKING 0x0 ;  /* 0x0000000000007b1d */ /* 0x000fec0000010000 */
[----:B0-----:R-:W-:Y:S04]  /*b4f30*/  STL.64 [R1+0x40], R20 ;  /* 0x0000401401007387 */ /* 0x001fe80000100a00 */
[----:B------:R-:W-:Y:S01]  /*b4f40*/  STL [R1+0x48], R22 ;  /* 0x0000481601007387 */ /* 0x000fe20000100800 */
[----:B------:R-:W-:-:S03]  /*b4f50*/  IMAD.MOV.U32 R27, RZ, RZ, R23 ;  /* 0x000000ffff1b7224 */ /* 0x000fc600078e0017 */
[----:B------:R-:W3:Y:S04]  /*b4f60*/  LDL.LU R2, [R1+0x140c] ;  /* 0x00140c0001027983 */ /* 0x000ee80000300800 */
[----:B------:R-:W3:Y:S04]  /*b4f70*/  LDL.LU R18, [R1+0x37c] ;  /* 0x00037c0001127983 */ /* 0x000ee80000300800 */
[----:B------:R-:W0:Y:S04]  /*b4f80*/  LDS.128 R20, [R14] ;  /* 0x000000000e147984 */ /* 0x000e280000000c00 */
[----:B------:R1:W-:Y:S01]  /*b4f90*/  STL [R1+0x3d2c], R27 ;  /* 0x003d2c1b01007387 */ /* 0x0003e20000100800 */
[----:B------:R-:W-:Y:S06]  /*b4fa0*/  BAR.SYNC.DEFER_BLOCKING 0x0 ;  /* 0x0000000000007b1d */ /* 0x000fec0000010000 */
[----:B-1----:R-:W3:Y:S04]  /*b4fb0*/  LDL.LU R27, [R1+0x36c] ;  /* 0x00036c00011b7983 */ /* 0x002ee80000300800 */
[----:B------:R-:W3:Y:S04]  /*b4fc0*/  LDL.LU R4, [R1+0x380] ;  /* 0x0003800001047983 */ /* 0x000ee80000300800 */
[----:B------:R-:W3:Y:S04]  /*b4fd0*/  LDL.LU R5, [R1+0x378] ;  /* 0x0003780001057983 */ /* 0x000ee80000300800 */
[----:B------:R-:W3:Y:S04]  /*b4fe0*/  LDL.LU R6, [R1+0x374] ;  /* 0x0003740001067983 */ /* 0x000ee80000300800 */
[----:B------:R-:W3:Y:S04]  /*b4ff0*/  LDL.LU R7, [R1+0x370] ;  /* 0x0003700001077983 */ /* 0x000ee80000300800 */
[----:B0-----:R0:W-:Y:S01]  /*b5000*/  STL.64 [R1+0x38], R22 ;  /* 0x0000381601007387 */ /* 0x0011e20000100a00 */
[----:B------:R-:W-:-:S02]  /*b5010*/  IMAD.MOV.U32 R13, RZ, RZ, R21 ;  /* 0x000000ffff0d7224 */ /* 0x000fc400078e0015 */
[----:B------:R-:W-:Y:S01]  /*b5020*/  IMAD.MOV.U32 R26, RZ, RZ, R20 ;  /* 0x000000ffff1a7224 */ /* 0x000fe200078e0014 */
[----:B0-----:R-:W3:Y:S04]  /*b5030*/  LDL.LU.64 R22, [R1+0x40f0] ;  /* 0x0040f00001167983 */ /* 0x001ee80000300a00 */
[----:B------:R-:W3:Y:S04]  /*b5040*/  LDL.LU.64 R20, [R1+0x40e8] ;  /* 0x0040e80001147983 */ /* 0x000ee80000300a00 */
[----:B------:R-:W-:Y:S04]  /*b5050*/  STL [R1+0x3d50], R13 ;  /* 0x003d500d01007387 */ /* 0x000fe80000100800 */
[----:B------:R-:W3:Y:S04]  /*b5060*/  LDL.LU R24, [R1+0x27c] ;  /* 0x00027c0001187983 */ /* 0x000ee80000300800 */
[----:B------:R-:W3:Y:S04]  /*b5070*/  LDL.LU R25, [R1+0x284] ;  /* 0x0002840001197983 */ /* 0x000ee80000300800 */
[----:B------:R0:W-:Y:S01]  /*b5080*/  STSM.16.M88.4 [R17], R8 ;  /* 0x0000000811007844 */ /* 0x0001e20000000200 */
[----:B------:R-:W-:Y:S01]  /*b5090*/  BAR.SYNC.DEFER_BLOCKING 0x0 ;  /* 0x0000000000007b1d */ /* 0x000fe20000010000 */
[----:B----4-:R-:W-:-:S05]  /*b50a0*/  LOP3.LUT R3, R3, 0xffff, RZ, 0xc0, !PT ;  /* 0x0000ffff03037812 */ /* 0x010fca00078ec0ff */
[----:B------:R-:W-:Y:S01]  /*b50b0*/  STL [R1+0x40e0], R26 ;  /* 0x0040e01a01007387 */ /* 0x000fe20000100800 */
[----:B--2---:R-:W-:Y:S02]  /*b50c0*/  LOP3.LUT R28, R28, 0xffff, RZ, 0xc0, !PT ;  /* 0x0000ffff1c1c7812 */ /* 0x004fe400078ec0ff */
[----:B---3--:R-:W-:Y:S02]  /*b50d0*/  LOP3.LUT R0, R19, 0xffff, RZ, 0xc0, !PT ;  /* 0x0000ffff13007812 */ /* 0x008fe400078ec0ff */
[----:B0-----:R-:W-:Y:S02]  /*b50e0*/  PRMT R9, R18, 0x4210, R28 ;  /* 0x0000421012097816 */ /* 0x001fe4000000001c */
[----:B------:R-:W-:Y:S02]  /*b50f0*/  LOP3.LUT R16, R23, 0xffff, RZ, 0xc0, !PT ;  /* 0x0000ffff17107812 */ /* 0x000fe400078ec0ff */
[----:B------:R-:W-:Y:S02]  /*b5100*/  LOP3.LUT R20, R20, 0xffff, RZ, 0xc0, !PT ;  /* 0x0000ffff14147812 */ /* 0x000fe400078ec0ff */
[----:B------:R-:W-:-:S02]  /*b5110*/  PRMT R8, R4, 0x4210, R16 ;  /* 0x0000421004087816 */ /* 0x000fc40000000010 */
[----:B------:R-:W-:Y:S01]  /*b5120*/  PRMT R4, R6, 0x4210, R3 ;  /* 0x0000421006047816 */ /* 0x000fe20000000003 */
[----:B------:R-:W-:Y:S01]  /*b5130*/  STL.64 [R1+0x40d8], R24 ;  /* 0x0040d81801007387 */ /* 0x000fe20000100a00 */
[----:B------:R-:W-:-:S03]  /*b5140*/  PRMT R6, R27, 0x4210, R20 ;  /* 0x000042101b067816 */ /* 0x000fc60000000014 */
[----:B------:R-:W0:Y:S01]  /*b5150*/  LDS.128 R24, [R14] ;  /* 0x000000000e187984 */ /* 0x000e220000000c00 */
[----:B------:R-:W-:Y:S02]  /*b5160*/  LOP3.LUT R21, R21, 0xffff, RZ, 0xc0, !PT ;  /* 0x0000ffff15157812 */ /* 0x000fe400078ec0ff */
[----:B------:R-:W-:Y:S02]  /*b5170*/  LOP3.LUT R15, R22, 0xffff, RZ, 0xc0, !PT ;  /* 0x0000ffff160f7812 */ /* 0x000fe400078ec0ff */
[----:B------:R-:W-:Y:S01]  /*b5180*/  PRMT R10, R5, 0x4210, R0 ;  /* 0x00004210050a7816 */ /* 0x000fe20000000000 */
[----:B------:R-:W2:Y:S04]  /*b5190*/  LDL.LU R22, [R1+0x270] ;  /* 0x0002700001167983 */ /* 0x000ea80000300800 */
[----:B------:R-:W3:Y:S04]  /*b51a0*/  LDL.LU R23, [R1+0x280] ;  /* 0x0002800001177983 */ /* 0x000ee80000300800 */
[----:B------:R-:W4:Y:S01]  /*b51b0*/  LDL.LU R19, [R1+0x274] ;  /* 0x0002740001137983 */ /* 0x000f220000300800 */
[----:B------:R-:W-:-:S03]  /*b51c0*/  PRMT R5, R7, 0x4210, R21 ;  /* 0x0000421007057816 */ /* 0x000fc60000000015 */
[----:B------:R-:W2:Y:S01]  /*b51d0*/  LDL.LU R18, [R1+0x26c] ;  /* 0x00026c0001127983 */ /* 0x000ea20000300800 */
[----:B------:R-:W-:-:S03]  /*b51e0*/  PRMT R7, R12, 0x4210, R15 ;  /* 0x000042100c077816 */ /* 0x000fc6000000000f */
[----:B------:R-:W2:Y:S01]  /*b51f0*/  LDL.LU R12, [R1+0x40e4] ;  /* 0x0040e400010c7983 */ /* 0x000ea20000300800 */
[----:B------:R-:W-:Y:S06]  /*b5200*/  BAR.SYNC.DEFER_BLOCKING 0x0 ;  /* 0x0000000000007b1d */ /* 0x000fec0000010000 */
[----:B0-----:R-:W-:Y:S04]  /*b5210*/  STL [R1+0x24], R25 ;  /* 0x0000241901007387 */ /* 0x001fe80000100800 */
[----:B------:R0:W-:Y:S01]  /*b5220*/  STL [R1+0x2c], R27 ;  /* 0x00002c1b01007387 */ /* 0x0001e20000100800 */
[----:B------:R-:W-:-:S02]  /*b5230*/  IMAD.MOV.U32 R13, RZ, RZ, R24 ;  /* 0x000000ffff0d7224 */ /* 0x000fc400078e0018 */
[----:B0-----:R-:W-:Y:S02]  /*b5240*/  IMAD.MOV.U32 R27, RZ, RZ, R26 ;  /* 0x000000ffff1b7224 */ /* 0x001fe400078e001a */
[----:B------:R-:W3:Y:S04]  /*b5250*/  LDL.LU R26, [R1+0x40e0] ;  /* 0x0040e000011a7983 */ /* 0x000ee80000300800 */
[----:B------:R-:W4:Y:S04]  /*b5260*/  LDL.LU.64 R24, [R1+0x40d8] ;  /* 0x0040d80001187983 */ /* 0x000f280000300a00 */
[----:B------:R-:W-:Y:S01]  /*b5270*/  STSM.16.M88.4 [R17], R4 ;  /* 0x0000000411007844 */ /* 0x000fe20000000200 */
[----:B------:R-:W-:Y:S06]  /*b5280*/  BAR.SYNC.DEFER_BLOCKING 0x0 ;  /* 0x0000000000007b1d */ /* 0x000fec0000010000 */
[----:B------:R-:W0:Y:S01]  /*b5290*/  LDS.128 R4, [R14] ;  /* 0x000000000e047984 */ /* 0x000e220000000c00 */
[----:B------:R-:W-:-:S03]  /*b52a0*/  LOP3.LUT R2, R2, 0xffff, RZ, 0xc0, !PT ;  /* 0x0000ffff02027812 */ /* 0x000fc600078ec0ff */
[----:B------:R1:W-:Y:S01]  /*b52b0*/  STL [R1+0x3d78], R13 ;  /* 0x003d780d01007387 */ /* 0x0003e20000100800 */
[----:B------:R-:W-:Y:S01]  /*b52c0*/  BAR.SYNC.DEFER_BLOCKING 0x0 ;  /* 0x0000000000007b1d */ /* 0x000fe20000010000 */
[----:B------:R-:W-:-:S05]  /*b52d0*/  PRMT R11, R29, 0x4210, R2 ;  /* 0x000042101d0b7816 */ /* 0x000fca0000000002 */
[----:B-1----:R-:W4:Y:S01]  /*b52e0*/  LDL.LU R13, [R1+0x278] ;  /* 0x00027800010d7983 */ /* 0x002f220000300800 */
[----:B0-----:R-:W-:-:S03]  /*b52f0*/  IMAD.MOV.U32 R29, RZ, RZ, R7 ;  /* 0x000000ffff1d7224 */ /* 0x001fc600078e0007 */
[----:B--2---:R-:W-:Y:S04]  /*b5300*/  STL [R1+0x3d98], R12 ;  /* 0x003d980c01007387 */ /* 0x004fe80000100800 */
[----:B---3--:R-:W-:Y:S04]  /*b5310*/  STL.64 [R1+0x3d68], R26 ;  /* 0x003d681a01007387 */ /* 0x008fe80000100a00 */
[----:B------:R0:W-:Y:S04]  /*b5320*/  STL.64 [R1+0x10], R4 ;  /* 0x0000100401007387 */ /* 0x0001e80000100a00 */
[----:B------:R1:W-:Y:S04]  /*b5330*/  STL [R1+0x18], R6 ;  /* 0x0000180601007387 */ /* 0x0003e80000100800 */
[----:B------:R-:W-:Y:S01]  /*b5340*/  STL [R1+0x3ce8], R29 ;  /* 0x003ce81d01007387 */ /* 0x000fe20000100800 */
[----:B----4-:R-:W-:-:S02]  /*b5350*/  PRMT R24, R24, 0x5210, R16 ;  /* 0x0000521018187816 */ /* 0x010fc40000000010 */
[----:B------:R-:W-:Y:S01]  /*b5360*/  PRMT R25, R25, 0x5210, R28 ;  /* 0x0000521019197816 */ /* 0x000fe2000000001c */
[----:B------:R-:W2:Y:S04]  /*b5370*/  LDL.LU R16, [R1+0x40d0] ;  /* 0x0040d00001107983 */ /* 0x000ea80000300800 */
[----:B------:R-:W3:Y:S04]  /*b5380*/  LDL.LU R28, [R1+0x40cc] ;  /* 0x0040cc00011c7983 */ /* 0x000ee80000300800 */
[----:B------:R-:W-:Y:S01]  /*b5390*/  STSM.16.M88.4 [R17], R8 ;  /* 0x0000000811007844 */ /* 0x000fe20000000200 */
[----:B------:R-:W-:Y:S06]  /*b53a0*/  BAR.SYNC.DEFER_BLOCKING 0x0 ;  /* 0x0000000000007b1d */ /* 0x000fec0000010000 */
[----:B------:R-:W4:Y:S01]  /*b53b0*/  LDS.128 R8, [R14] ;  /* 0x000000000e087984 */ /* 0x000f220000000c00 */
[----:B0-----:R-:W-:-:S02]  /*b53c0*/  PRMT R4, R22, 0x5210, R3 ;  /* 0x0000521016047816 */ /* 0x001fc40000000003 */
[----:B-1----:R-:W-:Y:S02]  /*b53d0*/  PRMT R6, R19, 0x5210, R20 ;  /* 0x0000521013067816 */ /* 0x002fe40000000014 */
[----:B------:R-:W-:Y:S02]  /*b53e0*/  PRMT R5, R23, 0x5210, R21 ;  /* 0x0000521017057816 */ /* 0x000fe40000000015 */
[----:B------:R-:W-:Y:S02]  /*b53f0*/  PRMT R26, R13, 0x5210, R0 ;  /* 0x000052100d1a7816 */ /* 0x000fe40000000000 */
[----:B------:R-:W2:Y:S04]  /*b5400*/  LDL.LU R0, [R1+0x40c8] ;  /* 0x0040c80001007983 */ /* 0x000ea80000300800 */
[----:B------:R-:W2:Y:S04]  /*b5410*/  LDL.LU R3, [R1+0x40c4] ;  /* 0x0040c40001037983 */ /* 0x000ea80000300800 */
[----:B------:R-:W2:Y:S04]  /*b5420*/  LDL.LU R20, [R1+0x1acc] ;  /* 0x001acc0001147983 */ /* 0x000ea80000300800 */
[----:B------:R-:W2:Y:S04]  /*b5430*/  LDL.LU R21, [R1+0x1ab8] ;  /* 0x001ab80001157983 */ /* 0x000ea80000300800 */
[----:B------:R-:W2:Y:S01]  /*b5440*/  LDL.LU R23, [R1+0x19ec] ;  /* 0x0019ec0001177983 */ /* 0x000ea20000300800 */
[----:B------:R-:W-:Y:S01]  /*b5450*/  PRMT R7, R18, 0x5210, R15 ;  /* 0x0000521012077816 */ /* 0x000fe2000000000f */
[----:B------:R-:W-:Y:S06]  /*b5460*/  BAR.SYNC.DEFER_BLOCKING 0x0 ;  /* 0x0000000000007b1d */ /* 0x000fec0000010000 */
[----:B----4-:R-:W-:Y:S04]  /*b5470*/  STL [R1], R8 ;  /* 0x0000000801007387 */ /* 0x010fe80000100800 */
[----:B------:R-:W-:Y:S01]  /*b5480*/  STL [R1+0xc], R11 ;  /* 0x00000c0b01007387 */ /* 0x000fe20000100800 */
[----:B------:R-:W-:-:S03]  /*b5490*/  IMAD.MOV.U32 R29, RZ, RZ, R10 ;  /* 0x000000ffff1d7224 */ /* 0x000fc600078e000a */
[----:B------:R-:W4:Y:S01]  /*b54a0*/  LDL.LU R22, [R1+0x145c] ;  /* 0x00145c0001167983 */ /* 0x000f220000300800 */
[----:B---3--:R-:W-:Y:S01]  /*b54b0*/  PRMT R27, R28, 0x5210, R2 ;  /* 0x000052101c1b7816 */ /* 0x008fe20000000002 */
[----:B------:R-:W-:Y:S02]  /*b54c0*/  IMAD.MOV.U32 R28, RZ, RZ, R9 ;  /* 0x000000ffff1c7224 */ /* 0x000fe400078e0009 */
[----:B------:R-:W3:Y:S04]  /*b54d0*/  LDL.LU R2, [R1+0x3a0] ;  /* 0x0003a00001027983 */ /* 0x000ee80000300800 */
[----:B------:R-:W3:Y:S04]  /*b54e0*/  LDL.LU R19, [R1+0x39c] ;  /* 0x00039c0001137983 */ /* 0x000ee80000300800 */
[----:B------:R-:W3:Y:S04]  /*b54f0*/  LDL.LU R18, [R1+0x398] ;  /* 0x0003980001127983 */ /* 0x000ee80000300800 */
[----:B------:R0:W-:Y:S04]  /*b5500*/  STL.64 [R1+0x3d08], R28 ;  /* 0x003d081c01007387 */ /* 0x0001e80000100a00 */
[----:B0-----:R-:W3:Y:S04]  /*b5510*/  LDL.LU R28, [R1+0x19d8] ;  /* 0x0019d800011c7983 */ /* 0x001ee80000300800 */
[----:B------:R0:W-:Y:S01]  /*b5520*/  STSM.16.M88.4 [R17], R4 ;  /* 0x0000000411007844 */ /* 0x0001e20000000200 */
[----:B------:R-:W-:Y:S06]  /*b5530*/  BAR.SYNC.DEFER_BLOCKING 0x0 ;  /* 0x0000000000007b1d */ /* 0x000fec0000010000 */
[----:B------:R-:W4:Y:S04]  /*b5540*/  LDL.LU R29, [R1+0x3a4] ;  /* 0x0003a400011d7983 */ /* 0x000f280000300800 */
[----:B0-----:R-:W4:Y:S04]  /*b5550*/  LDL.LU R4, [R1+0x394] ;  /* 0x0003940001047983 */ /* 0x001f280000300800 */
[----:B------:R-:W4:Y:S04]  /*b5560*/  LDL.LU R5, [R1+0x390] ;  /* 0x0003900001057983 */ /* 0x000f280000300800 */
[----:B------:R-:W4:Y:S04]  /*b5570*/  LDL.LU R6, [R1+0x38c] ;  /* 0x00038c0001067983 */ /* 0x000f280000300800 */
[----:B------:R-:W4:Y:S04]  /*b5580*/  LDL.LU R7, [R1+0x388] ;  /* 0x0003880001077983 */ /* 0x000f280000300800 */
[----:B------:R-:W0:Y:S01]  /*b5590*/  LDS.128 R8, [R14] ;  /* 0x000000000e087984 */ /* 0x000e220000000c00 */
[----:B------:R-:W-:Y:S01]  /*b55a0*/  BAR.SYNC.DEFER_BLOCKING 0x0 ;  /* 0x0000000000007b1d */ /* 0x000fe20000010000 */
[----:B--2---:R-:W-:-:S02]  /*b55b0*/  LOP3.LUT R13, R21, 0xffff, RZ, 0xc0, !PT ;  /* 0x0000ffff150d7812 */ /* 0x004fc400078ec0ff */
[----:B------:R-:W-:-:S03]  /*b55c0*/  LOP3.LUT R12, R23, 0xffff, RZ, 0xc0, !PT ;  /* 0x0000ffff170c7812 */ /* 0x000fc600078ec0ff */
[----:B------:R1:W-:Y:S02]  /*b55d0*/  STSM.16.M88.4 [R17], R24 ;  /* 0x0000001811007844 */ /* 0x0003e40000000200 */
[----:B------:R-:W-:Y:S06]  /*b55e0*/  BAR.SYNC.DEFER_BLOCKING 0x0 ;  /* 0x0000000000007b1d */ /* 0x000fec0000010000 */
[----:B0-----:R0:W-:Y:S01]  /*b55f0*/  STL.64 [R1+0x3d10], R8 ;  /* 0x003d100801007387 */ /* 0x0011e20000100a00 */
[----:B-1----:R-:W-:-:S03]  /*b5600*/  LOP3.LUT R24, R20, 0xffff, RZ, 0xc0, !PT ;  /* 0x0000ffff14187812 */ /* 0x002fc600078ec0ff */
[----:B0-----:R-:W2:Y:S04]  /*b5610*/  LDL.LU R9, [R1+0x1420] ;  /* 0x0014200001097983 */ /* 0x001ea80000300800 */
[----:B------:R-:W2:Y:S04]  /*b5620*/  LDL.LU R8, [R1+0x141c] ;  /* 0x00141c0001087983 */ /* 0x000ea80000300800 */
        /* <DEDUP_REMOVED lines=8> */
[----:B------:R-:W2:Y:S01]  /*b56b0*/  LDL.LU R23, [R1+0x28c] ;  /* 0x00028c0001177983 */ /* 0x000ea20000300800 */
[----:B---3--:R-:W-:-:S02]  /*b56c0*/  LOP3.LUT R11, R28, 0xffff, RZ, 0xc0, !PT ;  /* 0x0000ffff1c0b7812 */ /* 0x008fc400078ec0ff */
[----:B----4-:R-:W-:Y:S02]  /*b56d0*/  LOP3.LUT R28, R22, 0xffff, RZ, 0xc0, !PT ;  /* 0x0000ffff161c7812 */ /* 0x010fe400078ec0ff */
[----:B------:R-:W3:Y:S02]  /*b56e0*/  LDL.LU R22, [R1+0x2a8] ;  /* 0x0002a80001167983 */ /* 0x000ee40000300800 */
[----:B------:R-:W-:Y:S02]  /*b56f0*/  PRMT R2, R2, 0x4210, R28 ;  /* 0x0000421002027816 */ /* 0x000fe4000000001c */
[----:B--2---:R-:W-:-:S04]  /*b5700*/  LOP3.LUT R9, R9, 0xffff, RZ, 0xc0, !PT ;  /* 0x0000ffff09097812 */ /* 0x004fc800078ec0ff */
[----:B------:R-:W-:Y:S02]  /*b5710*/  PRMT R18, R18, 0x4210, R9 ;  /* 0x0000421012127816 */ /* 0x000fe40000000009 */
[----:B------:R-:W-:-:S04]  /*b5720*/  LOP3.LUT R10, R10, 0xffff, RZ, 0xc0, !PT ;  /* 0x0000ffff0a0a7812 */ /* 0x000fc800078ec0ff */
[----:B------:R-:W-:Y:S01]  /*b5730*/  PRMT R19, R19, 0x4210, R10 ;  /* 0x0000421013137816 */ /* 0x000fe2000000000a */
[----:B---3--:R0:W-:Y:S04]  /*b5740*/  STL.64 [R1+0x40b0], R22 ;  /* 0x0040b01601007387 */ /* 0x0081e80000100a00 */
[----:B------:R1:W-:Y:S01]  /*b5750*/  STL.64 [R1+0x40a8], R20 ;  /* 0x0040a81401007387 */ /* 0x0003e20000100a00 */
[----:B0-----:R-:W-:Y:S02]  /*b5760*/  PRMT R22, R6, 0x4210, R12 ;  /* 0x0000421006167816 */ /* 0x001fe4000000000c */
[----:B-1----:R-:W-:Y:S02]  /*b5770*/  PRMT R20, R4, 0x4210, R24 ;  /* 0x0000421004147816 */ /* 0x002fe40000000018 */
[----:B------:R-:W-:-:S02]  /*b5780*/  PRMT R21, R5, 0x4210, R13 ;  /* 0x0000421005157816 */ /* 0x000fc4000000000d */
[----:B------:R-:W-:Y:S02]  /*b5790*/  PRMT R23, R7, 0x4210, R11 ;  /* 0x0000421007177816 */ /* 0x000fe4000000000b */
[----:B------:R-:W0:Y:S01]  /*b57a0*/  LDS.128 R4, [R14] ;  /* 0x000000000e047984 */ /* 0x000e220000000c00 */
[----:B------:R-:W-:Y:S06]  /*b57b0*/  BAR.SYNC.DEFER_BLOCKING 0x0 ;  /* 0x0000000000007b1d */ /* 0x000fec0000010000 */
[----:B------:R-:W-:Y:S02]  /*b57c0*/  STSM.16.M88.4 [R17], R20 ;  /* 0x0000001411007844 */ /* 0x000fe40000000200 */
[----:B------:R-:W-:Y:S06]  /*b57d0*/  BAR.SYNC.DEFER_BLOCKING 0x0 ;  /* 0x0000000000007b1d */ /* 0x000fec0000010000 */
[----:B------:R-:W1:Y:S04]  /*b57e0*/  LDS.128 R20, [R14] ;  /* 0x000000000e147984 */ /* 0x000e680000000c00 */
[----:B0-----:R0:W-:Y:S04]  /*b57f0*/  STL.64 [R1+0x3d18], R4 ;  /* 0x003d180401007387 */ /* 0x0011e80000100a00 */
[----:B------:R2:W-:Y:S01]  /*b5800*/  STL.64 [R1+0x3cc8], R6 ;  /* 0x003cc80601007387 */ /* 0x0005e20000100a00 */
[----:B------:R-:W-:Y:S01]  /*b5810*/  PRMT R10, R27, 0x5210, R10 ;  /* 0x000052101b0a7816 */ /* 0x000fe2000000000a */
[----:B------:R-:W-:Y:S01]  /*b5820*/  BAR.SYNC.DEFER_BLOCKING 0x0 ;  /* 0x0000000000007b1d */ /* 0x000fe20000010000 */
[----:B0-----:R-:W-:-:S02]  /*b5830*/  IMAD.MOV.U32 R4, RZ, RZ, R2 ;  /* 0x000000ffff047224 */ /* 0x001fc400078e0002 */
[----:B------:R-:W-:-:S03]  /*b5840*/  IMAD.MOV.U32 R5, RZ, RZ, R19 ;  /* 0x000000ffff057224 */ /* 0x000fc600078e0013 */
[----:B------:R-:W3:Y:S04]  /*b5850*/  LDL.LU R2, [R1+0x40c0] ;  /* 0x0040c00001027983 */ /* 0x000ee80000300800 */
[----:B------:R-:W4:Y:S01]  /*b5860*/  LDL.LU R19, [R1+0x40bc] ;  /* 0x0040bc0001137983 */ /* 0x000f220000300800 */
[----:B--2---:R-:W-:-:S03]  /*b5870*/  IMAD.MOV.U32 R6, RZ, RZ, R18 ;  /* 0x000000ffff067224 */ /* 0x004fc600078e0012 */
[----:B------:R-:W4:Y:S04]  /*b5880*/  LDL.LU R18, [R1+0x40b8] ;  /* 0x0040b80001127983 */ /* 0x000f280000300800 */
[----:B-1----:R-:W-:Y:S04]  /*b5890*/  STL.64 [R1+0x320], R20 ;  /* 0x0003201401007387 */ /* 0x002fe80000100a00 */
[----:B------:R0:W-:Y:S04]  /*b58a0*/  STL.64 [R1+0x328], R22 ;  /* 0x0003281601007387 */ /* 0x0001e80000100a00 */
[----:B0-----:R-:W2:Y:S04]  /*b58b0*/  LDL.LU.64 R22, [R1+0x40b0] ;  /* 0x0040b00001167983 */ /* 0x001ea80000300a00 */
[----:B------:R-:W3:Y:S01]  /*b58c0*/  LDL.LU.64 R20, [R1+0x40a8] ;  /* 0x0040a80001147983 */ /* 0x000ee20000300a00 */
[----:B------:R-:W-:-:S04]  /*b58d0*/  LOP3.LUT R8, R8, 0xffff, RZ, 0xc0, !PT ;  /* 0x0000ffff08087812 */ /* 0x000fc800078ec0ff */
[----:B------:R-:W-:-:S05]  /*b58e0*/  PRMT R29, R29, 0x4210, R8 ;  /* 0x000042101d1d7816 */ /* 0x000fca0000000008 */
[----:B------:R-:W-:-:S05]  /*b58f0*/  IMAD.MOV.U32 R7, RZ, RZ, R29 ;  /* 0x000000ffff077224 */ /* 0x000fca00078e001d */
[----:B------:R0:W-:Y:S01]  /*b5900*/  STSM.16.M88.4 [R17], R4 ;  /* 0x0000000411007844 */ /* 0x0001e20000000200 */
[----:B------:R-:W-:Y:S01]  /*b5910*/  BAR.SYNC.DEFER_BLOCKING 0x0 ;  /* 0x0000000000007b1d */ /* 0x000fe20000010000 */
[----:B--2---:R-:W-:-:S05]  /*b5920*/  PRMT R27, R23, 0x5210, R11 ;  /* 0x00005210171b7816 */ /* 0x004fca000000000b */
[----:B------:R-:W2:Y:S01]  /*b5930*/  LDL.LU R23, [R1+0x1abc] ;  /* 0x001abc0001177983 */ /* 0x000ea20000300800 */
[----:B0-----:R-:W-:Y:S02]  /*b5940*/  PRMT R4, R26, 0x5210, R28 ;  /* 0x000052101a047816 */ /* 0x001fe4000000001c */
[----:B------:R-:W-:Y:S02]  /*b5950*/  PRMT R9, R25, 0x5210, R9 ;  /* 0x0000521019097816 */ /* 0x000fe40000000009 */
[----:B---3--:R-:W-:Y:S02]  /*b5960*/  PRMT R25, R20, 0x5210, R13 ;  /* 0x0000521014197816 */ /* 0x008fe4000000000d */
[----:B------:R-:W-:Y:S02]  /*b5970*/  PRMT R26, R21, 0x5210, R12 ;  /* 0x00005210151a7816 */ /* 0x000fe4000000000c */
[----:B------:R-:W-:Y:S02]  /*b5980*/  PRMT R8, R22, 0x5210, R8 ;  /* 0x0000521016087816 */ /* 0x000fe40000000008 */
[----:B------:R-:W-:Y:S01]  /*b5990*/  PRMT R24, R15, 0x5210, R24 ;  /* 0x000052100f187816 */ /* 0x000fe20000000018 */
[----:B--2---:R-:W-:Y:S04]  /*b59a0*/  STL [R1+0x40a0], R23 ;  /* 0x0040a01701007387 */ /* 0x004fe80000100800 */
[----:B------:R-:W0:Y:S01]  /*b59b0*/  LDS.128 R20, [R14] ;  /* 0x000000000e147984 */ /* 0x000e220000000c00 */
[----:B------:R-:W-:Y:S06]  /*b59c0*/  BAR.SYNC.DEFER_BLOCKING 0x0 ;  /* 0x0000000000007b1d */ /* 0x000fec0000010000 */
[----:B0-----:R-:W-:Y:S04]  /*b59d0*/  STL.64 [R1+0x260], R20 ;  /* 0x0002601401007387 */ /* 0x001fe80000100a00 */
[----:B------:R-:W-:Y:S04]  /*b59e0*/  STL.64 [R1+0x268], R22 ;  /* 0x0002681601007387 */ /* 0x000fe80000100a00 */
[----:B------:R-:W2:Y:S04]  /*b59f0*/  LDL.LU R5, [R1+0x1aa8] ;  /* 0x001aa80001057983 */ /* 0x000ea80000300800 */
[----:B------:R-:W3:Y:S04]  /*b5a00*/  LDL.LU R6, [R1+0x19dc] ;  /* 0x0019dc0001067983 */ /* 0x000ee80000300800 */
[----:B------:R-:W3:Y:S04]  /*b5a10*/  LDL.LU R7, [R1+0x19c8] ;  /* 0x0019c80001077983 */ /* 0x000ee80000300800 */
[----:B------:R-:W-:Y:S01]  /*b5a20*/  STSM.16.M88.4 [R17], R24 ;  /* 0x0000001811007844 */ /* 0x000fe20000000200 */
[----:B------:R-:W-:Y:S06]  /*b5a30*/  BAR.SYNC.DEFER_BLOCKING 0x0 ;  /* 0x0000000000007b1d */ /* 0x000fec0000010000 */
[----:B------:R-:W0:Y:S02]  /*b5a40*/  LDS.128 R20, [R14] ;  /* 0x000000000e147984 */ /* 0x000e240000000c00 */
[----:B------:R-:W-:Y:S06]  /*b5a50*/  BAR.SYNC.DEFER_BLOCKING 0x0 ;  /* 0x0000000000007b1d */ /* 0x000fec0000010000 */
[----:B---3--:R-:W-:Y:S04]  /*b5a60*/  STL.64 [R1+0x4098], R6 ;  /* 0x0040980601007387 */ /* 0x008fe80000100a00 */
[----:B--2---:R1:W-:Y:S04]  /*b5a70*/  STL [R1+0x4090], R5 ;  /* 0x0040900501007387 */ /* 0x0043e80000100800 */
[----:B------:R-:W2:Y:S01]  /*b5a80*/  LDL.LU R11, [R1+0x1498] ;  /* 0x00149800010b7983 */ /* 0x000ea20000300800 */
[----:B-1----:R-:W-:-:S02]  /*b5a90*/  IMAD.MOV.U32 R5, RZ, RZ, R10 ;  /* 0x000000ffff057224 */ /* 0x002fc400078e000a */
[----:B------:R-:W-:Y:S01]  /*b5aa0*/  IMAD.MOV.U32 R6, RZ, RZ, R9 ;  /* 0x000000ffff067224 */ /* 0x000fe200078e0009 */
[----:B------:R-:W3:Y:S01]  /*b5ab0*/  LDL.LU R10, [R1+0x148c] ;  /* 0x00148c00010a7983 */ /* 0x000ee20000300800 */
[----:B------:R-:W-:-:S03]  /*b5ac0*/  IMAD.MOV.U32 R7, RZ, RZ, R8 ;  /* 0x000000ffff077224 */ /* 0x000fc600078e0008 */
        /* <DEDUP_REMOVED lines=9> */
[----:B0-----:R-:W-:Y:S04]  /*b5b60*/  STL.64 [R1+0x2c0], R20 ;  /* 0x0002c01401007387 */ /* 0x001fe80000100a00 */
[----:B------:R0:W-:Y:S04]  /*b5b70*/  STL.64 [R1+0x2c8], R22 ;  /* 0x0002c81601007387 */ /* 0x0001e80000100a00 */
[----:B0-----:R-:W2:Y:S04]  /*b5b80*/  LDL.LU R23, [R1+0x40a0] ;  /* 0x0040a00001177983 */ /* 0x001ea80000300800 */
[----:B------:R-:W2:Y:S04]  /*b5b90*/  LDL.LU R25, [R1+0x2b4] ;  /* 0x0002b40001197983 */ /* 0x000ea80000300800 */
[----:B------:R0:W-:Y:S01]  /*b5ba0*/  STSM.16.M88.4 [R17], R4 ;  /* 0x0000000411007844 */ /* 0x0001e20000000200 */
[----:B------:R-:W-:Y:S06]  /*b5bb0*/  BAR.SYNC.DEFER_BLOCKING 0x0 ;  /* 0x0000000000007b1d */ /* 0x000fec0000010000 */
[----:B--2---:R1:W-:Y:S01]  /*b5bc0*/  STL [R1+0x4068], R25 ;  /* 0x0040681901007387 */ /* 0x0043e20000100800 */
[----:B0-----:R-:W-:-:S03]  /*b5bd0*/  LOP3.LUT R4, R23, 0xffff, RZ, 0xc0, !PT ;  /* 0x0000ffff17047812 */ /* 0x001fc600078ec0ff */
[----:B-1----:R-:W2:Y:S04]  /*b5be0*/  LDL.LU R25, [R1+0x1678] ;  /* 0x0016780001197983 */ /* 0x002ea80000300800 */
[----:B------:R-:W2:Y:S04]  /*b5bf0*/  LDL.LU R21, [R1+0x2b8] ;  /* 0x0002b80001157983 */ /* 0x000ea80000300800 */
[----:B------:R-:W2:Y:S04]  /*b5c00*/  LDL.LU R22, [R1+0x2bc] ;  /* 0x0002bc0001167983 */ /* 0x000ea80000300800 */
[----:B------:R-:W2:Y:S04]  /*b5c10*/  LDL.LU.64 R6, [R1+0x4098] ;  /* 0x0040980001067983 */ /* 0x000ea80000300a00 */
[----:B------:R-:W2:Y:S04]  /*b5c20*/  LDL.LU R5, [R1+0x4090] ;  /* 0x0040900001057983 */ /* 0x000ea80000300800 */
[----:B----4-:R-:W-:Y:S04]  /*b5c30*/  STL.64 [R1+0x4088], R18 ;  /* 0x0040881201007387 */ /* 0x010fe80000100a00 */
[----:B------:R-:W-:Y:S04]  /*b5c40*/  STL.64 [R1+0x4080], R16 ;  /* 0x0040801001007387 */ /* 0x000fe80000100a00 */
[----:B------:R-:W4:Y:S04]  /*b5c50*/  LDL.LU R15, [R1+0x2dc] ;  /* 0x0002dc00010f7983 */ /* 0x000f280000300800 */
[----:B------:R-:W2:Y:S04]  /*b5c60*/  LDL.LU R20, [R1+0x2d8] ;  /* 0x0002d80001147983 */ /* 0x000ea80000300800 */
[----:B------:R-:W2:Y:S04]  /*b5c70*/  LDL.LU R23, [R1+0x2e0] ;  /* 0x0002e00001177983 */ /* 0x000ea80000300800 */
[----:B------:R-:W0:Y:S01]  /*b5c80*/  LDS.128 R16, [R14] ;  /* 0x000000000e107984 */ /* 0x000e220000000c00 */
[----:B------:R-:W-:Y:S06]  /*b5c90*/  BAR.SYNC.DEFER_BLOCKING 0x0 ;  /* 0x0000000000007b1d */ /* 0x000fec0000010000 */
[----:B--2---:R-:W-:Y:S04]  /*b5ca0*/  STL.64 [R1+0x4078], R22 ;  /* 0x0040781601007387 */ /* 0x004fe80000100a00 */
[----:B------:R-:W-:Y:S04]  /*b5cb0*/  STL.64 [R1+0x4070], R20 ;  /* 0x0040701401007387 */ /* 0x000fe80000100a00 */
[----:B0-----:R-:W-:Y:S04]  /*b5cc0*/  STL.64 [R1+0x330], R16 ;  /* 0x0003301001007387 */ /* 0x001fe80000100a00 */
[----:B------:R0:W-:Y:S04]  /*b5cd0*/  STL.64 [R1+0x338], R18 ;  /* 0x0003381201007387 */ /* 0x0001e80000100a00 */
[----:B0-----:R-:W2:Y:S04]  /*b5ce0*/  LDL.LU.64 R18, [R1+0x4088] ;  /* 0x0040880001127983 */ /* 0x001ea80000300a00 */
[----:B------:R-:W2:Y:S01]  /*b5cf0*/  LDL.LU.64 R16, [R1+0x4080] ;  /* 0x0040800001107983 */ /* 0x000ea20000300a00 */
[----:B------:R-:W-:-:S02]  /*b5d00*/  LOP3.LUT R5, R5, 0xffff, RZ, 0xc0, !PT ;  /* 0x0000ffff05057812 */ /* 0x000fc400078ec0ff */
[----:B------:R-:W-:Y:S02]  /*b5d10*/  LOP3.LUT R6, R6, 0xffff, RZ, 0xc0, !PT ;  /* 0x0000ffff06067812 */ /* 0x000fe400078ec0ff */
[----:B------:R-:W-:Y:S02]  /*b5d20*/  LOP3.LUT R7, R7, 0xffff, RZ, 0xc0, !PT ;  /* 0x0000ffff07077812 */ /* 0x000fe400078ec0ff */
[----:B------:R-:W-:Y:S02]  /*b5d30*/  PRMT R20, R28, 0x4210, R4 ;  /* 0x000042101c147816 */ /* 0x000fe40000000004 */
[----:B------:R-:W-:Y:S02]  /*b5d40*/  PRMT R21, R29, 0x4210, R5 ;  /* 0x000042101d157816 */ /* 0x000fe40000000005 */
[----:B------:R-:W-:Y:S02]  /*b5d50*/  PRMT R22, R27, 0x4210, R6 ;  /* 0x000042101b167816 */ /* 0x000fe40000000006 */
[----:B------:R-:W-:-:S05]  /*b5d60*/  PRMT R23, R12, 0x4210, R7 ;  /* 0x000042100c177816 */ /* 0x000fca0000000007 */
[----:B--2---:R-:W-:Y:S01]  /*b5d70*/  STSM.16.M88.4 [R17], R20 ;  /* 0x0000001411007844 */ /* 0x004fe20000000200 */
[----:B------:R-:W-:Y:S06]  /*b5d80*/  BAR.SYNC.DEFER_BLOCKING 0x0 ;  /* 0x0000000000007b1d */ /* 0x000fec0000010000 */
[----:B------:R-:W0:Y:S02]  /*b5d90*/  LDS.128 R20, [R14] ;  /* 0x000000000e147984 */ /* 0x000e240000000c00 */
[----:B------:R-:W-:Y:S06]  /*b5da0*/  BAR.SYNC.DEFER_BLOCKING 0x0 ;  /* 0x0000000000007b1d */ /* 0x000fec0000010000 */
[----:B0-----:R-:W-:Y:S04]  /*b5db0*/  STL.64 [R1+0x3c0], R20 ;  /* 0x0003c01401007387 */ /* 0x001fe80000100a00 */
[----:B------:R0:W-:Y:S04]  /*b5dc0*/  STL.64 [R1+0x3c8], R22 ;  /* 0x0003c81601007387 */ /* 0x0001e80000100a00 */
[----:B0-----:R-:W2:Y:S04]  /*b5dd0*/  LDL.LU.64 R22, [R1+0x4078] ;  /* 0x0040780001167983 */ /* 0x001ea80000300a00 */
[----:B------:R-:W4:Y:S01]  /*b5de0*/  LDL.LU.64 R20, [R1+0x4070] ;  /* 0x0040700001147983 */ /* 0x000f220000300a00 */
[----:B------:R-:W-:-:S02]  /*b5df0*/  LOP3.LUT R11, R11, 0xffff, RZ, 0xc0, !PT ;  /* 0x0000ffff0b0b7812 */ /* 0x000fc400078ec0ff */
[----:B---3--:R-:W-:Y:S02]  /*b5e00*/  LOP3.LUT R10, R10, 0xffff, RZ, 0xc0, !PT ;  /* 0x0000ffff0a0a7812 */ /* 0x008fe400078ec0ff */
[----:B------:R-:W-:Y:S02]  /*b5e10*/  LOP3.LUT R9, R9, 0xffff, RZ, 0xc0, !PT ;  /* 0x0000ffff09097812 */ /* 0x000fe400078ec0ff */
[----:B------:R-:W-:Y:S02]  /*b5e20*/  LOP3.LUT R8, R8, 0xffff, RZ, 0xc0, !PT ;  /* 0x0000ffff08087812 */ /* 0x000fe400078ec0ff */
[----:B------:R-:W-:Y:S02]  /*b5e30*/  PRMT R24, R24, 0x4210, R11 ;  /* 0x0000421018187816 */ /* 0x000fe4000000000b */
[----:B------:R-:W-:Y:S02]  /*b5e40*/  PRMT R25, R25, 0x4210, R10 ;  /* 0x0000421019197816 */ /* 0x000fe4000000000a */
[----:B------:R-:W-:-:S02]  /*b5e50*/  PRMT R26, R26, 0x4210, R9 ;  /* 0x000042101a1a7816 */ /* 0x000fc40000000009 */
[----:B------:R-:W-:Y:S02]  /*b5e60*/  PRMT R27, R13, 0x4210, R8 ;  /* 0x000042100d1b7816 */ /* 0x000fe40000000008 */
[----:B------:R-:W-:-:S03]  /*b5e70*/  PRMT R7, R18, 0x5210, R7 ;  /* 0x0000521012077816 */ /* 0x000fc60000000007 */
[----:B------:R0:W-:Y:S01]  /*b5e80*/  STSM.16.M88.4 [R17], R24 ;  /* 0x0000001811007844 */ /* 0x0001e20000000200 */
[----:B------:R-:W-:Y:S06]  /*b5e90*/  BAR.SYNC.DEFER_BLOCKING 0x0 ;  /* 0x0000000000007b1d */ /* 0x000fec0000010000 */
[----:B0-----:R-:W3:Y:S01]  /*b5ea0*/  LDL.LU R25, [R1+0x4068] ;  /* 0x0040680001197983 */ /* 0x001ee20000300800 */
[----:B--2---:R-:W-:Y:S02]  /*b5eb0*/  PRMT R9, R22, 0x5210, R9 ;  /* 0x0000521016097816 */ /* 0x004fe40000000009 */
[----:B----4-:R-:W-:-:S02]  /*b5ec0*/  PRMT R10, R21, 0x5210, R10 ;  /* 0x00005210150a7816 */ /* 0x010fc4000000000a */
[----:B------:R-:W2:Y:S04]  /*b5ed0*/  LDL.LU R21, [R1+0x1aac] ;  /* 0x001aac0001157983 */ /* 0x000ea80000300800 */
[----:B------:R-:W4:Y:S01]  /*b5ee0*/  LDL.LU R22, [R1+0x1a98] ;  /* 0x001a980001167983 */ /* 0x000f220000300800 */
[----:B------:R-:W-:-:S03]  /*b5ef0*/  PRMT R6, R23, 0x5210, R6 ;  /* 0x0000521017067816 */ /* 0x000fc60000000006 */
[----:B------:R-:W2:Y:S04]  /*b5f00*/  LDL.LU R18, [R1+0x4064] ;  /* 0x0040640001127983 */ /* 0x000ea80000300800 */
[----:B------:R-:W4:Y:S01]  /*b5f10*/  LDL.LU R23, [R1+0x19cc] ;  /* 0x0019cc0001177983 */ /* 0x000f220000300800 */
[----:B------:R-:W-:Y:S02]  /*b5f20*/  PRMT R5, R20, 0x5210, R5 ;  /* 0x0000521014057816 */ /* 0x000fe40000000005 */
[----:B---3--:R-:W-:-:S05]  /*b5f30*/  PRMT R11, R25, 0x5210, R11 ;  /* 0x00005210190b7816 */ /* 0x008fca000000000b */
[----:B------:R-:W-:Y:S01]  /*b5f40*/  IMAD.MOV.U32 R20, RZ, RZ, R11 ;  /* 0x000000ffff147224 */ /* 0x000fe200078e000b */
[----:B------:R-:W-:Y:S01]  /*b5f50*/  PRMT R4, R15, 0x5210, R4 ;  /* 0x000052100f047816 */ /* 0x000fe20000000004 */
[----:B----4-:R-:W-:Y:S04]  /*b5f60*/  STL.64 [R1+0x4048], R22 ;  /* 0x0040481601007387 */ /* 0x010fe80000100a00 */
[----:B--2---:R0:W-:Y:S02]  /*b5f70*/  STL [R1+0x4040], R21 ;  /* 0x0040401501007387 */ /* 0x0041e40000100800 */
[----:B0-----:R-:W-:Y:S02]  /*b5f80*/  IMAD.MOV.U32 R21, RZ, RZ, R10 ;  /* 0x000000ffff157224 */ /* 0x001fe400078e000a */
[----:B------:R-:W-:Y:S01]  /*b5f90*/  IMAD.MOV.U32 R22, RZ, RZ, R9 ;  /* 0x000000ffff167224 */ /* 0x000fe200078e0009 */
[----:B------:R-:W-:-:S02]  /*b5fa0*/  PRMT R23, R19, 0x5210, R8 ;  /* 0x0000521013177816 */ /* 0x000fc40000000008 */
[----:B------:R-:W0:Y:S01]  /*b5fb0*/  LDS.128 R8, [R14] ;  /* 0x000000000e087984 */ /* 0x000e220000000c00 */
[----:B------:R-:W-:Y:S06]  /*b5fc0*/  BAR.SYNC.DEFER_BLOCKING 0x0 ;  /* 0x0000000000007b1d */ /* 0x000fec0000010000 */
[----:B------:R-:W2:Y:S04]  /*b5fd0*/  LDL.LU R19, [R1+0x4060] ;  /* 0x0040600001137983 */ /* 0x000ea80000300800 */
[----:B------:R1:W-:Y:S01]  /*b5fe0*/  STSM.16.M88.4 [R17], R4 ;  /* 0x0000000411007844 */ /* 0x0003e20000000200 */
[----:B------:R-:W-:Y:S06]  /*b5ff0*/  BAR.SYNC.DEFER_BLOCKING 0x0 ;  /* 0x0000000000007b1d */ /* 0x000fec0000010000 */
[----:B------:R-:W-:Y:S04]  /*b6000*/  STL.64 [R1+0x4058], R22 ;  /* 0x0040581601007387 */ /* 0x000fe80000100a00 */
[----:B------:R-:W-:Y:S04]  /*b6010*/  STL.64 [R1+0x4050], R20 ;  /* 0x0040501401007387 */ /* 0x000fe80000100a00 */
[----:B------:R-:W3:Y:S04]  /*b6020*/  LDS.128 R20, [R14] ;  /* 0x000000000e147984 */ /* 0x000ee80000000c00 */
[----:B0-----:R-:W-:Y:S04]  /*b6030*/  STL.64 [R1+0x2b0], R8 ;  /* 0x0002b00801007387 */ /* 0x001fe80000100a00 */
[----:B------:R0:W-:Y:S04]  /*b6040*/  STL.64 [R1+0x2b8], R10 ;  /* 0x0002b80a01007387 */ /* 0x0001e80000100a00 */
[----:B-1----:R-:W4:Y:S01]  /*b6050*/  LDL.LU R4, [R1+0x19b8] ;  /* 0x0019b80001047983 */ /* 0x002f220000300800 */
[----:B------:R-:W-:Y:S06]  /*b6060*/  BAR.SYNC.DEFER_BLOCKING 0x0 ;  /* 0x0000000000007b1d */ /* 0x000fec0000010000 */
        /* <DEDUP_REMOVED lines=10> */
[----:B---3--:R-:W-:Y:S04]  /*b6110*/  STL.64 [R1+0x310], R20 ;  /* 0x0003101401007387 */ /* 0x008fe80000100a00 */
[----:B------:R0:W-:Y:S04]  /*b6120*/  STL.64 [R1+0x318], R22 ;  /* 0x0003181601007387 */ /* 0x0001e80000100a00 */
[----:B0-----:R-:W3:Y:S04]  /*b6130*/  LDL.LU.64 R22, [R1+0x4058] ;  /* 0x0040580001167983 */ /* 0x001ee80000300a00 */
[----:B------:R-:W3:Y:S04]  /*b6140*/  LDL.LU.64 R20, [R1+0x4050] ;  /* 0x0040500001147983 */ /* 0x000ee80000300a00 */
[----:B---3--:R0:W-:Y:S01]  /*b6150*/  STSM.16.M88.4 [R17], R20 ;  /* 0x0000001411007844 */ /* 0x0081e20000000200 */
[----:B------:R-:W-:Y:S06]  /*b6160*/  BAR.SYNC.DEFER_BLOCKING 0x0 ;  /* 0x0000000000007b1d */ /* 0x000fec0000010000 */
[----:B0-----:R-:W3:Y:S04]  /*b6170*/  LDL.LU.64 R22, [R1+0x4048] ;  /* 0x0040480001167983 */ /* 0x001ee80000300a00 */
[----:B------:R-:W4:Y:S04]  /*b6180*/  LDL.LU R21, [R1+0x4040] ;  /* 0x0040400001157983 */ /* 0x000f280000300800 */
[----:B--2---:R0:W-:Y:S04]  /*b6190*/  STL.64 [R1+0x4038], R18 ;  /* 0x0040381201007387 */ /* 0x0041e80000100a00 */
[----:B0-----:R-:W2:Y:S04]  /*b61a0*/  LDL.LU R18, [R1+0x1788] ;  /* 0x0017880001127983 */ /* 0x001ea80000300800 */
[----:B------:R-:W2:Y:S04]  /*b61b0*/  LDL.LU R19, [R1+0x1798] ;  /* 0x0017980001137983 */ /* 0x000ea80000300800 */
[----:B------:R-:W-:Y:S04]  /*b61c0*/  STL.64 [R1+0x4030], R16 ;  /* 0x0040301001007387 */ /* 0x000fe80000100a00 */
[----:B------:R-:W2:Y:S04]  /*b61d0*/  LDL.LU R24, [R1+0x2ec] ;  /* 0x0002ec0001187983 */ /* 0x000ea80000300800 */
[----:B------:R-:W2:Y:S01]  /*b61e0*/  LDL.LU R25, [R1+0x2f0] ;  /* 0x0002f00001197983 */ /* 0x000ea20000300800 */
[----:B------:R-:W-:-:S02]  /*b61f0*/  LOP3.LUT R11, R11, 0xffff, RZ, 0xc0, !PT ;  /* 0x0000ffff0b0b7812 */ /* 0x000fc400078ec0ff */
[----:B------:R-:W-:Y:S02]  /*b6200*/  LOP3.LUT R8, R8, 0xffff, RZ, 0xc0, !PT ;  /* 0x0000ffff08087812 */ /* 0x000fe400078ec0ff */
[----:B---3--:R-:W-:Y:S02]  /*b6210*/  LOP3.LUT R9, R22, 0xffff, RZ, 0xc0, !PT ;  /* 0x0000ffff16097812 */ /* 0x008fe400078ec0ff */
[----:B----4-:R-:W-:Y:S02]  /*b6220*/  LOP3.LUT R10, R21, 0xffff, RZ, 0xc0, !PT ;  /* 0x0000ffff150a7812 */ /* 0x010fe400078ec0ff */
[----:B------:R-:W-:Y:S01]  /*b6230*/  LOP3.LUT R5, R23, 0xffff, RZ, 0xc0, !PT ;  /* 0x0000ffff17057812 */ /* 0x000fe200078ec0ff */
[----:B--2---:R0:W-:Y:S04]  /*b6240*/  STL.64 [R1+0x4018], R24 ;  /* 0x0040181801007387 */ /* 0x0041e80000100a00 */
[----:B------:R-:W2:Y:S04]  /*b6250*/  LDL.LU R15, [R1+0x2f4] ;  /* 0x0002f400010f7983 */ /* 0x000ea80000300800 */
[----:B------:R-:W3:Y:S04]  /*b6260*/  LDL.LU R20, [R1+0x2f8] ;  /* 0x0002f80001147983 */ /* 0x000ee80000300800 */
[----:B------:R-:W3:Y:S04]  /*b6270*/  LDL.LU R21, [R1+0x2fc] ;  /* 0x0002fc0001157983 */ /* 0x000ee80000300800 */
[----:B------:R-:W4:Y:S04]  /*b6280*/  LDL.LU R22, [R1+0x300] ;  /* 0x0003000001167983 */ /* 0x000f280000300800 */
[----:B------:R-:W4:Y:S01]  /*b6290*/  LDL.LU R23, [R1+0x2d4] ;  /* 0x0002d40001177983 */ /* 0x000f220000300800 */
[----:B0-----:R-:W-:-:S02]  /*b62a0*/  PRMT R24, R18, 0x4210, R11 ;  /* 0x0000421012187816 */ /* 0x001fc4000000000b */
[----:B------:R-:W-:Y:S02]  /*b62b0*/  PRMT R25, R19, 0x4210, R8 ;  /* 0x0000421013197816 */ /* 0x000fe40000000008 */
[----:B------:R-:W0:Y:S01]  /*b62c0*/  LDS.128 R16, [R14] ;  /* 0x000000000e107984 */ /* 0x000e220000000c00 */
[----:B------:R-:W-:Y:S06]  /*b62d0*/  BAR.SYNC.DEFER_BLOCKING 0x0 ;  /* 0x0000000000007b1d */ /* 0x000fec0000010000 */
[----:B----4-:R-:W-:Y:S04]  /*b62e0*/  STL.64 [R1+0x4028], R22 ;  /* 0x0040281601007387 */ /* 0x010fe80000100a00 */
[----:B---3--:R-:W-:Y:S04]  /*b62f0*/  STL.64 [R1+0x4020], R20 ;  /* 0x0040201401007387 */ /* 0x008fe80000100a00 */
[----:B0-----:R-:W-:Y:S04]  /*b6300*/  STL.64 [R1+0x3b0], R16 ;  /* 0x0003b01001007387 */ /* 0x001fe80000100a00 */
[----:B------:R0:W-:Y:S04]  /*b6310*/  STL.64 [R1+0x3b8], R18 ;  /* 0x0003b81201007387 */ /* 0x0001e80000100a00 */
[----:B0-----:R-:W3:Y:S04]  /*b6320*/  LDL.LU.64 R18, [R1+0x4038] ;  /* 0x0040380001127983 */ /* 0x001ee80000300a00 */
[----:B------:R-:W4:Y:S01]  /*b6330*/  LDL.LU.64 R16, [R1+0x4030] ;  /* 0x0040300001107983 */ /* 0x000f220000300a00 */
[----:B------:R-:W-:-:S02]  /*b6340*/  LOP3.LUT R4, R4, 0xffff, RZ, 0xc0, !PT ;  /* 0x0000ffff04047812 */ /* 0x000fc400078ec0ff */
[----:B------:R-:W-:Y:S02]  /*b6350*/  PRMT R20, R28, 0x4210, R10 ;  /* 0x000042101c147816 */ /* 0x000fe4000000000a */
[----:B------:R-:W-:Y:S02]  /*b6360*/  PRMT R21, R29, 0x4210, R9 ;  /* 0x000042101d157816 */ /* 0x000fe40000000009 */
[----:B------:R-:W-:Y:S02]  /*b6370*/  PRMT R22, R27, 0x4210, R5 ;  /* 0x000042101b167816 */ /* 0x000fe40000000005 */
[----:B------:R-:W-:-:S05]  /*b6380*/  PRMT R23, R12, 0x4210, R4 ;  /* 0x000042100c177816 */ /* 0x000fca0000000004 */
[----:B----4-:R-:W-:Y:S01]  /*b6390*/  STSM.16.M88.4 [R17], R20 ;  /* 0x0000001411007844 */ /* 0x010fe20000000200 */
[----:B------:R-:W-:Y:S06]  /*b63a0*/  BAR.SYNC.DEFER_BLOCKING 0x0 ;  /* 0x0000000000007b1d */ /* 0x000fec0000010000 */
[----:B------:R-:W0:Y:S02]  /*b63b0*/  LDS.128 R20, [R14] ;  /* 0x000000000e147984 */ /* 0x000e240000000c00 */
[----:B------:R-:W-:Y:S06]  /*b63c0*/  BAR.SYNC.DEFER_BLOCKING 0x0 ;  /* 0x0000000000007b1d */ /* 0x000fec0000010000 */
[----:B0-----:R-:W-:Y:S04]  /*b63d0*/  STL.64 [R1+0x3a0], R20 ;  /* 0x0003a01401007387 */ /* 0x001fe80000100a00 */
[----:B------:R0:W-:Y:S04]  /*b63e0*/  STL.64 [R1+0x3a8], R22 ;  /* 0x0003a81601007387 */ /* 0x0001e80000100a00 */
[----:B0-----:R-:W4:Y:S04]  /*b63f0*/  LDL.LU.64 R22, [R1+0x4028] ;  /* 0x0040280001167983 */ /* 0x001f280000300a00 */
[----:B------:R-:W4:Y:S01]  /*b6400*/  LDL.LU.64 R20, [R1+0x4020] ;  /* 0x0040200001147983 */ /* 0x000f220000300a00 */
[----:B------:R-:W-:-:S02]  /*b6410*/  LOP3.LUT R6, R6, 0xffff, RZ, 0xc0, !PT ;  /* 0x0000ffff06067812 */ /* 0x000fc400078ec0ff */
[----:B------:R-:W-:Y:S02]  /*b6420*/  LOP3.LUT R7, R7, 0xffff, RZ, 0xc0, !PT ;  /* 0x0000ffff07077812 */ /* 0x000fe400078ec0ff */
[--C-:B------:R-:W-:Y:S02]  /*b6430*/  PRMT R26, R26, 0x4210, R6.reuse ;  /* 0x000042101a1a7816 */ /* 0x100fe40000000006 */
[----:B------:R-:W-:Y:S02]  /*b6440*/  PRMT R27, R13, 0x4210, R7 ;  /* 0x000042100d1b7816 */ /* 0x000fe40000000007 */
[----:B--2---:R-:W-:-:S03]  /*b6450*/  PRMT R6, R15, 0x5210, R6 ;  /* 0x000052100f067816 */ /* 0x004fc60000000006 */
[----:B------:R0:W-:Y:S01]  /*b6460*/  STSM.16.M88.4 [R17], R24 ;  /* 0x0000001811007844 */ /* 0x0001e20000000200 */
[----:B------:R-:W-:Y:S06]  /*b6470*/  BAR.SYNC.DEFER_BLOCKING 0x0 ;  /* 0x0000000000007b1d */ /* 0x000fec0000010000 */
[----:B0-----:R-:W2:Y:S04]  /*b6480*/  LDL.LU.64 R24, [R1+0x4018] ;  /* 0x0040180001187983 */ /* 0x001ea80000300a00 */
[----:B---3--:R-:W-:Y:S04]  /*b6490*/  STL.64 [R1+0x4010], R18 ;  /* 0x0040101201007387 */ /* 0x008fe80000100a00 */
[----:B------:R4:W-:Y:S04]  /*b64a0*/  STL.64 [R1+0x4008], R16 ;  /* 0x0040081001007387 */ /* 0x0009e80000100a00 */
[----:B------:R-:W3:Y:S01]  /*b64b0*/  LDL.LU R15, [R1+0x2d0] ;  /* 0x0002d000010f7983 */ /* 0x000ee20000300800 */
[----:B----4-:R-:W-:-:S02]  /*b64c0*/  PRMT R16, R22, 0x5210, R5 ;  /* 0x0000521016107816 */ /* 0x010fc40000000005 */
[----:B------:R-:W-:Y:S02]  /*b64d0*/  PRMT R18, R20, 0x5210, R10 ;  /* 0x0000521014127816 */ /* 0x000fe4000000000a */
[----:B------:R-:W4:Y:S04]  /*b64e0*/  LDL.LU R10, [R1+0x1a9c] ;  /* 0x001a9c00010a7983 */ /* 0x000f280000300800 */
[----:B------:R-:W3:Y:S01]  /*b64f0*/  LDL.LU R5, [R1+0x1a88] ;  /* 0x001a880001057983 */ /* 0x000ee20000300800 */
[----:B------:R-:W-:-:S03]  /*b6500*/  PRMT R17, R21, 0x5210, R9 ;  /* 0x0000521015117816 */ /* 0x000fc60000000009 */
[----:B------:R-:W3:Y:S01]  /*b6510*/  LDL.LU R12, [R1+0x19bc] ;  /* 0x0019bc00010c7983 */ /* 0x000ee20000300800 */
[----:B------:R-:W-:-:S03]  /*b6520*/  PRMT R13, R23, 0x5210, R4 ;  /* 0x00005210170d7816 */ /* 0x000fc60000000004 */
[----:B------:R-:W3:Y:S04]  /*b6530*/  LDL.LU R9, [R1+0x19a8] ;  /* 0x0019a80001097983 */ /* 0x000ee80000300800 */
[----:B------:R-:W3:Y:S01]  /*b6540*/  LDL.LU R4, [R1+0x14d8] ;  /* 0x0014d80001047983 */ /* 0x000ee20000300800 */
[----:B--2---:R-:W-:Y:S02]  /*b6550*/  PRMT R8, R25, 0x5210, R8 ;  /* 0x0000521019087816 */ /* 0x004fe40000000008 */
[----:B------:R-:W-:Y:S01]  /*b6560*/  PRMT R11, R24, 0x5210, R11 ;  /* 0x00005210180b7816 */ /* 0x000fe2000000000b */
[----:B---3--:R0:W-:Y:S02]  /*b6570*/  STL.64 [R1+0x3ff0], R4 ;  /* 0x003ff00401007387 */ /* 0x0081e40000100a00 */
[----:B0-----:R-:W-:-:S02]  /*b6580*/  IMAD.MOV.U32 R5, RZ, RZ, R8 ;  /* 0x000000ffff057224 */ /* 0x001fc400078e0008 */
[----:B------:R-:W-:Y:S01]  /*b6590*/  IMAD.MOV.U32 R4, RZ, RZ, R11 ;  /* 0x000000ffff047224 */ /* 0x000fe200078e000b */
[----:B------:R-:W2:Y:S04]  /*b65a0*/  LDL.LU R8, [R1+0x14cc] ;  /* 0x0014cc0001087983 */ /* 0x000ea80000300800 */
[----:B------:R-:W4:Y:S04]  /*b65b0*/  LDL.LU R11, [R1+0x14a8] ;  /* 0x0014a800010b7983 */ /* 0x000f280000300800 */
[----:B----4-:R0:W-:Y:S04]  /*b65c0*/  STL.64 [R1+0x4000], R10 ;  /* 0x0040000a01007387 */ /* 0x0101e80000100a00 */
[----:B--2---:R1:W-:Y:S04]  /*b65d0*/  STL.64 [R1+0x3ff8], R8 ;  /* 0x003ff80801007387 */ /* 0x0043e80000100a00 */
[----:B------:R-:W2:Y:S04]  /*b65e0*/  LDL.LU R28, [R1+0x149c] ;  /* 0x00149c00011c7983 */ /* 0x000ea80000300800 */
[----:B------:R-:W3:Y:S04]  /*b65f0*/  LDL.LU R20, [R1+0x1858] ;  /* 0x0018580001147983 */ /* 0x000ee80000300800 */
[----:B------:R-:W4:Y:S04]  /*b6600*/  LDL.LU R21, [R1+0x1848] ;  /* 0x0018480001157983 */ /* 0x000f280000300800 */
[----:B------:R-:W2:Y:S04]  /*b6610*/  LDL.LU R22, [R1+0x184c] ;  /* 0x00184c0001167983 */ /* 0x000ea80000300800 */
[----:B------:R-:W2:Y:S04]  /*b6620*/  LDL.LU R29, [R1+0x183c] ;  /* 0x00183c00011d7983 */ /* 0x000ea80000300800 */
[----:B------:R-:W2:Y:S04]  /*b6630*/  LDL.LU R26, [R1+0x17cc] ;  /* 0x0017cc00011a7983 */ /* 0x000ea80000300800 */
[----:B------:R-:W2:Y:S01]  /*b6640*/  LDL.LU R27, [R1+0x17e8] ;  /* 0x0017e800011b7983 */ /* 0x000ea20000300800 */
[----:B0-----:R-:W-:-:S02]  /*b6650*/  IMAD.MOV.U32 R10, RZ, RZ, R16 ;  /* 0x000000ffff0a7224 */ /* 0x001fc400078e0010 */
[----:B-1----:R-:W-:Y:S02]  /*b6660*/  IMAD.MOV.U32 R8, RZ, RZ, R18 ;  /* 0x000000ffff087224 */ /* 0x002fe400078e0012 */
[----:B------:R-:W-:Y:S02]  /*b6670*/  IMAD.MOV.U32 R9, RZ, RZ, R17 ;  /* 0x000000ffff097224 */ /* 0x000fe400078e0011 */
[----:B------:R-:W0:Y:S01]  /*b6680*/  LDS.128 R16, [R14] ;  /* 0x000000000e107984 */ /* 0x000e220000000c00 */
[----:B------:R-:W-:-:S03]  /*b6690*/  IMAD.MOV.U32 R11, RZ, RZ, R13 ;  /* 0x000000ffff0b7224 */ /* 0x000fc600078e000d */
[----:B------:R-:W2:Y:S04]  /*b66a0*/  LDL.LU R13, [R1+0x12b8] ;  /* 0x0012b800010d7983 */ /* 0x000ea80000300800 */
[----:B------:R-:W2:Y:S04]  /*b66b0*/  LDL.LU R23, [R1+0x17fc] ;  /* 0x0017fc0001177983 */ /* 0x000ea80000300800 */
[----:B0-----:R-:W-:Y:S04]  /*b66c0*/  STL.64 [R1+0x2a0], R16 ;  /* 0x0002a01001007387 */ /* 0x001fe80000100a00 */
[----:B------:R0:W-:Y:S01]  /*b66d0*/  STL.64 [R1+0x2a8], R18 ;  /* 0x0002a81201007387 */ /* 0x0001e20000100a00 */
[----:B------:R-:W-:Y:S06]  /*b66e0*/  BAR.SYNC.DEFER_BLOCKING 0x0 ;  /* 0x0000000000007b1d */ /* 0x000fec0000010000 */
        /* <DEDUP_REMOVED lines=10> */
[----:B------:R-:W2:Y:S04]  /*b6790*/  LDL.LU R24, [R1+0x348] ;  /* 0x0003480001187983 */ /* 0x000ea80000300800 */
[----:B------:R-:W2:Y:S01]  /*b67a0*/  LDL.LU R25, [R1+0x34c] ;  /* 0x00034c0001197983 */ /* 0x000ea20000300800 */
[----:B------:R-:W-:-:S05]  /*b67b0*/  PRMT R7, R15, 0x5210, R7 ;  /* 0x000052100f077816 */ /* 0x000fca0000000007 */
[----:B------:R0:W-:Y:S01]  /*b67c0*/  STSM.16.M88.4 [R17], R4 ;  /* 0x0000000411007844 */ /* 0x0001e20000000200 */
[----:B------:R-:W-:Y:S06]  /*b67d0*/  BAR.SYNC.DEFER_BLOCKING 0x0 ;  /* 0x0000000000007b1d */ /* 0x000fec0000010000 */
[----:B--2---:R-:W-:Y:S04]  /*b67e0*/  STL.64 [R1+0x3fd8], R24 ;  /* 0x003fd81801007387 */ /* 0x004fe80000100a00 */
[----:B------:R-:W2:Y:S04]  /*b67f0*/  LDL.LU R15, [R1+0x350] ;  /* 0x00035000010f7983 */ /* 0x000ea80000300800 */
[----:B0-----:R-:W2:Y:S04]  /*b6800*/  LDL.LU.64 R4, [R1+0x3ff0] ;  /* 0x003ff00001047983 */ /* 0x001ea80000300a00 */
[----:B------:R-:W-:Y:S04]  /*b6810*/  STL.64 [R1+0x3fe8], R18 ;  /* 0x003fe81201007387 */ /* 0x000fe80000100a00 */
[----:B------:R-:W-:Y:S04]  /*b6820*/  STL.64 [R1+0x3fe0], R16 ;  /* 0x003fe01001007387 */ /* 0x000fe80000100a00 */
[----:B------:R-:W0:Y:S01]  /*b6830*/  LDS.128 R16, [R14] ;  /* 0x000000000e107984 */ /* 0x000e220000000c00 */
[----:B------:R-:W-:Y:S06]  /*b6840*/  BAR.SYNC.DEFER_BLOCKING 0x0 ;  /* 0x0000000000007b1d */ /* 0x000fec0000010000 */
[----:B0-----:R-:W-:Y:S04]  /*b6850*/  STL.64 [R1+0x390], R16 ;  /* 0x0003901001007387 */ /* 0x001fe80000100a00 */
[----:B------:R0:W-:Y:S04]  /*b6860*/  STL.64 [R1+0x398], R18 ;  /* 0x0003981201007387 */ /* 0x0001e80000100a00 */
[----:B0-----:R-:W3:Y:S04]  /*b6870*/  LDL.LU.64 R18, [R1+0x3fe8] ;  /* 0x003fe80001127983 */ /* 0x001ee80000300a00 */
[----:B------:R-:W3:Y:S01]  /*b6880*/  LDL.LU.64 R16, [R1+0x3fe0] ;  /* 0x003fe00001107983 */ /* 0x000ee20000300a00 */
[----:B------:R-:W-:-:S02]  /*b6890*/  LOP3.LUT R12, R12, 0xffff, RZ, 0xc0, !PT ;  /* 0x0000ffff0c0c7812 */ /* 0x000fc400078ec0ff */
[----:B------:R-:W-:Y:S02]  /*b68a0*/  LOP3.LUT R10, R10, 0xffff, RZ, 0xc0, !PT ;  /* 0x0000ffff0a0a7812 */ /* 0x000fe400078ec0ff */
[----:B------:R-:W-:Y:S02]  /*b68b0*/  LOP3.LUT R9, R9, 0xffff, RZ, 0xc0, !PT ;  /* 0x0000ffff09097812 */ /* 0x000fe400078ec0ff */
[----:B------:R-:W-:Y:S02]  /*b68c0*/  PRMT R24, R29, 0x4210, R10 ;  /* 0x000042101d187816 */ /* 0x000fe4000000000a */
[----:B------:R-:W-:Y:S02]  /*b68d0*/  LOP3.LUT R8, R8, 0xffff, RZ, 0xc0, !PT ;  /* 0x0000ffff08087812 */ /* 0x000fe400078ec0ff */
[----:B------:R-:W-:Y:S02]  /*b68e0*/  LOP3.LUT R6, R11, 0xffff, RZ, 0xc0, !PT ;  /* 0x0000ffff0b067812 */ /* 0x000fe400078ec0ff */
[----:B------:R-:W-:-:S02]  /*b68f0*/  LOP3.LUT R7, R28, 0xffff, RZ, 0xc0, !PT ;  /* 0x0000ffff1c077812 */ /* 0x000fc400078ec0ff */
[----:B----4-:R-:W-:Y:S02]  /*b6900*/  PRMT R21, R21, 0x4210, R8 ;  /* 0x0000421015157816 */ /* 0x010fe40000000008 */
[----:B------:R-:W-:Y:S02]  /*b6910*/  PRMT R22, R22, 0x4210, R6 ;  /* 0x0000421016167816 */ /* 0x000fe40000000006 */
[----:B------:R-:W-:Y:S02]  /*b6920*/  PRMT R23, R23, 0x4210, R7 ;  /* 0x0000421017177816 */ /* 0x000fe40000000007 */
[----:B--2---:R-:W-:-:S04]  /*b6930*/  LOP3.LUT R5, R5, 0xffff, RZ, 0xc0, !PT ;  /* 0x0000ffff05057812 */ /* 0x004fc800078ec0ff */
[----:B------:R-:W-:Y:S02]  /*b6940*/  PRMT R25, R26, 0x4210, R5 ;  /* 0x000042101a197816 */ /* 0x000fe40000000005 */
[----:B------:R-:W-:Y:S02]  /*b6950*/  PRMT R26, R27, 0x4210, R12 ;  /* 0x000042101b1a7816 */ /* 0x000fe4000000000c */
[----:B------:R-:W-:-:S05]  /*b6960*/  PRMT R27, R13, 0x4210, R9 ;  /* 0x000042100d1b7816 */ /* 0x000fca0000000009 */
[----:B---3--:R-:W-:Y:S01]  /*b6970*/  STSM.16.M88.4 [R17], R24 ;  /* 0x0000001811007844 */ /* 0x008fe20000000200 */
[----:B------:R-:W-:Y:S06]  /*b6980*/  BAR.SYNC.DEFER_BLOCKING 0x0 ;  /* 0x0000000000007b1d */ /* 0x000fec0000010000 */
[----:B------:R-:W0:Y:S02]  /*b6990*/  LDS.128 R24, [R14] ;  /* 0x000000000e187984 */ /* 0x000e240000000c00 */
[----:B------:R-:W-:Y:S01]  /*b69a0*/  BAR.SYNC.DEFER_BLOCKING 0x0 ;  /* 0x0000000000007b1d */ /* 0x000fe20000010000 */
[----:B------:R-:W-:-:S04]  /*b69b0*/  LOP3.LUT R4, R4, 0xffff, RZ, 0xc0, !PT ;  /* 0x0000ffff04047812 */ /* 0x000fc800078ec0ff */
[----:B------:R-:W-:-:S05]  /*b69c0*/  PRMT R20, R20, 0x4210, R4 ;  /* 0x0000421014147816 */ /* 0x000fca0000000004 */
[----:B------:R-:W-:Y:S01]  /*b69d0*/  STSM.16.M88.4 [R17], R20 ;  /* 0x0000001411007844 */ /* 0x000fe20000000200 */
[----:B------:R-:W-:Y:S01]  /*b69e0*/  PRMT R6, R15, 0x5210, R6 ;  /* 0x000052100f067816 */ /* 0x000fe20000000006 */
[----:B------:R-:W-:Y:S06]  /*b69f0*/  BAR.SYNC.DEFER_BLOCKING 0x0 ;  /* 0x0000000000007b1d */ /* 0x000fec0000010000 */
[----:B0-----:R0:W-:Y:S04]  /*b6a00*/  STL.64 [R1+0x380], R24 ;  /* 0x0003801801007387 */ /* 0x0011e80000100a00 */
[----:B------:R-:W-:Y:S04]  /*b6a10*/  STL.64 [R1+0x388], R26 ;  /* 0x0003881a01007387 */ /* 0x000fe80000100a00 */
[----:B0-----:R-:W2:Y:S04]  /*b6a20*/  LDL.LU.64 R24, [R1+0x3fd8] ;  /* 0x003fd80001187983 */ /* 0x001ea80000300a00 */
[----:B------:R-:W3:Y:S04]  /*b6a30*/  LDL.LU.64 R22, [R1+0x3fd0] ;  /* 0x003fd00001167983 */ /* 0x000ee80000300a00 */
[----:B------:R-:W4:Y:S04]  /*b6a40*/  LDL.LU.64 R20, [R1+0x3fc8] ;  /* 0x003fc80001147983 */ /* 0x000f280000300a00 */
[----:B------:R-:W-:Y:S04]  /*b6a50*/  STL.64 [R1+0x3fb8], R18 ;  /* 0x003fb81201007387 */ /* 0x000fe80000100a00 */
[----:B------:R3:W-:Y:S02]  /*b6a60*/  STL.64 [R1+0x3fb0], R16 ;  /* 0x003fb01001007387 */ /* 0x0007e40000100a00 */
[----:B---3--:R-:W-:-:S02]  /*b6a70*/  PRMT R17, R22, 0x5210, R5 ;  /* 0x0000521016117816 */ /* 0x008fc40000000005 */
[----:B------:R-:W3:Y:S01]  /*b6a80*/  LDL.LU R5, [R1+0x1b0c] ;  /* 0x001b0c0001057983 */ /* 0x000ee20000300800 */
[----:B--2---:R-:W-:Y:S02]  /*b6a90*/  PRMT R8, R25, 0x5210, R8 ;  /* 0x0000521019087816 */ /* 0x004fe40000000008 */
[----:B------:R-:W-:Y:S02]  /*b6aa0*/  PRMT R18, R23, 0x5210, R10 ;  /* 0x0000521017127816 */ /* 0x000fe4000000000a */
[----:B----4-:R-:W-:Y:S02]  /*b6ab0*/  PRMT R16, R21, 0x5210, R12 ;  /* 0x0000521015107816 */ /* 0x010fe4000000000c */
[----:B------:R-:W-:Y:S01]  /*b6ac0*/  PRMT R12, R20, 0x5210, R9 ;  /* 0x00005210140c7816 */ /* 0x000fe20000000009 */
[----:B---3--:R0:W-:Y:S04]  /*b6ad0*/  STL [R1+0x3f98], R5 ;  /* 0x003f980501007387 */ /* 0x0081e80000100800 */
[----:B------:R-:W2:Y:S04]  /*b6ae0*/  LDL.LU R13, [R1+0x1a8c] ;  /* 0x001a8c00010d7983 */ /* 0x000ea80000300800 */
[----:B------:R-:W3:Y:S04]  /*b6af0*/  LDL.LU R10, [R1+0x1a4c] ;  /* 0x001a4c00010a7983 */ /* 0x000ee80000300800 */
[----:B------:R-:W4:Y:S01]  /*b6b00*/  LDL.LU R15, [R1+0x19ac] ;  /* 0x0019ac00010f7983 */ /* 0x000f220000300800 */
[----:B0-----:R-:W-:-:S03]  /*b6b10*/  IMAD.MOV.U32 R5, RZ, RZ, R8 ;  /* 0x000000ffff057224 */ /* 0x001fc600078e0008 */
[----:B------:R-:W2:Y:S04]  /*b6b20*/  LDL.LU R8, [R1+0x1508] ;  /* 0x0015080001087983 */ /* 0x000ea80000300800 */
[----:B------:R-:W3:Y:S04]  /*b6b30*/  LDL.LU R11, [R1+0x14fc] ;  /* 0x0014fc00010b7983 */ /* 0x000ee80000300800 */
[----:B------:R-:W2:Y:S04]  /*b6b40*/  LDL.LU R25, [R1+0x14c8] ;  /* 0x0014c80001197983 */ /* 0x000ea80000300800 */
[----:B------:R-:W2:Y:S01]  /*b6b50*/  LDL.LU R9, [R1+0x14bc] ;  /* 0x0014bc0001097983 */ /* 0x000ea20000300800 */
[----:B------:R-:W-:-:S03]  /*b6b60*/  PRMT R7, R2, 0x5210, R7 ;  /* 0x0000521002077816 */ /* 0x000fc60000000007 */
[----:B---3--:R0:W-:Y:S04]  /*b6b70*/  STL.64 [R1+0x3fa8], R10 ;  /* 0x003fa80a01007387 */ /* 0x0081e80000100a00 */
[----:B--2---:R1:W-:Y:S04]  /*b6b80*/  STL.64 [R1+0x3fa0], R8 ;  /* 0x003fa00801007387 */ /* 0x0043e80000100a00 */
[----:B------:R-:W2:Y:S04]  /*b6b90*/  LDL.LU R20, [R1+0x1894] ;  /* 0x0018940001147983 */ /* 0x000ea80000300800 */
[----:B------:R-:W3:Y:S04]  /*b6ba0*/  LDL.LU R21, [R1+0x188c] ;  /* 0x00188c0001157983 */ /* 0x000ee80000300800 */
[----:B------:R-:W2:Y:S04]  /*b6bb0*/  LDL.LU R22, [R1+0x1890] ;  /* 0x0018900001167983 */ /* 0x000ea80000300800 */
[----:B------:R-:W2:Y:S04]  /*b6bc0*/  LDL.LU R28, [R1+0x1888] ;  /* 0x00188800011c7983 */ /* 0x000ea80000300800 */
[----:B------:R-:W2:Y:S04]  /*b6bd0*/  LDL.LU R29, [R1+0x1878] ;  /* 0x00187800011d7983 */ /* 0x000ea80000300800 */
[----:B------:R-:W2:Y:S04]  /*b6be0*/  LDL.LU R26, [R1+0x185c] ;  /* 0x00185c00011a7983 */ /* 0x000ea80000300800 */
[----:B------:R-:W2:Y:S04]  /*b6bf0*/  LDL.LU R27, [R1+0x12bc] ;  /* 0x0012bc00011b7983 */ /* 0x000ea80000300800 */
[----:B------:R-:W2:Y:S01]  /*b6c00*/  LDL.LU R23, [R1+0x187c] ;  /* 0x00187c0001177983 */ /* 0x000ea20000300800 */
[----:B0-----:R-:W-:-:S03]  /*b6c10*/  IMAD.MOV.U32 R10, RZ, RZ, R16 ;  /* 0x000000ffff0a7224 */ /* 0x001fc600078e0010 */
[----:B------:R-:W2:Y:S01]  /*b6c20*/  LDL.LU R2, [R1+0x3fc0] ;  /* 0x003fc00001027983 */ /* 0x000ea20000300800 */
[----:B-1----:R-:W-:Y:S02]  /*b6c30*/  IMAD.MOV.U32 R8, RZ, RZ, R18 ;  /* 0x000000ffff087224 */ /* 0x002fe400078e0012 */
[----:B------:R-:W-:Y:S02]  /*b6c40*/  IMAD.MOV.U32 R9, RZ, RZ, R17 ;  /* 0x000000ffff097224 */ /* 0x000fe400078e0011 */
[----:B------:R-:W0:Y:S01]  /*b6c50*/  LDS.128 R16, [R14] ;  /* 0x000000000e107984 */ /* 0x000e220000000c00 */
[----:B------:R-:W-:Y:S06]  /*b6c60*/  BAR.SYNC.DEFER_BLOCKING 0x0 ;  /* 0x0000000000007b1d */ /* 0x000fec0000010000 */
[----:B0-----:R-:W-:Y:S04]  /*b6c70*/  STL.64 [R1+0x290], R16 ;  /* 0x0002901001007387 */ /* 0x001fe80000100a00 */
[----:B------:R0:W-:Y:S04]  /*b6c80*/  STL.64 [R1+0x298], R18 ;  /* 0x0002981201007387 */ /* 0x0001e80000100a00 */
[----:B0-----:R-:W2:Y:S04]  /*b6c90*/  LDL.LU.64 R18, [R1+0x3fb8] ;  /* 0x003fb80001127983 */ /* 0x001ea80000300a00 */
[----:B------:R-:W2:Y:S01]  /*b6ca0*/  LDL.LU.64 R16, [R1+0x3fb0] ;  /* 0x003fb00001107983 */ /* 0x000ea20000300a00 */
[----:B------:R-:W-:Y:S01]  /*b6cb0*/  IMAD.MOV.U32 R11, RZ, RZ, R12 ;  /* 0x000000ffff0b7224 */ /* 0x000fe200078e000c */
[----:B------:R-:W-:-:S04]  /*b6cc0*/  PRMT R4, R24, 0x5210, R4 ;  /* 0x0000521018047816 */ /* 0x000fc80000000004 */
[----:B--2---:R-:W-:Y:S01]  /*b6cd0*/  STSM.16.M88.4 [R17], R8 ;  /* 0x0000000811007844 */ /* 0x004fe20000000200 */
[----:B------:R-:W-:Y:S06]  /*b6ce0*/  BAR.SYNC.DEFER_BLOCKING 0x0 ;  /* 0x0000000000007b1d */ /* 0x000fec0000010000 */
[----:B------:R-:W0:Y:S02]  /*b6cf0*/  LDS.128 R8, [R14] ;  /* 0x000000000e087984 */ /* 0x000e240000000c00 */
[----:B------:R-:W-:Y:S06]  /*b6d00*/  BAR.SYNC.DEFER_BLOCKING 0x0 ;  /* 0x0000000000007b1d */ /* 0x000fec0000010000 */
[----:B------:R-:W-:Y:S02]  /*b6d10*/  STSM.16.M88.4 [R17], R4 ;  /* 0x0000000411007844 */ /* 0x000fe40000000200 */
[----:B------:R-:W-:Y:S06]  /*b6d20*/  BAR.SYNC.DEFER_BLOCKING 0x0 ;  /* 0x0000000000007b1d */ /* 0x000fec0000010000 */
[----:B0-----:R-:W-:Y:S04]  /*b6d30*/  STL.64 [R1+0x2f0], R8 ;  /* 0x0002f00801007387 */ /* 0x001fe80000100a00 */
[----:B------:R0:W-:Y:S04]  /*b6d40*/  STL.64 [R1+0x2f8], R10 ;  /* 0x0002f80a01007387 */ /* 0x0001e80000100a00 */
[----:B0-----:R-:W2:Y:S04]  /*b6d50*/  LDL.LU.64 R10, [R1+0x3fa8] ;  /* 0x003fa800010a7983 */ /* 0x001ea80000300a00 */
[----:B------:R-:W2:Y:S04]  /*b6d60*/  LDL.LU.64 R8, [R1+0x3fa0] ;  /* 0x003fa00001087983 */ /* 0x000ea80000300a00 */
[----:B------:R-:W2:Y:S04]  /*b6d70*/  LDL.LU R12, [R1+0x3e4] ;  /* 0x0003e400010c7983 */ /* 0x000ea80000300800 */
[----:B------:R-:W2:Y:S04]  /*b6d80*/  LDL.LU R24, [R1+0x3e8] ;  /* 0x0003e80001187983 */ /* 0x000ea80000300800 */
[----:B------:R-:W2:Y:S04]  /*b6d90*/  LDL.LU R5, [R1+0x3f98] ;  /* 0x003f980001057983 */ /* 0x000ea80000300800 */
[----:B------:R-:W-:Y:S04]  /*b6da0*/  STL.64 [R1+0x3f90], R18 ;  /* 0x003f901201007387 */ /* 0x000fe80000100a00 */
[----:B------:R-:W-:Y:S04]  /*b6db0*/  STL.64 [R1+0x3f88], R16 ;  /* 0x003f881001007387 */ /* 0x000fe80000100a00 */
[----:B------:R-:W0:Y:S01]  /*b6dc0*/  LDS.128 R16, [R14] ;  /* 0x000000000e107984 */ /* 0x000e220000000c00 */
[----:B------:R-:W-:-:S02]  /*b6dd0*/  LOP3.LUT R13, R13, 0xffff, RZ, 0xc0, !PT ;  /* 0x0000ffff0d0d7812 */ /* 0x000fc400078ec0ff */
[----:B----4-:R-:W-:Y:S02]  /*b6de0*/  LOP3.LUT R15, R15, 0xffff, RZ, 0xc0, !PT ;  /* 0x0000ffff0f0f7812 */ /* 0x010fe400078ec0ff */
[----:B--2---:R-:W-:Y:S02]  /*b6df0*/  LOP3.LUT R4, R5, 0xffff, RZ, 0xc0, !PT ;  /* 0x0000ffff05047812 */ /* 0x004fe400078ec0ff */
[----:B------:R-:W-:Y:S02]  /*b6e00*/  LOP3.LUT R5, R25, 0xffff, RZ, 0xc0, !PT ;  /* 0x0000ffff19057812 */ /* 0x000fe400078ec0ff */
[----:B------:R-:W2:Y:S01]  /*b6e10*/  LDL.LU R25, [R1+0x1284] ;  /* 0x0012840001197983 */ /* 0x000ea20000300800 */
[----:B------:R-:W-:Y:S01]  /*b6e20*/  BAR.SYNC.DEFER_BLOCKING 0x0 ;  /* 0x0000000000007b1d */ /* 0x000fe20000010000 */
[----:B------:R-:W-:-:S05]  /*b6e30*/  LOP3.LUT R6, R10, 0xffff, RZ, 0xc0, !PT ;  /* 0x0000ffff0a067812 */ /* 0x000fca00078ec0ff */
[----:B--2---:R-:W-:Y:S04]  /*b6e40*/  STL.64 [R1+0x3f80], R24 ;  /* 0x003f801801007387 */ /* 0x004fe80000100a00 */
[----:B0-----:R-:W-:Y:S04]  /*b6e50*/  STL.64 [R1+0x370], R16 ;  /* 0x0003701001007387 */ /* 0x001fe80000100a00 */
[----:B------:R0:W-:Y:S04]  /*b6e60*/  STL.64 [R1+0x378], R18 ;  /* 0x0003781201007387 */ /* 0x0001e80000100a00 */
[----:B0-----:R-:W2:Y:S04]  /*b6e70*/  LDL.LU.64 R18, [R1+0x3f90] ;  /* 0x003f900001127983 */ /* 0x001ea80000300a00 */
[----:B------:R-:W4:Y:S01]  /*b6e80*/  LDL.LU.64 R16, [R1+0x3f88] ;  /* 0x003f880001107983 */ /* 0x000f220000300a00 */
[----:B------:R-:W-:-:S02]  /*b6e90*/  PRMT R24, R28, 0x4210, R4 ;  /* 0x000042101c187816 */ /* 0x000fc40000000004 */
[----:B------:R-:W-:Y:S02]  /*b6ea0*/  PRMT R25, R29, 0x4210, R13 ;  /* 0x000042101d197816 */ /* 0x000fe4000000000d */
[----:B------:R-:W-:Y:S02]  /*b6eb0*/  PRMT R26, R26, 0x4210, R6 ;  /* 0x000042101a1a7816 */ /* 0x000fe40000000006 */
[----:B------:R-:W-:Y:S02]  /*b6ec0*/  PRMT R27, R27, 0x4210, R15 ;  /* 0x000042101b1b7816 */ /* 0x000fe4000000000f */
[----:B------:R-:W-:Y:S02]  /*b6ed0*/  LOP3.LUT R8, R8, 0xffff, RZ, 0xc0, !PT ;  /* 0x0000ffff08087812 */ /* 0x000fe400078ec0ff */
[----:B------:R-:W-:Y:S02]  /*b6ee0*/  LOP3.LUT R7, R11, 0xffff, RZ, 0xc0, !PT ;  /* 0x0000ffff0b077812 */ /* 0x000fe400078ec0ff */
[----:B------:R-:W-:-:S02]  /*b6ef0*/  LOP3.LUT R10, R9, 0xffff, RZ, 0xc0, !PT ;  /* 0x0000ffff090a7812 */ /* 0x000fc400078ec0ff */
[----:B------:R-:W-:Y:S02]  /*b6f00*/  PRMT R22, R22, 0x4210, R5 ;  /* 0x0000421016167816 */ /* 0x000fe40000000005 */
[----:B------:R-:W-:Y:S02]  /*b6f10*/  PRMT R20, R20, 0x4210, R8 ;  /* 0x0000421014147816 */ /* 0x000fe40000000008 */
[----:B---3--:R-:W-:Y:S02]  /*b6f20*/  PRMT R21, R21, 0x4210, R7 ;  /* 0x0000421015157816 */ /* 0x008fe40000000007 */
[----:B------:R-:W-:Y:S01]  /*b6f30*/  PRMT R23, R23, 0x4210, R10 ;  /* 0x0000421017177816 */ /* 0x000fe2000000000a */
[----:B----4-:R-:W-:Y:S01]  /*b6f40*/  STSM.16.M88.4 [R17], R24 ;  /* 0x0000001811007844 */ /* 0x010fe20000000200 */
[----:B------:R-:W-:Y:S06]  /*b6f50*/  BAR.SYNC.DEFER_BLOCKING 0x0 ;  /* 0x0000000000007b1d */ /* 0x000fec0000010000 */
[----:B------:R-:W0:Y:S02]  /*b6f60*/  LDS.128 R24, [R14] ;  /* 0x000000000e187984 */ /* 0x000e240000000c00 */
[----:B------:R-:W-:Y:S06]  /*b6f70*/  BAR.SYNC.DEFER_BLOCKING 0x0 ;  /* 0x0000000000007b1d */ /* 0x000fec0000010000 */
[----:B------:R-:W-:Y:S01]  /*b6f80*/  STSM.16.M88.4 [R17], R20 ;  /* 0x0000001411007844 */ /* 0x000fe20000000200 */
[----:B------:R-:W-:Y:S01]  /*b6f90*/  PRMT R8, R12, 0x5210, R8 ;  /* 0x000052100c087816 */ /* 0x000fe20000000008 */
[----:B------:R-:W-:Y:S06]  /*b6fa0*/  BAR.SYNC.DEFER_BLOCKING 0x0 ;  /* 0x0000000000007b1d */ /* 0x000fec0000010000 */
[----:B0-----:R0:W-:Y:S04]  /*b6fb0*/  STL.64 [R1+0x360], R24 ;  /* 0x0003601801007387 */ /* 0x0011e80000100a00 */
[----:B------:R1:W-:Y:S04]  /*b6fc0*/  STL.64 [R1+0x368], R26 ;  /* 0x0003681a01007387 */ /* 0x0003e80000100a00 */
[----:B0-----:R-:W3:Y:S04]  /*b6fd0*/  LDL.LU.64 R24, [R1+0x3f80] ;  /* 0x003f800001187983 */ /* 0x001ee80000300a00 */
[----:B-1----:R-:W4:Y:S04]  /*b6fe0*/  LDL.LU R27, [R1+0x128c] ;  /* 0x00128c00011b7983 */ /* 0x002f280000300800 */
[----:B------:R-:W3:Y:S04]  /*b6ff0*/  LDL.LU.64 R22, [R1+0x3f78] ;  /* 0x003f780001167983 */ /* 0x000ee80000300a00 */
[----:B------:R-:W4:Y:S04]  /*b7000*/  LDL.LU.64 R20, [R1+0x3f70] ;  /* 0x003f700001147983 */ /* 0x000f280000300a00 */
[----:B--2---:R-:W-:Y:S04]  /*b7010*/  STL.64 [R1+0x3f58], R18 ;  /* 0x003f581201007387 */ /* 0x004fe80000100a00 */
[----:B------:R-:W-:Y:S04]  /*b7020*/  STL.64 [R1+0x3f50], R16 ;  /* 0x003f501001007387 */ /* 0x000fe80000100a00 */
[----:B------:R-:W0:Y:S01]  /*b7030*/  LDS.128 R16, [R14] ;  /* 0x000000000e107984 */ /* 0x000e220000000c00 */
[----:B------:R-:W-:Y:S01]  /*b7040*/  BAR.SYNC.DEFER_BLOCKING 0x0 ;  /* 0x0000000000007b1d */ /* 0x000fe20000010000 */
[----:B---3--:R-:W-:-:S05]  /*b7050*/  PRMT R5, R23, 0x5210, R5 ;  /* 0x0000521017057816 */ /* 0x008fca0000000005 */
[----:B------:R-:W2:Y:S01]  /*b7060*/  LDL.LU R23, [R1+0x1b1c] ;  /* 0x001b1c0001177983 */ /* 0x000ea20000300800 */
[----:B------:R-:W-:Y:S02]  /*b7070*/  PRMT R7, R24, 0x5210, R7 ;  /* 0x0000521018077816 */ /* 0x000fe40000000007 */
[----:B------:R-:W-:Y:S01]  /*b7080*/  PRMT R11, R25, 0x5210, R4 ;  /* 0x00005210190b7816 */ /* 0x000fe20000000004 */
[----:B--2---:R-:W-:Y:S04]  /*b7090*/  STL.64 [R1+0x3f38], R22 ;  /* 0x003f381601007387 */ /* 0x004fe80000100a00 */
[----:B----4-:R1:W-:Y:S04]  /*b70a0*/  STL.64 [R1+0x3f30], R20 ;  /* 0x003f301401007387 */ /* 0x0103e80000100a00 */
[----:B------:R-:W2:Y:S04]  /*b70b0*/  LDL.LU R12, [R1+0x1b18] ;  /* 0x001b1800010c7983 */ /* 0x000ea80000300800 */
[----:B------:R-:W3:Y:S01]  /*b70c0*/  LDL.LU R9, [R1+0x1a54] ;  /* 0x001a540001097983 */ /* 0x000ee20000300800 */
[----:B-1----:R-:W-:-:S02]  /*b70d0*/  IMAD.MOV.U32 R20, RZ, RZ, R8 ;  /* 0x000000ffff147224 */ /* 0x002fc400078e0008 */
[----:B------:R-:W-:Y:S01]  /*b70e0*/  IMAD.MOV.U32 R21, RZ, RZ, R7 ;  /* 0x000000ffff157224 */ /* 0x000fe200078e0007 */
[----:B------:R-:W4:Y:S04]  /*b70f0*/  LDL.LU R8, [R1+0x1a50] ;  /* 0x001a500001087983 */ /* 0x000f280000300800 */
[----:B------:R-:W2:Y:S01]  /*b7100*/  LDL.LU R7, [R1+0x152c] ;  /* 0x00152c0001077983 */ /* 0x000ea20000300800 */
[----:B------:R-:W-:-:S03]  /*b7110*/  IMAD.MOV.U32 R22, RZ, RZ, R5 ;  /* 0x000000ffff167224 */ /* 0x000fc600078e0005 */
[----:B------:R-:W3:Y:S04]  /*b7120*/  LDL.LU R4, [R1+0x150c] ;  /* 0x00150c0001047983 */ /* 0x000ee80000300800 */
[----:B------:R-:W3:Y:S01]  /*b7130*/  LDL.LU R5, [R1+0x14f8] ;  /* 0x0014f80001057983 */ /* 0x000ee20000300800 */
[----:B------:R-:W-:Y:S02]  /*b7140*/  PRMT R6, R27, 0x5210, R6 ;  /* 0x000052101b067816 */ /* 0x000fe40000000006 */
[----:B------:R-:W-:Y:S01]  /*b7150*/  PRMT R23, R0, 0x5210, R10 ;  /* 0x0000521000177816 */ /* 0x000fe2000000000a */
[----:B--2---:R-:W-:Y:S04]  /*b7160*/  STL [R1+0x3f48], R7 ;  /* 0x003f480701007387 */ /* 0x004fe80000100800 */
[----:B---3--:R1:W-:Y:S02]  /*b7170*/  STL.64 [R1+0x3f40], R4 ;  /* 0x003f400401007387 */ /* 0x0083e40000100a00 */
[----:B-1----:R-:W-:-:S02]  /*b7180*/  IMAD.MOV.U32 R4, RZ, RZ, R11 ;  /* 0x000000ffff047224 */ /* 0x002fc400078e000b */
[----:B------:R-:W2:Y:S04]  /*b7190*/  LDL.LU R11, [R1+0x14dc] ;  /* 0x0014dc00010b7983 */ /* 0x000ea80000300800 */
[----:B------:R-:W3:Y:S04]  /*b71a0*/  LDL.LU R24, [R1+0x18ec] ;  /* 0x0018ec0001187983 */ /* 0x000ee80000300800 */
[----:B------:R-:W2:Y:S04]  /*b71b0*/  LDL.LU R25, [R1+0x18dc] ;  /* 0x0018dc0001197983 */ /* 0x000ea80000300800 */
[----:B------:R-:W2:Y:S01]  /*b71c0*/  LDL.LU R26, [R1+0x18d8] ;  /* 0x0018d800011a7983 */ /* 0x000ea20000300800 */
[----:B------:R-:W-:-:S03]  /*b71d0*/  PRMT R5, R2, 0x5210, R13 ;  /* 0x0000521002057816 */ /* 0x000fc6000000000d */
[----:B------:R-:W2:Y:S04]  /*b71e0*/  LDL.LU R28, [R1+0x18cc] ;  /* 0x0018cc00011c7983 */ /* 0x000ea80000300800 */
[----:B------:R-:W2:Y:S04]  /*b71f0*/  LDL.LU R13, [R1+0x189c] ;  /* 0x00189c00010d7983 */ /* 0x000ea80000300800 */
[----:B------:R-:W2:Y:S04]  /*b7200*/  LDL.LU R2, [R1+0x1898] ;  /* 0x0018980001027983 */ /* 0x000ea80000300800 */
[----:B------:R-:W2:Y:S04]  /*b7210*/  LDL.LU R29, [R1+0x12c8] ;  /* 0x0012c800011d7983 */ /* 0x000ea80000300800 */
[----:B------:R-:W2:Y:S01]  /*b7220*/  LDL.LU R27, [R1+0x18c8] ;  /* 0x0018c800011b7983 */ /* 0x000ea20000300800 */
[----:B------:R-:W-:-:S03]  /*b7230*/  PRMT R7, R3, 0x5210, R15 ;  /* 0x0000521003077816 */ /* 0x000fc6000000000f */
[----:B------:R-:W2:Y:S04]  /*b7240*/  LDL.LU R15, [R1+0x3f68] ;  /* 0x003f6800010f7983 */ /* 0x000ea80000300800 */
[----:B------:R-:W2:Y:S04]  /*b7250*/  LDL.LU R3, [R1+0x3f64] ;  /* 0x003f640001037983 */ /* 0x000ea80000300800 */
[----:B------:R-:W2:Y:S04]  /*b7260*/  LDL.LU R0, [R1+0x3f60] ;  /* 0x003f600001007983 */ /* 0x000ea80000300800 */
        /* <DEDUP_REMOVED lines=12> */
[----:B0-----:R-:W2:Y:S04]  /*b7330*/  LDL.LU R7, [R1+0x3f48] ;  /* 0x003f480001077983 */ /* 0x001ea80000300800 */
[----:B------:R-:W3:Y:S04]  /*b7340*/  LDL.LU.64 R4, [R1+0x3f40] ;  /* 0x003f400001047983 */ /* 0x000ee80000300a00 */
[----:B------:R-:W3:Y:S01]  /*b7350*/  LDL.LU.64 R22, [R1+0x3f38] ;  /* 0x003f380001167983 */ /* 0x000ee20000300a00 */
[----:B------:R-:W-:-:S03]  /*b7360*/  LOP3.LUT R12, R12, 0xffff, RZ, 0xc0, !PT ;  /* 0x0000ffff0c0c7812 */ /* 0x000fc600078ec0ff */
[----:B------:R-:W4:Y:S01]  /*b7370*/  LDL.LU.64 R20, [R1+0x3f30] ;  /* 0x003f300001147983 */ /* 0x000f220000300a00 */
[----:B------:R-:W-:-:S03]  /*b7380*/  LOP3.LUT R9, R9, 0xffff, RZ, 0xc0, !PT ;  /* 0x0000ffff09097812 */ /* 0x000fc600078ec0ff */
[----:B------:R-:W-:Y:S04]  /*b7390*/  STL.64 [R1+0x3f28], R18 ;  /* 0x003f281201007387 */ /* 0x000fe80000100a00 */
[----:B------:R0:W-:Y:S04]  /*b73a0*/  STL.64 [R1+0x3f20], R16 ;  /* 0x003f201001007387 */ /* 0x0001e80000100a00 */
[----:B------:R-:W4:Y:S01]  /*b73b0*/  LDL R10, [R1+0x2044] ;  /* 0x00204400010a7983 */ /* 0x000f220000100800 */
[----:B0-----:R-:W-:Y:S02]  /*b73c0*/  PRMT R16, R13, 0x4210, R12 ;  /* 0x000042100d107816 */ /* 0x001fe4000000000c */
[----:B------:R-:W-:-:S02]  /*b73d0*/  PRMT R13, R2, 0x4210, R9 ;  /* 0x00004210020d7816 */ /* 0x000fc40000000009 */
[----:B------:R-:W4:Y:S01]  /*b73e0*/  LDL.LU R2, [R1+0x250] ;  /* 0x0002500001027983 */ /* 0x000f220000300800 */
[----:B--2---:R-:W-:Y:S02]  /*b73f0*/  LOP3.LUT R7, R7, 0xffff, RZ, 0xc0, !PT ;  /* 0x0000ffff07077812 */ /* 0x004fe400078ec0ff */
[----:B---3--:R-:W-:Y:S02]  /*b7400*/  LOP3.LUT R23, R23, 0xffff, RZ, 0xc0, !PT ;  /* 0x0000ffff17177812 */ /* 0x008fe400078ec0ff */
[----:B------:R-:W-:Y:S02]  /*b7410*/  LOP3.LUT R6, R4, 0xffff, RZ, 0xc0, !PT ;  /* 0x0000ffff04067812 */ /* 0x000fe400078ec0ff */
[----:B------:R-:W-:Y:S02]  /*b7420*/  LOP3.LUT R5, R5, 0xffff, RZ, 0xc0, !PT ;  /* 0x0000ffff05057812 */ /* 0x000fe400078ec0ff */
[----:B------:R-:W-:Y:S02]  /*b7430*/  LOP3.LUT R4, R11, 0xffff, RZ, 0xc0, !PT ;  /* 0x0000ffff0b047812 */ /* 0x000fe400078ec0ff */
[----:B------:R-:W-:Y:S01]  /*b7440*/  PRMT R17, R28, 0x4210, R23 ;  /* 0x000042101c117816 */ /* 0x000fe20000000017 */
[----:B------:R-:W-:Y:S01]  /*b7450*/  STL.64 [R1+0x3f18], R6 ;  /* 0x003f180601007387 */ /* 0x000fe20000100a00 */
[----:B------:R-:W-:-:S02]  /*b7460*/  PRMT R26, R26, 0x4210, R5 ;  /* 0x000042101a1a7816 */ /* 0x000fc40000000005 */
[----:B------:R-:W-:Y:S01]  /*b7470*/  PRMT R27, R27, 0x4210, R4 ;  /* 0x000042101b1b7816 */ /* 0x000fe20000000004 */
[----:B------:R0:W-:Y:S02]  /*b7480*/  STL.64 [R1+0x3f10], R4 ;  /* 0x003f100401007387 */ /* 0x0001e40000100a00 */
[----:B0-----:R-:W-:Y:S02]  /*b7490*/  IMAD.MOV.U32 R4, RZ, RZ, R17 ;  /* 0x000000ffff047224 */ /* 0x001fe400078e0011 */
[----:B------:R-:W-:Y:S02]  /*b74a0*/  IMAD.MOV.U32 R5, RZ, RZ, R16 ;  /* 0x000000ffff057224 */ /* 0x000fe400078e0010 */
[----:B------:R-:W0:Y:S01]  /*b74b0*/  LDS.128 R16, [R14] ;  /* 0x000000000e107984 */ /* 0x000e220000000c00 */
[----:B------:R-:W-:Y:S06]  /*b74c0*/  BAR.SYNC.DEFER_BLOCKING 0x0 ;  /* 0x0000000000007b1d */ /* 0x000fec0000010000 */
[----:B0-----:R-:W-:Y:S04]  /*b74d0*/  STL.64 [R1+0x350], R16 ;  /* 0x0003501001007387 */ /* 0x001fe80000100a00 */
[----:B------:R0:W-:Y:S04]  /*b74e0*/  STL.64 [R1+0x358], R18 ;  /* 0x0003581201007387 */ /* 0x0001e80000100a00 */
[----:B0-----:R-:W2:Y:S04]  /*b74f0*/  LDL.LU.64 R18, [R1+0x3f28] ;  /* 0x003f280001127983 */ /* 0x001ea80000300a00 */
[----:B------:R-:W3:Y:S01]  /*b7500*/  LDL.LU.64 R16, [R1+0x3f20] ;  /* 0x003f200001107983 */ /* 0x000ee20000300a00 */
[----:B----4-:R-:W-:-:S04]  /*b7510*/  LOP3.LUT R8, R8, 0xffff, RZ, 0xc0, !PT ;  /* 0x0000ffff08087812 */ /* 0x010fc800078ec0ff */
[----:B------:R-:W-:Y:S02]  /*b7520*/  PRMT R11, R29, 0x4210, R8 ;  /* 0x000042101d0b7816 */ /* 0x000fe40000000008 */
[----:B------:R-:W-:Y:S02]  /*b7530*/  PRMT R24, R24, 0x4210, R7 ;  /* 0x0000421018187816 */ /* 0x000fe40000000007 */
[----:B------:R-:W-:Y:S01]  /*b7540*/  PRMT R25, R25, 0x4210, R6 ;  /* 0x0000421019197816 */ /* 0x000fe20000000006 */
[----:B------:R-:W-:Y:S02]  /*b7550*/  IMAD.MOV.U32 R6, RZ, RZ, R13 ;  /* 0x000000ffff067224 */ /* 0x000fe400078e000d */
[----:B------:R-:W-:Y:S01]  /*b7560*/  IMAD.MOV.U32 R7, RZ, RZ, R11 ;  /* 0x000000ffff077224 */ /* 0x000fe200078e000b */
[----:B------:R-:W4:Y:S01]  /*b7570*/  LDL R13, [R1+0x20b0] ;  /* 0x0020b000010d7983 */ /* 0x000f220000100800 */
[----:B------:R-:W-:Y:S02]  /*b7580*/  PRMT R23, R22, 0x5210, R23 ;  /* 0x0000521016177816 */ /* 0x000fe40000000017 */
[----:B------:R-:W-:-:S02]  /*b7590*/  PRMT R22, R21, 0x5210, R12 ;  /* 0x0000521015167816 */ /* 0x000fc4000000000c */
[----:B------:R-:W-:Y:S02]  /*b75a0*/  PRMT R21, R3, 0x5210, R9 ;  /* 0x0000521003157816 */ /* 0x000fe40000000009 */
[----:B------:R-:W-:Y:S01]  /*b75b0*/  PRMT R12, R15, 0x5210, R8 ;  /* 0x000052100f0c7816 */ /* 0x000fe20000000008 */
[----:B---3--:R-:W-:Y:S01]  /*b75c0*/  STSM.16.M88.4 [R17], R4 ;  /* 0x0000000411007844 */ /* 0x008fe20000000200 */
[----:B------:R-:W-:Y:S06]  /*b75d0*/  BAR.SYNC.DEFER_BLOCKING 0x0 ;  /* 0x0000000000007b1d */ /* 0x000fec0000010000 */
[----:B------:R-:W0:Y:S02]  /*b75e0*/  LDS.128 R4, [R14] ;  /* 0x000000000e047984 */ /* 0x000e240000000c00 */
[----:B------:R-:W-:Y:S06]  /*b75f0*/  BAR.SYNC.DEFER_BLOCKING 0x0 ;  /* 0x0000000000007b1d */ /* 0x000fec0000010000 */
[----:B------:R-:W-:Y:S02]  /*b7600*/  STSM.16.M88.4 [R17], R24 ;  /* 0x0000001811007844 */ /* 0x000fe40000000200 */
[----:B------:R-:W-:Y:S06]  /*b7610*/  BAR.SYNC.DEFER_BLOCKING 0x0 ;  /* 0x0000000000007b1d */ /* 0x000fec0000010000 */
[----:B0-----:R-:W-:Y:S04]  /*b7620*/  STL.64 [R1+0x340], R4 ;  /* 0x0003400401007387 */ /* 0x001fe80000100a00 */
[----:B------:R0:W-:Y:S04]  /*b7630*/  STL.64 [R1+0x348], R6 ;  /* 0x0003480601007387 */ /* 0x0001e80000100a00 */
[----:B0-----:R-:W3:Y:S04]  /*b7640*/  LDL.LU.64 R6, [R1+0x3f18] ;  /* 0x003f180001067983 */ /* 0x001ee80000300a00 */
[----:B------:R-:W3:Y:S04]  /*b7650*/  LDL.LU.64 R4, [R1+0x3f10] ;  /* 0x003f100001047983 */ /* 0x000ee80000300a00 */
[----:B--2---:R-:W-:Y:S04]  /*b7660*/  STL.64 [R1+0x3f00], R18 ;  /* 0x003f001201007387 */ /* 0x004fe80000100a00 */
[----:B------:R-:W-:Y:S04]  /*b7670*/  STL.64 [R1+0x3ef8], R16 ;  /* 0x003ef81001007387 */ /* 0x000fe80000100a00 */
[----:B------:R-:W0:Y:S04]  /*b7680*/  LDS.128 R16, [R14] ;  /* 0x000000000e107984 */ /* 0x000e280000000c00 */
[----:B------:R-:W2:Y:S04]  /*b7690*/  LDL R11, [R1+0x20ac] ;  /* 0x0020ac00010b7983 */ /* 0x000ea80000100800 */
[----:B------:R-:W3:Y:S04]  /*b76a0*/  LDL.LU.64 R24, [R1+0x2600] ;  /* 0x0026000001187983 */ /* 0x000ee80000300a00 */
[----:B------:R-:W3:Y:S04]  /*b76b0*/  LDL R3, [R1+0x20a8] ;  /* 0x0020a80001037983 */ /* 0x000ee80000100800 */
[----:B------:R-:W3:Y:S04]  /*b76c0*/  LDL.LU R15, [R1+0x3f08] ;  /* 0x003f0800010f7983 */ /* 0x000ee80000300800 */
[----:B0-----:R-:W-:Y:S04]  /*b76d0*/  STL.64 [R1+0x270], R16 ;  /* 0x0002701001007387 */ /* 0x001fe80000100a00 */
[----:B------:R0:W-:Y:S01]  /*b76e0*/  STL.64 [R1+0x278], R18 ;  /* 0x0002781201007387 */ /* 0x0001e20000100a00 */
[----:B------:R-:W-:Y:S06]  /*b76f0*/  BAR.SYNC.DEFER_BLOCKING 0x0 ;  /* 0x0000000000007b1d */ /* 0x000fec0000010000 */
[----:B0-----:R-:W3:Y:S04]  /*b7700*/  LDL.LU.64 R18, [R1+0x3f00] ;  /* 0x003f000001127983 */ /* 0x001ee80000300a00 */
[----:B------:R-:W3:Y:S04]  /*b7710*/  LDL.LU.64 R16, [R1+0x3ef8] ;  /* 0x003ef80001107983 */ /* 0x000ee80000300a00 */
[----:B------:R-:W3:Y:S04]  /*b7720*/  LDL.LU.64 R8, [R1+0x25f8] ;  /* 0x0025f80001087983 */ /* 0x000ee80000300a00 */
[----:B--2---:R-:W-:Y:S04]  /*b7730*/  STL.64 [R1+0x3ee0], R10 ;  /* 0x003ee00a01007387 */ /* 0x004fe80000100a00 */
[----:B---3--:R0:W-:Y:S02]  /*b7740*/  STL.64 [R1+0x3ed8], R8 ;  /* 0x003ed80801007387 */ /* 0x0081e40000100a00 */
[----:B0-----:R-:W-:-:S02]  /*b7750*/  IMAD.MOV.U32 R8, RZ, RZ, R23 ;  /* 0x000000ffff087224 */ /* 0x001fc400078e0017 */
[----:B------:R-:W-:Y:S02]  /*b7760*/  IMAD.MOV.U32 R9, RZ, RZ, R22 ;  /* 0x000000ffff097224 */ /* 0x000fe400078e0016 */
[----:B------:R-:W2:Y:S04]  /*b7770*/  LDL.LU.64 R22, [R1+0x25f0] ;  /* 0x0025f00001167983 */ /* 0x000ea80000300a00 */
[----:B------:R-:W3:Y:S01]  /*b7780*/  LDL R26, [R1+0x20a4] ;  /* 0x0020a400011a7983 */ /* 0x000ee20000100800 */
[----:B------:R-:W-:Y:S01]  /*b7790*/  ISETP.LT.AND P5, PT, R10, UR5, !P5 ;  /* 0x000000050a007c0c */ /* 0x000fe2000efa1270 */
[----:B------:R-:W-:Y:S02]  /*b77a0*/  IMAD.MOV.U32 R10, RZ, RZ, R21 ;  /* 0x000000ffff0a7224 */ /* 0x000fe400078e0015 */
[----:B------:R-:W-:Y:S01]  /*b77b0*/  IMAD.MOV.U32 R11, RZ, RZ, R12 ;  /* 0x000000ffff0b7224 */ /* 0x000fe200078e000c */
[----:B------:R-:W0:Y:S04]  /*b77c0*/  LDCU UR5, c[0x0][0x398] ;  /* 0x00007300ff0577ac */ /* 0x000e280008000800 */
[----:B------:R1:W-:Y:S01]  /*b77d0*/  STSM.16.M88.4 [R17], R8 ;  /* 0x0000000811007844 */ /* 0x0003e20000000200 */
[----:B------:R-:W-:Y:S01]  /*b77e0*/  BAR.SYNC.DEFER_BLOCKING 0x0 ;  /* 0x0000000000007b1d */ /* 0x000fe20000010000 */
[----:B-1----:R-:W-:-:S02]  /*b77f0*/  PRMT R9, R19, 0x5210, R6 ;  /* 0x0000521013097816 */ /* 0x002fc40000000006 */
[----:B------:R-:W-:Y:S02]  /*b7800*/  PRMT R10, R18, 0x5210, R5 ;  /* 0x00005210120a7816 */ /* 0x000fe40000000005 */
[----:B------:R-:W-:Y:S02]  /*b7810*/  PRMT R11, R16, 0x5210, R4 ;  /* 0x00005210100b7816 */ /* 0x000fe40000000004 */
[----:B------:R-:W-:Y:S01]  /*b7820*/  PRMT R8, R20, 0x5210, R7 ;  /* 0x0000521014087816 */ /* 0x000fe20000000007 */
[----:B---3--:R-:W-:Y:S04]  /*b7830*/  STL [R1+0x3ef0], R26 ;  /* 0x003ef01a01007387 */ /* 0x008fe80000100800 */
[----:B------:R-:W-:Y:S04]  /*b7840*/  STL.64 [R1+0x3ee8], R24 ;  /* 0x003ee81801007387 */ /* 0x000fe80000100a00 */
[----:B------:R-:W1:Y:S01]  /*b7850*/  LDS.128 R24, [R14] ;  /* 0x000000000e187984 */ /* 0x000e620000000c00 */
[----:B------:R-:W-:Y:S06]  /*b7860*/  BAR.SYNC.DEFER_BLOCKING 0x0 ;  /* 0x0000000000007b1d */ /* 0x000fec0000010000 */
[----:B------:R-:W3:Y:S04]  /*b7870*/  LDL.LU.64 R18, [R1+0x25e8] ;  /* 0x0025e80001127983 */ /* 0x000ee80000300a00 */
[----:B------:R-:W2:Y:S04]  /*b7880*/  LDL.LU R16, [R1+0x240] ;  /* 0x0002400001107983 */ /* 0x000ea80000300800 */
[----:B------:R-:W2:Y:S04]  /*b7890*/  LDL R20, [R1+0x20a0] ;  /* 0x0020a00001147983 */ /* 0x000ea80000100800 */
[----:B------:R-:W-:Y:S01]  /*b78a0*/  STSM.16.M88.4 [R17], R8 ;  /* 0x0000000811007844 */ /* 0x000fe20000000200 */
[----:B------:R-:W-:Y:S06]  /*b78b0*/  BAR.SYNC.DEFER_BLOCKING 0x0 ;  /* 0x0000000000007b1d */ /* 0x000fec0000010000 */
[----:B-1----:R-:W-:Y:S04]  /*b78c0*/  STL.64 [R1+0x2d0], R24 ;  /* 0x0002d01801007387 */ /* 0x002fe80000100a00 */
[----:B------:R1:W-:Y:S04]  /*b78d0*/  STL.64 [R1+0x2d8], R26 ;  /* 0x0002d81a01007387 */ /* 0x0003e80000100a00 */
[----:B-1----:R-:W2:Y:S04]  /*b78e0*/  LDL.LU R26, [R1+0x3ef0] ;  /* 0x003ef000011a7983 */ /* 0x002ea80000300800 */
[----:B------:R-:W2:Y:S04]  /*b78f0*/  LDL.LU.64 R24, [R1+0x3ee8] ;  /* 0x003ee80001187983 */ /* 0x000ea80000300a00 */
[----:B------:R-:W3:Y:S04]  /*b7900*/  LDL.LU.64 R28, [R1+0x25e0] ;  /* 0x0025e000011c7983 */ /* 0x000ee80000300a00 */
[----:B------:R-:W3:Y:S04]  /*b7910*/  LDL R21, [R1+0x209c] ;  /* 0x00209c0001157983 */ /* 0x000ee80000100800 */
[----:B------:R1:W-:Y:S04]  /*b7920*/  STL.64 [R1+0x3cd0], R14 ;  /* 0x003cd00e01007387 */ /* 0x0003e80000100a00 */
[----:B------:R-:W3:Y:S04]  /*b7930*/  LDL.LU.64 R10, [R1+0x3ee0] ;  /* 0x003ee000010a7983 */ /* 0x000ee80000300a00 */
[----:B------:R-:W4:Y:S04]  /*b7940*/  LDL.LU.64 R8, [R1+0x3ed8] ;  /* 0x003ed80001087983 */ /* 0x000f280000300a00 */
[----:B------:R-:W4:Y:S01]  /*b7950*/  LDL.LU.64 R4, [R1+0x25d8] ;  /* 0x0025d80001047983 */ /* 0x000f220000300a00 */
[----:B------:R-:W-:-:S03]  /*b7960*/  PRMT R6, R2, 0x7770, RZ ;  /* 0x0000777002067816 */ /* 0x000fc600000000ff */
[----:B------:R-:W4:Y:S04]  /*b7970*/  LDL R27, [R1+0x2098] ;  /* 0x00209800011b7983 */ /* 0x000f280000100800 */
[----:B--2---:R2:W-:Y:S01]  /*b7980*/  @P5 STG.E.U8 desc[UR34][R24.64], R6 ;  /* 0x0000000618005986 */ /* 0x0045e2000c101122 */
[----:B---3--:R-:W-:-:S04]  /*b7990*/  ISETP.GE.AND P5, PT, R10, UR33, PT ;  /* 0x000000210a007c0c */ /* 0x008fc8000bfa6270 */
[----:B----4-:R-:W-:Y:S01]  /*b79a0*/  ISETP.LT.AND P6, PT, R13, UR18, !P5 ;  /* 0x000000120d007c0c */ /* 0x010fe2000efc1270 */
[----:B-1----:R-:W-:Y:S01]  /*b79b0*/  VIADD R14, R10, 0x2 ;  /* 0x000000020a0e7836 */ /* 0x002fe20000000000 */
[----:B------:R-:W-:Y:S01]  /*b79c0*/  LOP3.LUT R0, R0, 0xefffffff, RZ, 0xc0, !PT ;  /* 0xefffffff00007812 */ /* 0x000fe200078ec0ff */
[----:B------:R-:W1:Y:S01]  /*b79d0*/  LDCU UR18, c[0x0][0x39c] ;  /* 0x00007380ff1277ac */ /* 0x000e620008000800 */
[----:B--2---:R-:W2:Y:S01]  /*b79e0*/  LDL.LU.64 R24, [R1+0x25d0] ;  /* 0x0025d00001187983 */ /* 0x004ea20000300a00 */
[----:B------:R-:W-:-:S03]  /*b79f0*/  PRMT R6, R2, 0x7771, RZ ;  /* 0x0000777102067816 */ /* 0x000fc600000000ff */
[----:B------:R-:W3:Y:S05]  /*b7a00*/  LDL R12, [R1+0x2054] ;  /* 0x00205400010c7983 */ /* 0x000eea0000100800 */
[----:B------:R4:W-:Y:S01]  /*b7a10*/  @P6 STG.E.U8 desc[UR34][R8.64], R6 ;  /* 0x0000000608006986 */ /* 0x0009e2000c101122 */
[----:B------:R-:W-:Y:S01]  /*b7a20*/  ISETP.LT.AND P6, PT, R11, UR8, !P5 ;  /* 0x000000080b007c0c */ /* 0x000fe2000efc1270 */
[----:B------:R-:W0:Y:S02]  /*b7a30*/  LDCU UR8, c[0x0][0x39c] ;  /* 0x00007380ff0877ac */ /* 0x000e240008000800 */
[----:B----4-:R-:W4:Y:S01]  /*b7a40*/  LDL.LU.64 R8, [R1+0x24f8] ;  /* 0x0024f80001087983 */ /* 0x010f220000300a00 */
[----:B------:R-:W-:-:S03]  /*b7a50*/  PRMT R6, R2, 0x7772, RZ ;  /* 0x0000777202067816 */ /* 0x000fc600000000ff */
[----:B------:R-:W3:Y:S06]  /*b7a60*/  LDL.LU R17, [R1+0x230] ;  /* 0x0002300001117983 */ /* 0x000eec0000300800 */
[----:B------:R0:W-:Y:S04]  /*b7a70*/  @P6 STG.E.U8 desc[UR34][R22.64], R6 ;  /* 0x0000000616006986 */ /* 0x0001e8000c101122 */
[----:B0-----:R-:W3:Y:S01]  /*b7a80*/  LDL.LU.64 R22, [R1+0x25c8] ;  /* 0x0025c80001167983 */ /* 0x001ee20000300a00 */
[----:B------:R-:W-:-:S02]  /*b7a90*/  ISETP.LT.AND P6, PT, R3, UR14, !P5 ;  /* 0x0000000e03007c0c */ /* 0x000fc4000efc1270 */
[----:B------:R-:W-:Y:S01]  /*b7aa0*/  PRMT R2, R2, 0x7773, RZ ;  /* 0x0000777302027816 */ /* 0x000fe200000000ff */
[----:B------:R-:W0:Y:S10]  /*b7ab0*/  LDCU UR14, c[0x0][0x39c] ;  /* 0x00007380ff0e77ac */ /* 0x000e340008000800 */
[----:B------:R0:W-:Y:S04]  /*b7ac0*/  @P6 STG.E.U8 desc[UR34][R18.64], R2 ;  /* 0x0000000212006986 */ /* 0x0001e8000c101122 */
[----:B0-----:R-:W3:Y:S01]  /*b7ad0*/  LDL.LU.64 R18, [R1+0x25c0] ;  /* 0x0025c00001127983 */ /* 0x001ee20000300a00 */
[----:B------:R-:W-:-:S02]  /*b7ae0*/  ISETP.LT.AND P6, PT, R26, UR6, !P5 ;  /* 0x000000061a007c0c */ /* 0x000fc4000efc1270 */
[----:B------:R-:W-:Y:S01]  /*b7af0*/  PRMT R2, R16, 0x7770, RZ ;  /* 0x0000777010027816 */ /* 0x000fe200000000ff */
[----:B------:R-:W0:Y:S10]  /*b7b00*/  LDCU UR6, c[0x0][0x39c] ;  /* 0x00007380ff0677ac */ /* 0x000e340008000800 */
[----:B------:R0:W-:Y:S01]  /*b7b10*/  @P6 STG.E.U8 desc[UR34][R28.64], R2 ;  /* 0x000000021c006986 */ /* 0x0001e2000c101122 */
[----:B------:R-:W-:Y:S01]  /*b7b20*/  ISETP.LT.AND P6, PT, R20, UR10, !P5 ;  /* 0x0000000a14007c0c */ /* 0x000fe2000efc1270 */
[----:B------:R-:W1:Y:S02]  /*b7b30*/  LDCU UR10, c[0x0][0x39c] ;  /* 0x00007380ff0a77ac */ /* 0x000e640008000800 */
[----:B0-----:R-:W3:Y:S01]  /*b7b40*/  LDL.LU.64 R28, [R1+0x25b8] ;  /* 0x0025b800011c7983 */ /* 0x001ee20000300a00 */
[----:B------:R-:W-:-:S03]  /*b7b50*/  PRMT R2, R16, 0x7771, RZ ;  /* 0x0000777110027816 */ /* 0x000fc600000000ff */
[----:B------:R-:W3:Y:S06]  /*b7b60*/  LDL.LU.64 R6, [R1+0x25b0] ;  /* 0x0025b00001067983 */ /* 0x000eec0000300a00 */
[----:B------:R0:W-:Y:S01]  /*b7b70*/  @P6 STG.E.U8 desc[UR34][R4.64], R2 ;  /* 0x0000000204006986 */ /* 0x0001e2000c101122 */
[----:B------:R-:W-:Y:S02]  /*b7b80*/  ISETP.LT.AND P6, PT, R21, UR28, !P5 ;  /* 0x0000001c15007c0c */ /* 0x000fe4000efc1270 */
[----:B------:R-:W-:Y:S02]  /*b7b90*/  ISETP.LT.AND P5, PT, R27, UR26, !P5 ;  /* 0x0000001a1b007c0c */ /* 0x000fe4000efa1270 */
[----:B0-----:R-:W-:Y:S01]  /*b7ba0*/  PRMT R4, R16, 0x7772, RZ ;  /* 0x0000777210047816 */ /* 0x001fe200000000ff */
[----:B------:R-:W3:Y:S01]  /*b7bb0*/  LDL.LU R2, [R1+0x220] ;  /* 0x0002200001027983 */ /* 0x000ee20000300800 */
[----:B------:R-:W-:-:S07]  /*b7bc0*/  VIADD R5, R10, 0x1 ;  /* 0x000000010a057836 */ /* 0x000fce0000000000 */
[----:B--2---:R0:W-:Y:S04]  /*b7bd0*/  @P6 STG.E.U8 desc[UR34][R24.64], R4 ;  /* 0x0000000418006986 */ /* 0x0041e8000c101122 */
[----:B0-----:R-:W2:Y:S01]  /*b7be0*/  LDL.LU.64 R24, [R1+0x25a8] ;  /* 0x0025a80001187983 */ /* 0x001ea20000300a00 */
[----:B------:R-:W-:-:S05]  /*b7bf0*/  PRMT R4, R16, 0x7773, RZ ;  /* 0x0000777310047816 */ /* 0x000fca00000000ff */
[----:B----4-:R0:W-:Y:S01]  /*b7c00*/  @P5 STG.E.U8 desc[UR34][R8.64], R4 ;  /* 0x0000000408005986 */ /* 0x0101e2000c101122 */
[----:B------:R-:W-:-:S04]  /*b7c10*/  ISETP.GE.AND P5, PT, R5, UR31, PT ;  /* 0x0000001f05007c0c */ /* 0x000fc8000bfa6270 */
[----:B---3--:R-:W-:Y:S01]  /*b7c20*/  ISETP.LT.AND P6, PT, R12, UR12, !P5 ;  /* 0x0000000c0c007c0c */ /* 0x008fe2000efc1270 */
[----:B------:R-:W3:Y:S01]  /*b7c30*/  LDCU UR12, c[0x0][0x39c] ;  /* 0x00007380ff0c77ac */ /* 0x000ee20008000800 */
[----:B0-----:R-:W4:Y:S01]  /*b7c40*/  LDL.LU.64 R8, [R1+0x25a0] ;  /* 0x0025a00001087983 */ /* 0x001f220000300a00 */
[----:B------:R-:W-:-:S10]  /*b7c50*/  PRMT R4, R17, 0x7770, RZ ;  /* 0x0000777011047816 */ /* 0x000fd400000000ff */
[----:B------:R0:W-:Y:S04]  /*b7c60*/  @P6 STG.E.U8 desc[UR34][R22.64], R4 ;  /* 0x0000000416006986 */ /* 0x0001e8000c101122 */
[----:B0-----:R-:W3:Y:S01]  /*b7c70*/  LDL.LU.64 R22, [R1+0x2598] ;  /* 0x0025980001167983 */ /* 0x001ee20000300a00 */
[----:B------:R-:W-:Y:S02]  /*b7c80*/  ISETP.LT.AND P6, PT, R13, UR16, !P5 ;  /* 0x000000100d007c0c */ /* 0x000fe4000efc1270 */
[----:B------:R-:W-:Y:S01]  /*b7c90*/  PRMT R4, R17, 0x7771, RZ ;  /* 0x0000777111047816 */ /* 0x000fe200000000ff */
[----:B------:R-:W0:Y:S10]  /*b7ca0*/  LDCU UR16, c[0x0][0x39c] ;  /* 0x00007380ff1077ac */ /* 0x000e340008000800 */
[----:B------:R0:W-:Y:S04]  /*b7cb0*/  @P6 STG.E.U8 desc[UR34][R18.64], R4 ;  /* 0x0000000412006986 */ /* 0x0001e8000c101122 */
[----:B0-----:R-:W3:Y:S01]  /*b7cc0*/  LDL.LU.64 R18, [R1+0x24d0] ;  /* 0x0024d00001127983 */ /* 0x001ee20000300a00 */
[----:B------:R-:W-:-:S02]  /*b7cd0*/  ISETP.LT.AND P6, PT, R11, UR20, !P5 ;  /* 0x000000140b007c0c */ /* 0x000fc4000efc1270 */
[----:B------:R-:W-:Y:S01]  /*b7ce0*/  PRMT R4, R17, 0x7772, RZ ;  /* 0x0000777211047816 */ /* 0x000fe200000000ff */
[----:B------:R-:W3:Y:S01]  /*b7cf0*/  LDL.LU R16, [R1+0x254] ;  /* 0x0002540001107983 */ /* 0x000ee20000300800 */
[----:B------:R-:W0:Y:S09]  /*b7d00*/  LDCU UR20, c[0x0][0x39c] ;  /* 0x00007380ff1477ac */ /* 0x000e320008000800 */
[----:B------:R0:W-:Y:S01]  /*b7d10*/  @P6 STG.E.U8 desc[UR34][R28.64], R4 ;  /* 0x000000041c006986 */ /* 0x0001e2000c101122 */
[----:B------:R-:W-:-:S03]  /*b7d20*/  ISETP.LT.AND P6, PT, R3, UR22, !P5 ;  /* 0x0000001603007c0c */ /* 0x000fc6000efc1270 */
[----:B0-----:R-:W3:Y:S01]  /*b7d30*/  LDL.LU.64 R28, [R1+0x2590] ;  /* 0x00259000011c7983 */ /* 0x001ee20000300a00 */
[----:B------:R-:W-:-:S09]  /*b7d40*/  PRMT R4, R17, 0x7773, RZ ;  /* 0x0000777311047816 */ /* 0x000fd200000000ff */
[----:B------:R0:W-:Y:S01]  /*b7d50*/  @P6 STG.E.U8 desc[UR34][R6.64], R4 ;  /* 0x0000000406006986 */ /* 0x0001e2000c101122 */
[----:B------:R-:W-:-:S03]  /*b7d60*/  ISETP.LT.AND P6, PT, R26, UR40, !P5 ;  /* 0x000000281a007c0c */ /* 0x000fc6000efc1270 */
[----:B0-----:R-:W3:Y:S01]  /*b7d70*/  LDL.LU.64 R4, [R1+0x2588] ;  /* 0x0025880001047983 */ /* 0x001ee20000300a00 */
[----:B------:R-:W-:-:S09]  /*b7d80*/  PRMT R6, R2, 0x7770, RZ ;  /* 0x0000777002067816 */ /* 0x000fd200000000ff */
[----:B--2---:R0:W-:Y:S01]  /*b7d90*/  @P6 STG.E.U8 desc[UR34][R24.64], R6 ;  /* 0x0000000618006986 */ /* 0x0041e2000c101122 */
[----:B------:R-:W-:Y:S01]  /*b7da0*/  ISETP.LT.AND P6, PT, R20, UR5, !P5 ;  /* 0x0000000514007c0c */ /* 0x000fe2000efc1270 */
[----:B------:R-:W2:Y:S02]  /*b7db0*/  LDCU UR5, c[0x0][0x398] ;  /* 0x00007300ff0577ac */ /* 0x000ea40008000800 */
[----:B0-----:R-:W3:Y:S01]  /*b7dc0*/  LDL.LU.64 R24, [R1+0x2580] ;  /* 0x0025800001187983 */ /* 0x001ee20000300a00 */
[----:B------:R-:W-:-:S09]  /*b7dd0*/  PRMT R6, R2, 0x7771, RZ ;  /* 0x0000777102067816 */ /* 0x000fd200000000ff */
[----:B----4-:R0:W-:Y:S01]  /*b7de0*/  @P6 STG.E.U8 desc[UR34][R8.64], R6 ;  /* 0x0000000608006986 */ /* 0x0101e2000c101122 */
[----:B--2---:R-:W-:Y:S01]  /*b7df0*/  ISETP.LT.AND P6, PT, R21, UR5, !P5 ;  /* 0x0000000515007c0c */ /* 0x004fe2000efc1270 */
[----:B------:R-:W2:Y:S02]  /*b7e00*/  LDCU UR5, c[0x0][0x398] ;  /* 0x00007300ff0577ac */ /* 0x000ea40008000800 */
[----:B0-----:R-:W4:Y:S01]  /*b7e10*/  LDL.LU.64 R6, [R1+0x2578] ;  /* 0x0025780001067983 */ /* 0x001f220000300a00 */
[----:B------:R-:W-:-:S03]  /*b7e20*/  PRMT R8, R2, 0x7772, RZ ;  /* 0x0000777202087816 */ /* 0x000fc600000000ff */
[----:B------:R-:W4:Y:S06]  /*b7e30*/  LDL.LU R17, [R1+0x244] ;  /* 0x0002440001117983 */ /* 0x000f2c0000300800 */
[----:B---3--:R0:W-:Y:S04]  /*b7e40*/  @P6 STG.E.U8 desc[UR34][R22.64], R8 ;  /* 0x0000000816006986 */ /* 0x0081e8000c101122 */
[----:B0-----:R-:W3:Y:S01]  /*b7e50*/  LDL.LU.64 R22, [R1+0x2570] ;  /* 0x0025700001167983 */ /* 0x001ee20000300a00 */
[----:B--2---:R-:W-:-:S03]  /*b7e60*/  ISETP.LT.AND P5, PT, R27, UR5, !P5 ;  /* 0x000000051b007c0c */ /* 0x004fc6000efa1270 */
[----:B------:R-:W2:Y:S01]  /*b7e70*/  LDL.LU.64 R8, [R1+0x2568] ;  /* 0x0025680001087983 */ /* 0x000ea20000300a00 */
[----:B------:R-:W-:Y:S01]  /*b7e80*/  PRMT R2, R2, 0x7773, RZ ;  /* 0x0000777302027816 */ /* 0x000fe200000000ff */
[----:B------:R-:W0:Y:S08]  /*b7e90*/  LDCU UR5, c[0x0][0x398] ;  /* 0x00007300ff0577ac */ /* 0x000e300008000800 */
[----:B------:R0:W-:Y:S04]  /*b7ea0*/  @P5 STG.E.U8 desc[UR34][R18.64], R2 ;  /* 0x0000000212005986 */ /* 0x0001e8000c101122 */
[----:B0-----:R-:W2:Y:S01]  /*b7eb0*/  LDL.LU.64 R18, [R1+0x2560] ;  /* 0x0025600001127983 */ /* 0x001ea20000300a00 */
[----:B------:R-:W-:-:S04]  /*b7ec0*/  ISETP.GE.AND P5, PT, R14, UR25, PT ;  /* 0x000000190e007c0c */ /* 0x000fc8000bfa6270 */
[----:B------:R-:W-:Y:S01]  /*b7ed0*/  ISETP.LT.AND P6, PT, R12, UR5, !P5 ;  /* 0x000000050c007c0c */ /* 0x000fe2000efc1270 */
[----:B------:R-:W0:Y:S01]  /*b7ee0*/  LDCU UR5, c[0x0][0x398] ;  /* 0x00007300ff0577ac */ /* 0x000e220008000800 */
[----:B------:R-:W-:-:S11]  /*b7ef0*/  PRMT R2, R16, 0x7770, RZ ;  /* 0x0000777010027816 */ /* 0x000fd600000000ff */
[----:B------:R1:W-:Y:S01]  /*b7f00*/  @P6 STG.E.U8 desc[UR34][R28.64], R2 ;  /* 0x000000021c006986 */ /* 0x0003e2000c101122 */
[----:B0-----:R-:W-:Y:S01]  /*b7f10*/  ISETP.LT.AND P6, PT, R13, UR5, !P5 ;  /* 0x000000050d007c0c */ /* 0x001fe2000efc1270 */
[----:B------:R-:W0:Y:S02]  /*b7f20*/  LDCU UR5, c[0x0][0x398] ;  /* 0x00007300ff0577ac */ /* 0x000e240008000800 */
[----:B-1----:R-:W2:Y:S01]  /*b7f30*/  LDL.LU.64 R28, [R1+0x24c0] ;  /* 0x0024c000011c7983 */ /* 0x002ea20000300a00 */
[----:B------:R-:W-:-:S09]  /*b7f40*/  PRMT R2, R16, 0x7771, RZ ;  /* 0x0000777110027816 */ /* 0x000fd200000000ff */
[----:B------:R1:W-:Y:S01]  /*b7f50*/  @P6 STG.E.U8 desc[UR34][R4.64], R2 ;  /* 0x0000000204006986 */ /* 0x0003e2000c101122 */
[----:B0-----:R-:W-:Y:S01]  /*b7f60*/  ISETP.LT.AND P6, PT, R11, UR5, !P5 ;  /* 0x000000050b007c0c */ /* 0x001fe2000efc1270 */
[----:B------:R-:W0:Y:S01]  /*b7f70*/  LDCU UR5, c[0x0][0x398] ;  /* 0x00007300ff0577ac */ /* 0x000e220008000800 */
[C---:B-1----:R-:W-:Y:S01]  /*b7f80*/  PRMT R4, R16.reuse, 0x7772, RZ ;  /* 0x0000777210047816 */ /* 0x042fe200000000ff */
[----:B------:R-:W2:Y:S10]  /*b7f90*/  LDL.LU R2, [R1+0x234] ;  /* 0x0002340001027983 */ /* 0x000eb40000300800 */
[----:B------:R1:W-:Y:S01]  /*b7fa0*/  @P6 STG.E.U8 desc[UR34][R24.64], R4 ;  /* 0x0000000418006986 */ /* 0x0003e2000c101122 */
[----:B------:R-:W-:Y:S01]  /*b7fb0*/  ISETP.LT.AND P6, PT, R3, UR32, !P5 ;  /* 0x0000002003007c0c */ /* 0x000fe2000efc1270 */
[----:B------:R-:W0:Y:S02]  /*b7fc0*/  LDCU.64 UR32, c[0x0][0x398] ;  /* 0x00007300ff2077ac */ /* 0x000e240008000a00 */
[----:B-1----:R-:W2:Y:S01]  /*b7fd0*/  LDL.LU.64 R24, [R1+0x2558] ;  /* 0x0025580001187983 */ /* 0x002ea20000300a00 */
[----:B------:R-:W-:-:S03]  /*b7fe0*/  PRMT R4, R16, 0x7773, RZ ;  /* 0x0000777310047816 */ /* 0x000fc600000000ff */
[----:B------:R-:W2:Y:S06]  /*b7ff0*/  LDL.LU.64 R14, [R1+0x2550] ;  /* 0x00255000010e7983 */ /* 0x000eac0000300a00 */
[----:B----4-:R1:W-:Y:S01]  /*b8000*/  @P6 STG.E.U8 desc[UR34][R6.64], R4 ;  /* 0x0000000406006986 */ /* 0x0103e2000c101122 */
[----:B0-----:R-:W-:Y:S01]  /*b8010*/  ISETP.LT.AND P6, PT, R26, UR5, !P5 ;  /* 0x000000051a007c0c */ /* 0x001fe2000efc1270 */
[----:B------:R-:W0:Y:S01]  /*b8020*/  LDCU UR5, c[0x0][0x398] ;  /* 0x00007300ff0577ac */ /* 0x000e220008000800 */
[----:B-1----:R-:W-:-:S11]  /*b8030*/  PRMT R4, R17, 0x7770, RZ ;  /* 0x0000777011047816 */ /* 0x002fd600000000ff */
[----:B---3--:R1:W-:Y:S01]  /*b8040*/  @P6 STG.E.U8 desc[UR34][R22.64], R4 ;  /* 0x0000000416006986 */ /* 0x0083e2000c101122 */
[----:B0-----:R-:W-:Y:S01]  /*b8050*/  ISETP.LT.AND P6, PT, R20, UR5, !P5 ;  /* 0x0000000514007c0c */ /* 0x001fe2000efc1270 */
[----:B------:R-:W0:Y:S02]  /*b8060*/  LDCU UR5, c[0x0][0x398] ;  /* 0x00007300ff0577ac */ /* 0x000e240008000800 */
[----:B-1----:R-:W3:Y:S01]  /*b8070*/  LDL.LU.64 R22, [R1+0x2548] ;  /* 0x0025480001167983 */ /* 0x002ee20000300a00 */
[----:B------:R-:W-:-:S09]  /*b8080*/  PRMT R4, R17, 0x7771, RZ ;  /* 0x0000777111047816 */ /* 0x000fd200000000ff */
[----:B--2---:R1:W-:Y:S01]  /*b8090*/  @P6 STG.E.U8 desc[UR34][R8.64], R4 ;  /* 0x0000000408006986 */ /* 0x0043e2000c101122 */
[----:B0-----:R-:W-:Y:S02]  /*b80a0*/  ISETP.LT.AND P6, PT, R21, UR5, !P5 ;  /* 0x0000000515007c0c */ /* 0x001fe4000efc1270 */
[----:B------:R-:W-:Y:S01]  /*b80b0*/  PRMT R6, R17, 0x7772, RZ ;  /* 0x0000777211067816 */ /* 0x000fe200000000ff */
[----:B------:R-:W0:Y:S01]  /*b80c0*/  LDCU UR5, c[0x0][0x398] ;  /* 0x00007300ff0577ac */ /* 0x000e220008000800 */
[----:B-1----:R-:W2:Y:S04]  /*b80d0*/  LDL.LU.64 R4, [R1+0x2540] ;  /* 0x0025400001047983 */ /* 0x002ea80000300a00 */
[----:B------:R-:W4:Y:S05]  /*b80e0*/  LDL.LU R16, [R1+0x224] ;  /* 0x0002240001107983 */ /* 0x000f2a0000300800 */
[----:B------:R1:W-:Y:S04]  /*b80f0*/  @P6 STG.E.U8 desc[UR34][R18.64], R6 ;  /* 0x0000000612006986 */ /* 0x0003e8000c101122 */
[----:B-1----:R-:W4:Y:S01]  /*b8100*/  LDL.LU.64 R18, [R1+0x2538] ;  /* 0x0025380001127983 */ /* 0x002f220000300a00 */
[----:B0-----:R-:W-:Y:S01]  /*b8110*/  ISETP.LT.AND P5, PT, R27, UR5, !P5 ;  /* 0x000000051b007c0c */ /* 0x001fe2000efa1270 */
[----:B------:R-:W0:Y:S01]  /*b8120*/  LDCU UR5, c[0x0][0x398] ;  /* 0x00007300ff0577ac */ /* 0x000e220008000800 */
[----:B------:R-:W-:Y:S01]  /*b8130*/  PRMT R6, R17, 0x7773, RZ ;  /* 0x0000777311067816 */ /* 0x000fe200000000ff */
[----:B------:R-:W-:Y:S01]  /*b8140*/  VIADD R7, R10, 0x3 ;  /* 0x000000030a077836 */ /* 0x000fe20000000000 */
[----:B------:R-:W4:Y:S09]  /*b8150*/  LDL.LU.64 R8, [R1+0x2530] ;  /* 0x0025300001087983 */ /* 0x000f320000300a00 */
[----:B------:R1:W-:Y:S01]  /*b8160*/  @P5 STG.E.U8 desc[UR34][R28.64], R6 ;  /* 0x000000061c005986 */ /* 0x0003e2000c101122 */
[----:B------:R-:W-:-:S04]  /*b8170*/  ISETP.GE.AND P5, PT, R7, UR33, PT ;  /* 0x0000002107007c0c */ /* 0x000fc8000bfa6270 */
[----:B0-----:R-:W-:Y:S01]  /*b8180*/  ISETP.LT.AND P6, PT, R12, UR5, !P5 ;  /* 0x000000050c007c0c */ /* 0x001fe2000efc1270 */
[----:B------:R-:W0:Y:S01]  /*b8190*/  LDCU UR5, c[0x0][0x398] ;  /* 0x00007300ff0577ac */ /* 0x000e220008000800 */
[----:B-1----:R-:W4:Y:S01]  /*b81a0*/  LDL.LU.64 R28, [R1+0x2528] ;  /* 0x00252800011c7983 */ /* 0x002f220000300a00 */
[----:B------:R-:W-:-:S10]  /*b81b0*/  PRMT R6, R2, 0x7770, RZ ;  /* 0x0000777002067816 */ /* 0x000fd400000000ff */
[----:B------:R1:W-:Y:S01]  /*b81c0*/  @P6 STG.E.U8 desc[UR34][R24.64], R6 ;  /* 0x0000000618006986 */ /* 0x0003e2000c101122 */
[----:B0-----:R-:W-:Y:S01]  /*b81d0*/  ISETP.LT.AND P6, PT, R13, UR5, !P5 ;  /* 0x000000050d007c0c */ /* 0x001fe2000efc1270 */
[----:B------:R-:W0:Y:S02]  /*b81e0*/  LDCU UR5, c[0x0][0x398] ;  /* 0x00007300ff0577ac */ /* 0x000e240008000800 */
[----:B-1----:R-:W4:Y:S01]  /*b81f0*/  LDL.LU.64 R24, [R1+0x2460] ;  /* 0x0024600001187983 */ /* 0x002f220000300a00 */
[----:B------:R-:W-:-:S03]  /*b8200*/  PRMT R6, R2, 0x7771, RZ ;  /* 0x0000777102067816 */ /* 0x000fc600000000ff */
[----:B------:R-:W4:Y:S06]  /*b8210*/  LDL.LU R17, [R1+0x258] ;  /* 0x0002580001117983 */ /* 0x000f2c0000300800 */
[----:B------:R1:W-:Y:S01]  /*b8220*/  @P6 STG.E.U8 desc[UR34][R14.64], R6 ;  /* 0x000000060e006986 */ /* 0x0003e2000c101122 */
[----:B0-----:R-:W-:Y:S01]  /*b8230*/  ISETP.LT.AND P6, PT, R11, UR5, !P5 ;  /* 0x000000050b007c0c */ /* 0x001fe2000efc1270 */
[----:B------:R-:W0:Y:S01]  /*b8240*/  LDCU UR5, c[0x0][0x398] ;  /* 0x00007300ff0577ac */ /* 0x000e220008000800 */
[----:B-1----:R-:W-:-:S11]  /*b8250*/  PRMT R6, R2, 0x7772, RZ ;  /* 0x0000777202067816 */ /* 0x002fd600000000ff */
[----:B---3--:R1:W-:Y:S01]  /*b8260*/  @P6 STG.E.U8 desc[UR34][R22.64], R6 ;  /* 0x0000000616006986 */ /* 0x0083e2000c101122 */
[----:B------:R-:W-:Y:S02]  /*b8270*/  ISETP.LT.AND P6, PT, R3, UR30, !P5 ;  /* 0x0000001e03007c0c */ /* 0x000fe4000efc1270 */
[----:B------:R-:W-:Y:S01]  /*b8280*/  PRMT R2, R2, 0x7773, RZ ;  /* 0x0000777302027816 */ /* 0x000fe200000000ff */
[----:B------:R-:W3:Y:S01]  /*b8290*/  LDCU.64 UR30, c[0x0][0x398] ;  /* 0x00007300ff1e77ac */ /* 0x000ee20008000a00 */
[----:B-1----:R-:W4:Y:S04]  /*b82a0*/  LDL.LU.64 R22, [R1+0x2520] ;  /* 0x0025200001167983 */ /* 0x002f280000300a00 */
[----:B------:R-:W4:Y:S05]  /*b82b0*/  LDL.LU.64 R14, [R1+0x2518] ;  /* 0x00251800010e7983 */ /* 0x000f2a0000300a00 */
[----:B--2---:R4:W-:Y:S01]  /*b82c0*/  @P6 STG.E.U8 desc[UR34][R4.64], R2 ;  /* 0x0000000204006986 */ /* 0x0049e2000c101122 */
[----:B0-----:R-:W-:Y:S01]  /*b82d0*/  ISETP.LT.AND P6, PT, R26, UR5, !P5 ;  /* 0x000000051a007c0c */ /* 0x001fe2000efc1270 */
[----:B------:R-:W0:Y:S01]  /*b82e0*/  LDCU UR5, c[0x0][0x398] ;  /* 0x00007300ff0577ac */ /* 0x000e220008000800 */
[----:B----4-:R-:W-:-:S11]  /*b82f0*/  PRMT R2, R16, 0x7770, RZ ;  /* 0x0000777010027816 */ /* 0x010fd600000000ff */
[----:B------:R1:W-:Y:S04]  /*b8300*/  @P6 STG.E.U8 desc[UR34][R18.64], R2 ;  /* 0x0000000212006986 */ /* 0x0003e8000c101122 */
[----:B-1----:R-:W2:Y:S01]  /*b8310*/  LDL.LU.64 R18, [R1+0x2510] ;  /* 0x0025100001127983 */ /* 0x002ea20000300a00 */
[----:B0-----:R-:W-:Y:S01]  /*b8320*/  ISETP.LT.AND P6, PT, R20, UR5, !P5 ;  /* 0x0000000514007c0c */ /* 0x001fe2000efc1270 */
[----:B------:R-:W0:Y:S02]  /*b8330*/  LDCU UR5, c[0x0][0x398] ;  /* 0x00007300ff0577ac */ /* 0x000e240008000800 */
[----:B------:R-:W4:Y:S01]  /*b8340*/  LDL.LU.64 R6, [R1+0x2508] ;  /* 0x0025080001067983 */ /* 0x000f220000300a00 */
[----:B------:R-:W-:-:S09]  /*b8350*/  PRMT R2, R16, 0x7771, RZ ;  /* 0x0000777110027816 */ /* 0x000fd200000000ff */
[----:B------:R1:W-:Y:S01]  /*b8360*/  @P6 STG.E.U8 desc[UR34][R8.64], R2 ;  /* 0x0000000208006986 */ /* 0x0003e2000c101122 */
[----:B0-----:R-:W-:Y:S01]  /*b8370*/  ISETP.LT.AND P6, PT, R21, UR5, !P5 ;  /* 0x0000000515007c0c */ /* 0x001fe2000efc1270 */
[----:B------:R-:W0:Y:S02]  /*b8380*/  LDCU UR5, c[0x0][0x398] ;  /* 0x00007300ff0577ac */ /* 0x000e240008000800 */
[----:B-1----:R-:W4:Y:S04]  /*b8390*/  LDL.LU R2, [R1+0x248] ;  /* 0x0002480001027983 */ /* 0x002f280000300800 */
[----:B------:R-:W4:Y:S01]  /*b83a0*/  LDL.LU.64 R8, [R1+0x24e0] ;  /* 0x0024e00001087983 */ /* 0x000f220000300a00 */
[----:B------:R-:W-:-:S05]  /*b83b0*/  PRMT R4, R16, 0x7772, RZ ;  /* 0x0000777210047816 */ /* 0x000fca00000000ff */
[----:B------:R1:W-:Y:S01]  /*b83c0*/  @P6 STG.E.U8 desc[UR34][R28.64], R4 ;  /* 0x000000041c006986 */ /* 0x0003e2000c101122 */
[----:B0-----:R-:W-:Y:S01]  /*b83d0*/  ISETP.LT.AND P5, PT, R27, UR5, !P5 ;  /* 0x000000051b007c0c */ /* 0x001fe2000efa1270 */
[----:B------:R-:W0:Y:S02]  /*b83e0*/  LDCU UR5, c[0x0][0x398] ;  /* 0x00007300ff0577ac */ /* 0x000e240008000800 */
[----:B-1----:R-:W4:Y:S01]  /*b83f0*/  LDL.LU.64 R28, [R1+0x24b0] ;  /* 0x0024b000011c7983 */ /* 0x002f220000300a00 */
[----:B------:R-:W-:Y:S01]  /*b8400*/  PRMT R4, R16, 0x7773, RZ ;  /* 0x0000777310047816 */ /* 0x000fe200000000ff */
[----:B------:R-:W-:-:S08]  /*b8410*/  VIADD R5, R10, 0x4 ;  /* 0x000000040a057836 */ /* 0x000fd00000000000 */
[----:B------:R1:W-:Y:S01]  /*b8420*/  @P5 STG.E.U8 desc[UR34][R24.64], R4 ;  /* 0x0000000418005986 */ /* 0x0003e2000c101122 */
[----:B---3--:R-:W-:-:S04]  /*b8430*/  ISETP.GE.AND P5, PT, R5, UR31, PT ;  /* 0x0000001f05007c0c */ /* 0x008fc8000bfa6270 */
[----:B0-----:R-:W-:Y:S01]  /*b8440*/  ISETP.LT.AND P6, PT, R12, UR5, !P5 ;  /* 0x000000050c007c0c */ /* 0x001fe2000efc1270 */
[----:B------:R-:W0:Y:S01]  /*b8450*/  LDCU UR5, c[0x0][0x398] ;  /* 0x00007300ff0577ac */ /* 0x000e220008000800 */
[----:B-1----:R-:W-:Y:S01]  /*b8460*/  PRMT R4, R17, 0x7770, RZ ;  /* 0x0000777011047816 */ /* 0x002fe200000000ff */
[----:B------:R-:W3:Y:S10]  /*b8470*/  LDL.LU.64 R24, [R1+0x2498] ;  /* 0x0024980001187983 */ /* 0x000ef40000300a00 */
[----:B------:R1:W-:Y:S01]  /*b8480*/  @P6 STG.E.U8 desc[UR34][R22.64], R4 ;  /* 0x0000000416006986 */ /* 0x0003e2000c101122 */
[----:B0-----:R-:W-:Y:S01]  /*b8490*/  ISETP.LT.AND P6, PT, R13, UR5, !P5 ;  /* 0x000000050d007c0c */ /* 0x001fe2000efc1270 */
[----:B------:R-:W0:Y:S01]  /*b84a0*/  LDCU UR5, c[0x0][0x398] ;  /* 0x00007300ff0577ac */ /* 0x000e220008000800 */
[----:B-1----:R-:W-:Y:S01]  /*b84b0*/  PRMT R4, R17, 0x7771, RZ ;  /* 0x0000777111047816 */ /* 0x002fe200000000ff */
[----:B------:R-:W3:Y:S04]  /*b84c0*/  LDL.LU.64 R22, [R1+0x2448] ;  /* 0x0024480001167983 */ /* 0x000ee80000300a00 */
[----:B------:R-:W3:Y:S06]  /*b84d0*/  LDL.LU R16, [R1+0x238] ;  /* 0x0002380001107983 */ /* 0x000eec0000300800 */
[----:B------:R1:W-:Y:S01]  /*b84e0*/  @P6 STG.E.U8 desc[UR34][R14.64], R4 ;  /* 0x000000040e006986 */ /* 0x0003e2000c101122 */
[----:B0-----:R-:W-:Y:S01]  /*b84f0*/  ISETP.LT.AND P6, PT, R11, UR5, !P5 ;  /* 0x000000050b007c0c */ /* 0x001fe2000efc1270 */
[----:B------:R-:W0:Y:S01]  /*b8500*/  LDCU UR5, c[0x0][0x398] ;  /* 0x00007300ff0577ac */ /* 0x000e220008000800 */
[----:B-1----:R-:W-:-:S11]  /*b8510*/  PRMT R4, R17, 0x7772, RZ ;  /* 0x0000777211047816 */ /* 0x002fd600000000ff */
[----:B--2---:R1:W-:Y:S04]  /*b8520*/  @P6 STG.E.U8 desc[UR34][R18.64], R4 ;  /* 0x0000000412006986 */ /* 0x0043e8000c101122 */
[----:B-1----:R-:W2:Y:S01]  /*b8530*/  LDL.LU.64 R18, [R1+0x2490] ;  /* 0x0024900001127983 */ /* 0x002ea20000300a00 */
[----:B------:R-:W-:Y:S02]  /*b8540*/  ISETP.LT.AND P6, PT, R3, UR24, !P5 ;  /* 0x0000001803007c0c */ /* 0x000fe4000efc1270 */
[----:B------:R-:W-:Y:S01]  /*b8550*/  PRMT R4, R17, 0x7773, RZ ;  /* 0x0000777311047816 */ /* 0x000fe200000000ff */
[----:B------:R-:W1:Y:S10]  /*b8560*/  LDCU.64 UR24, c[0x0][0x398] ;  /* 0x00007300ff1877ac */ /* 0x000e740008000a00 */
[----:B----4-:R4:W-:Y:S01]  /*b8570*/  @P6 STG.E.U8 desc[UR34][R6.64], R4 ;  /* 0x0000000406006986 */ /* 0x0109e2000c101122 */
[----:B0-----:R-:W-:Y:S01]  /*b8580*/  ISETP.LT.AND P6, PT, R26, UR5, !P5 ;  /* 0x000000051a007c0c */ /* 0x001fe2000efc1270 */
[----:B------:R-:W0:Y:S02]  /*b8590*/  LDCU UR5, c[0x0][0x398] ;  /* 0x00007300ff0577ac */ /* 0x000e240008000800 */
[----:B----4-:R-:W4:Y:S01]  /*b85a0*/  LDL.LU.64 R4, [R1+0x2488] ;  /* 0x0024880001047983 */ /* 0x010f220000300a00 */
[----:B------:R-:W-:-:S09]  /*b85b0*/  PRMT R6, R2, 0x7770, RZ ;  /* 0x0000777002067816 */ /* 0x000fd200000000ff */
[----:B------:R1:W-:Y:S01]  /*b85c0*/  @P6 STG.E.U8 desc[UR34][R8.64], R6 ;  /* 0x0000000608006986 */ /* 0x0003e2000c101122 */
[----:B0-----:R-:W-:Y:S01]  /*b85d0*/  ISETP.LT.AND P6, PT, R20, UR5, !P5 ;  /* 0x0000000514007c0c */ /* 0x001fe2000efc1270 */
[----:B------:R-:W0:Y:S02]  /*b85e0*/  LDCU UR5, c[0x0][0x398] ;  /* 0x00007300ff0577ac */ /* 0x000e240008000800 */
[----:B-1----:R-:W4:Y:S01]  /*b85f0*/  LDL.LU.64 R8, [R1+0x2480] ;  /* 0x0024800001087983 */ /* 0x002f220000300a00 */
[----:B------:R-:W-:-:S09]  /*b8600*/  PRMT R6, R2, 0x7771, RZ ;  /* 0x0000777102067816 */ /* 0x000fd200000000ff */
[----:B------:R1:W-:Y:S04]  /*b8610*/  @P6 STG.E.U8 desc[UR34][R28.64], R6 ;  /* 0x000000061c006986 */ /* 0x0003e8000c101122 */
[----:B-1----:R-:W4:Y:S04]  /*b8620*/  LDL.LU.64 R6, [R1+0x2478] ;  /* 0x0024780001067983 */ /* 0x002f280000300a00 */
[----:B------:R-:W4:Y:S01]  /*b8630*/  LDL.LU R17, [R1+0x228] ;  /* 0x0002280001117983 */ /* 0x000f220000300800 */
[----:B0-----:R-:W-:-:S03]  /*b8640*/  ISETP.LT.AND P6, PT, R21, UR5, !P5 ;  /* 0x0000000515007c0c */ /* 0x001fc6000efc1270 */
[----:B------:R-:W4:Y:S01]  /*b8650*/  LDL.LU.64 R28, [R1+0x2470] ;  /* 0x00247000011c7983 */ /* 0x000f220000300a00 */
[----:B------:R-:W0:Y:S01]  /*b8660*/  LDCU UR5, c[0x0][0x398] ;  /* 0x00007300ff0577ac */ /* 0x000e220008000800 */
[C---:B------:R-:W-:Y:S02]  /*b8670*/  PRMT R14, R2.reuse, 0x7772, RZ ;  /* 0x00007772020e7816 */ /* 0x040fe400000000ff */
[----:B------:R-:W-:Y:S02]  /*b8680*/  PRMT R2, R2, 0x7773, RZ ;  /* 0x0000777302027816 */ /* 0x000fe400000000ff */
[----:B0-----:R-:W-:Y:S01]  /*b8690*/  ISETP.LT.AND P5, PT, R27, UR5, !P5 ;  /* 0x000000051b007c0c */ /* 0x001fe2000efa1270 */
[----:B------:R-:W0:Y:S03]  /*b86a0*/  LDCU UR5, c[0x0][0x398] ;  /* 0x00007300ff0577ac */ /* 0x000e260008000800 */
[----:B---3--:R1:W-:Y:S04]  /*b86b0*/  @P6 STG.E.U8 desc[UR34][R24.64], R14 ;  /* 0x0000000e18006986 */ /* 0x0083e8000c101122 */
[----:B-1----:R-:W3:Y:S01]  /*b86c0*/  LDL.LU.64 R24, [R1+0x2438] ;  /* 0x0024380001187983 */ /* 0x002ee20000300a00 */
[----:B------:R-:W-:-:S04]  /*b86d0*/  VIADD R14, R10, 0x5 ;  /* 0x000000050a0e7836 */ /* 0x000fc80000000000 */
[----:B------:R1:W-:Y:S01]  /*b86e0*/  @P5 STG.E.U8 desc[UR34][R22.64], R2 ;  /* 0x0000000216005986 */ /* 0x0003e2000c101122 */
[----:B------:R-:W-:-:S04]  /*b86f0*/  ISETP.GE.AND P5, PT, R14, UR25, PT ;  /* 0x000000190e007c0c */ /* 0x000fc8000bfa6270 */
[----:B0-----:R-:W-:Y:S01]  /*b8700*/  ISETP.LT.AND P6, PT, R12, UR5, !P5 ;  /* 0x000000050c007c0c */ /* 0x001fe2000efc1270 */
[----:B------:R-:W0:Y:S01]  /*b8710*/  LDCU UR5, c[0x0][0x398] ;  /* 0x00007300ff0577ac */ /* 0x000e220008000800 */
[C---:B-1----:R-:W-:Y:S01]  /*b8720*/  PRMT R2, R16.reuse, 0x7770, RZ ;  /* 0x0000777010027816 */ /* 0x042fe200000000ff */
[----:B------:R-:W3:Y:S10]  /*b8730*/  LDL.LU.64 R22, [R1+0x2428] ;  /* 0x0024280001167983 */ /* 0x000ef40000300a00 */
[----:B--2---:R1:W-:Y:S04]  /*b8740*/  @P6 STG.E.U8 desc[UR34][R18.64], R2 ;  /* 0x0000000212006986 */ /* 0x0043e8000c101122 */
[----:B-1----:R-:W2:Y:S01]  /*b8750*/  LDL.LU.64 R18, [R1+0x23e8] ;  /* 0x0023e80001127983 */ /* 0x002ea20000300a00 */
[----:B0-----:R-:W-:Y:S01]  /*b8760*/  ISETP.LT.AND P6, PT, R13, UR5, !P5 ;  /* 0x000000050d007c0c */ /* 0x001fe2000efc1270 */
[----:B------:R-:W0:Y:S01]  /*b8770*/  LDCU UR5, c[0x0][0x398] ;  /* 0x00007300ff0577ac */ /* 0x000e220008000800 */
[----:B------:R-:W-:-:S11]  /*b8780*/  PRMT R2, R16, 0x7771, RZ ;  /* 0x0000777110027816 */ /* 0x000fd600000000ff */
[----:B----4-:R1:W-:Y:S01]  /*b8790*/  @P6 STG.E.U8 desc[UR34][R4.64], R2 ;  /* 0x0000000204006986 */ /* 0x0103e2000c101122 */
[----:B0-----:R-:W-:Y:S01]  /*b87a0*/  ISETP.LT.AND P6, PT, R11, UR5, !P5 ;  /* 0x000000050b007c0c */ /* 0x001fe2000efc1270 */
[----:B------:R-:W0:Y:S01]  /*b87b0*/  LDCU UR5, c[0x0][0x398] ;  /* 0x00007300ff0577ac */ /* 0x000e220008000800 */
[C---:B-1----:R-:W-:Y:S01]  /*b87c0*/  PRMT R4, R16.reuse, 0x7772, RZ ;  /* 0x0000777210047816 */ /* 0x042fe200000000ff */
[----:B------:R-:W4:Y:S10]  /*b87d0*/  LDL.LU R2, [R1+0x25c] ;  /* 0x00025c0001027983 */ /* 0x000f340000300800 */
[----:B------:R1:W-:Y:S01]  /*b87e0*/  @P6 STG.E.U8 desc[UR34][R8.64], R4 ;  /* 0x0000000408006986 */ /* 0x0003e2000c101122 */
[----:B------:R-:W-:Y:S01]  /*b87f0*/  ISETP.LT.AND P6, PT, R3, UR32, !P5 ;  /* 0x0000002003007c0c */ /* 0x000fe2000efc1270 */
[----:B------:R-:W0:Y:S02]  /*b8800*/  LDCU.64 UR32, c[0x0][0x398] ;  /* 0x00007300ff2077ac */ /* 0x000e240008000a00 */
[----:B-1----:R-:W4:Y:S01]  /*b8810*/  LDL.LU.64 R8, [R1+0x2420] ;  /* 0x0024200001087983 */ /* 0x002f220000300a00 */
[----:B------:R-:W-:-:S03]  /*b8820*/  PRMT R4, R16, 0x7773, RZ ;  /* 0x0000777310047816 */ /* 0x000fc600000000ff */
[----:B------:R-:W4:Y:S06]  /*b8830*/  LDL.LU.64 R14, [R1+0x2418] ;  /* 0x00241800010e7983 */ /* 0x000f2c0000300a00 */
[----:B------:R1:W-:Y:S01]  /*b8840*/  @P6 STG.E.U8 desc[UR34][R6.64], R4 ;  /* 0x0000000406006986 */ /* 0x0003e2000c101122 */
[----:B0-----:R-:W-:Y:S01]  /*b8850*/  ISETP.LT.AND P6, PT, R26, UR5, !P5 ;  /* 0x000000051a007c0c */ /* 0x001fe2000efc1270 */
[----:B------:R-:W0:Y:S01]  /*b8860*/  LDCU UR5, c[0x0][0x398] ;  /* 0x00007300ff0577ac */ /* 0x000e220008000800 */
[----:B-1----:R-:W-:-:S11]  /*b8870*/  PRMT R4, R17, 0x7770, RZ ;  /* 0x0000777011047816 */ /* 0x002fd600000000ff */
[----:B------:R1:W-:Y:S01]  /*b8880*/  @P6 STG.E.U8 desc[UR34][R28.64], R4 ;  /* 0x000000041c006986 */ /* 0x0003e2000c101122 */
[----:B0-----:R-:W-:Y:S01]  /*b8890*/  ISETP.LT.AND P6, PT, R20, UR5, !P5 ;  /* 0x0000000514007c0c */ /* 0x001fe2000efc1270 */
[----:B------:R-:W0:Y:S02]  /*b88a0*/  LDCU UR5, c[0x0][0x398] ;  /* 0x00007300ff0577ac */ /* 0x000e240008000800 */
[----:B-1----:R-:W4:Y:S01]  /*b88b0*/  LDL.LU.64 R28, [R1+0x2410] ;  /* 0x00241000011c7983 */ /* 0x002f220000300a00 */
[C---:B------:R-:W-:Y:S02]  /*b88c0*/  PRMT R4, R17.reuse, 0x7771, RZ ;  /* 0x0000777111047816 */ /* 0x040fe400000000ff */
[----:B------:R-:W-:-:S07]  /*b88d0*/  PRMT R6, R17, 0x7772, RZ ;  /* 0x0000777211067816 */ /* 0x000fce00000000ff */
[----:B---3--:R1:W-:Y:S01]  /*b88e0*/  @P6 STG.E.U8 desc[UR34][R24.64], R4 ;  /* 0x0000000418006986 */ /* 0x0083e2000c101122 */
[----:B0-----:R-:W-:Y:S01]  /*b88f0*/  ISETP.LT.AND P6, PT, R21, UR5, !P5 ;  /* 0x0000000515007c0c */ /* 0x001fe2000efc1270 */
[----:B------:R-:W0:Y:S02]  /*b8900*/  LDCU UR5, c[0x0][0x398] ;  /* 0x00007300ff0577ac */ /* 0x000e240008000800 */
[----:B-1----:R-:W3:Y:S04]  /*b8910*/  LDL.LU.64 R4, [R1+0x2408] ;  /* 0x0024080001047983 */ /* 0x002ee80000300a00 */
[----:B------:R-:W3:Y:S04]  /*b8920*/  LDL.LU R16, [R1+0x24c] ;  /* 0x00024c0001107983 */ /* 0x000ee80000300800 */
[----:B------:R-:W3:Y:S01]  /*b8930*/  LDL.LU.64 R24, [R1+0x2400] ;  /* 0x0024000001187983 */ /* 0x000ee20000300a00 */
[----:B0-----:R-:W-:Y:S01]  /*b8940*/  ISETP.LT.AND P5, PT, R27, UR5, !P5 ;  /* 0x000000051b007c0c */ /* 0x001fe2000efa1270 */
[----:B------:R-:W0:Y:S02]  /*b8950*/  LDCU UR5, c[0x0][0x398] ;  /* 0x00007300ff0577ac */ /* 0x000e240008000800 */
[----:B------:R1:W-:Y:S02]  /*b8960*/  @P6 STG.E.U8 desc[UR34][R22.64], R6 ;  /* 0x0000000616006986 */ /* 0x0003e4000c101122 */
[----:B-1----:R-:W-:-:S08]  /*b8970*/  PRMT R6, R17, 0x7773, RZ ;  /* 0x0000777311067816 */ /* 0x002fd000000000ff */
[----:B--2---:R1:W-:Y:S04]  /*b8980*/  @P5 STG.E.U8 desc[UR34][R18.64], R6 ;  /* 0x0000000612005986 */ /* 0x0043e8000c101122 */
[----:B-1----:R-:W2:Y:S04]  /*b8990*/  LDL.LU.64 R18, [R1+0x23f8] ;  /* 0x0023f80001127983 */ /* 0x002ea80000300a00 */
[----:B------:R-:W2:Y:S01]  /*b89a0*/  LDL.LU.64 R22, [R1+0x23d0] ;  /* 0x0023d00001167983 */ /* 0x000ea20000300a00 */
[----:B------:R-:W-:-:S05]  /*b89b0*/  VIADD R7, R10, 0x6 ;  /* 0x000000060a077836 */ /* 0x000fca0000000000 */
[----:B------:R-:W-:-:S04]  /*b89c0*/  ISETP.GE.AND P5, PT, R7, UR33, PT ;  /* 0x0000002107007c0c */ /* 0x000fc8000bfa6270 */
[----:B0-----:R-:W-:Y:S01]  /*b89d0*/  ISETP.LT.AND P6, PT, R12, UR5, !P5 ;  /* 0x000000050c007c0c */ /* 0x001fe2000efc1270 */
[----:B------:R-:W0:Y:S01]  /*b89e0*/  LDCU UR5, c[0x0][0x398] ;  /* 0x00007300ff0577ac */ /* 0x000e220008000800 */
[----:B----4-:R-:W-:-:S11]  /*b89f0*/  PRMT R6, R2, 0x7770, RZ ;  /* 0x0000777002067816 */ /* 0x010fd600000000ff */
        /* <DEDUP_REMOVED lines=10> */
[----:B------:R1:W-:Y:S01]  /*b8aa0*/  @P6 STG.E.U8 desc[UR34][R28.64], R6 ;  /* 0x000000061c006986 */ /* 0x0003e2000c101122 */
[----:B------:R-:W-:Y:S02]  /*b8ab0*/  ISETP.LT.AND P6, PT, R3, UR30, !P5 ;  /* 0x0000001e03007c0c */ /* 0x000fe4000efc1270 */
[----:B------:R-:W-:Y:S01]  /*b8ac0*/  PRMT R2, R2, 0x7773, RZ ;  /* 0x0000777302027816 */ /* 0x000fe200000000ff */
[----:B------:R-:W0:Y:S01]  /*b8ad0*/  LDCU.64 UR30, c[0x0][0x398] ;  /* 0x00007300ff1e77ac */ /* 0x000e220008000a00 */
[----:B-1----:R-:W4:Y:S04]  /*b8ae0*/  LDL.LU.64 R28, [R1+0x23c8] ;  /* 0x0023c800011c7983 */ /* 0x002f280000300a00 */
[----:B------:R-:W4:Y:S05]  /*b8af0*/  LDL.LU.64 R14, [R1+0x23c0] ;  /* 0x0023c000010e7983 */ /* 0x000f2a0000300a00 */
[----:B---3--:R1:W-:Y:S01]  /*b8b00*/  @P6 STG.E.U8 desc[UR34][R4.64], R2 ;  /* 0x0000000204006986 */ /* 0x0083e2000c101122 */
[----:B0-----:R-:W-:Y:S01]  /*b8b10*/  ISETP.LT.AND P6, PT, R26, UR5, !P5 ;  /* 0x000000051a007c0c */ /* 0x001fe2000efc1270 */
[----:B------:R-:W0:Y:S01]  /*b8b20*/  LDCU UR5, c[0x0][0x398] ;  /* 0x00007300ff0577ac */ /* 0x000e220008000800 */
[----:B-1----:R-:W-:-:S11]  /*b8b30*/  PRMT R2, R16, 0x7770, RZ ;  /* 0x0000777010027816 */ /* 0x002fd600000000ff */
[----:B------:R1:W-:Y:S01]  /*b8b40*/  @P6 STG.E.U8 desc[UR34][R24.64], R2 ;  /* 0x0000000218006986 */ /* 0x0003e2000c101122 */
[----:B0-----:R-:W-:Y:S01]  /*b8b50*/  ISETP.LT.AND P6, PT, R20, UR5, !P5 ;  /* 0x0000000514007c0c */ /* 0x001fe2000efc1270 */
[----:B------:R-:W0:Y:S02]  /*b8b60*/  LDCU UR5, c[0x0][0x398] ;  /* 0x00007300ff0577ac */ /* 0x000e240008000800 */
[----:B-1----:R-:W3:Y:S01]  /*b8b70*/  LDL.LU.64 R24, [R1+0x23b8] ;  /* 0x0023b80001187983 */ /* 0x002ee20000300a00 */
[C---:B------:R-:W-:Y:S02]  /*b8b80*/  PRMT R2, R16.reuse, 0x7771, RZ ;  /* 0x0000777110027816 */ /* 0x040fe400000000ff */
[----:B------:R-:W-:-:S07]  /*b8b90*/  PRMT R4, R16, 0x7772, RZ ;  /* 0x0000777210047816 */ /* 0x000fce00000000ff */
[----:B--2---:R1:W-:Y:S01]  /*b8ba0*/  @P6 STG.E.U8 desc[UR34][R18.64], R2 ;  /* 0x0000000212006986 */ /* 0x0043e2000c101122 */
[----:B0-----:R-:W-:Y:S01]  /*b8bb0*/  ISETP.LT.AND P6, PT, R21, UR5, !P5 ;  /* 0x0000000515007c0c */ /* 0x001fe2000efc1270 */
[----:B------:R-:W0:Y:S02]  /*b8bc0*/  LDCU UR5, c[0x0][0x398] ;  /* 0x00007300ff0577ac */ /* 0x000e240008000800 */
[----:B-1----:R-:W2:Y:S04]  /*b8bd0*/  LDL.LU.64 R18, [R1+0x23b0] ;  /* 0x0023b00001127983 */ /* 0x002ea80000300a00 */
[----:B------:R-:W2:Y:S06]  /*b8be0*/  LDL.LU R2, [R1+0x22c] ;  /* 0x00022c0001027983 */ /* 0x000eac0000300800 */
[----:B------:R1:W-:Y:S04]  /*b8bf0*/  @P6 STG.E.U8 desc[UR34][R22.64], R4 ;  /* 0x0000000416006986 */ /* 0x0003e8000c101122 */
[----:B-1----:R-:W2:Y:S04]  /*b8c00*/  LDL.LU.64 R22, [R1+0x23a8] ;  /* 0x0023a80001167983 */ /* 0x002ea80000300a00 */
[----:B------:R-:W2:Y:S01]  /*b8c10*/  LDL.LU.64 R6, [R1+0x23a0] ;  /* 0x0023a00001067983 */ /* 0x000ea20000300a00 */
[----:B0-----:R-:W-:-:S02]  /*b8c20*/  ISETP.LT.AND P5, PT, R27, UR5, !P5 ;  /* 0x000000051b007c0c */ /* 0x001fc4000efa1270 */
[----:B------:R-:W-:Y:S01]  /*b8c30*/  PRMT R4, R16, 0x7773, RZ ;  /* 0x0000777310047816 */ /* 0x000fe200000000ff */
[----:B------:R-:W0:Y:S01]  /*b8c40*/  LDCU UR5, c[0x0][0x398] ;  /* 0x00007300ff0577ac */ /* 0x000e220008000800 */
[----:B------:R-:W-:-:S09]  /*b8c50*/  VIADD R5, R10, 0x7 ;  /* 0x000000070a057836 */ /* 0x000fd20000000000 */
[----:B----4-:R1:W-:Y:S01]  /*b8c60*/  @P5 STG.E.U8 desc[UR34][R8.64], R4 ;  /* 0x0000000408005986 */ /* 0x0103e2000c101122 */
[----:B------:R-:W-:-:S03]  /*b8c70*/  ISETP.GE.AND P5, PT, R5, UR31, PT ;  /* 0x0000001f05007c0c */ /* 0x000fc6000bfa6270 */
[----:B-1----:R-:W4:Y:S01]  /*b8c80*/  LDL.LU.64 R8, [R1+0x2398] ;  /* 0x0023980001087983 */ /* 0x002f220000300a00 */
[----:B0-----:R-:W-:Y:S01]  /*b8c90*/  ISETP.LT.AND P6, PT, R12, UR5, !P5 ;  /* 0x000000050c007c0c */ /* 0x001fe2000efc1270 */
[----:B------:R-:W0:Y:S01]  /*b8ca0*/  LDCU UR5, c[0x0][0x398] ;  /* 0x00007300ff0577ac */ /* 0x000e220008000800 */
[----:B------:R-:W-:-:S11]  /*b8cb0*/  PRMT R4, R17, 0x7770, RZ ;  /* 0x0000777011047816 */ /* 0x000fd600000000ff */
        /* <DEDUP_REMOVED lines=11> */
[----:B------:R-:W-:Y:S01]  /*b8d70*/  ISETP.LT.AND P6, PT, R3, UR24, !P5 ;  /* 0x0000001803007c0c */ /* 0x000fe2000efc1270 */
[----:B------:R-:W3:Y:S02]  /*b8d80*/  LDCU.64 UR24, c[0x0][0x398] ;  /* 0x00007300ff1877ac */ /* 0x000ee40008000a00 */
[----:B-1----:R-:W3:Y:S01]  /*b8d90*/  LDL.LU.64 R24, [R1+0x2360] ;  /* 0x0023600001187983 */ /* 0x002ee20000300a00 */
[----:B------:R-:W-:-:S09]  /*b8da0*/  PRMT R4, R17, 0x7773, RZ ;  /* 0x0000777311047816 */ /* 0x000fd200000000ff */
[----:B--2---:R1:W-:Y:S01]  /*b8db0*/  @P6 STG.E.U8 desc[UR34][R18.64], R4 ;  /* 0x0000000412006986 */ /* 0x0043e2000c101122 */
[----:B0-----:R-:W-:Y:S01]  /*b8dc0*/  ISETP.LT.AND P6, PT, R26, UR5, !P5 ;  /* 0x000000051a007c0c */ /* 0x001fe2000efc1270 */
[----:B------:R-:W0:Y:S02]  /*b8dd0*/  LDCU UR5, c[0x0][0x398] ;  /* 0x00007300ff0577ac */ /* 0x000e240008000800 */
[----:B-1----:R-:W2:Y:S01]  /*b8de0*/  LDL.LU.64 R18, [R1+0x2358] ;  /* 0x0023580001127983 */ /* 0x002ea20000300a00 */
[----:B------:R-:W-:-:S09]  /*b8df0*/  PRMT R4, R2, 0x7770, RZ ;  /* 0x0000777002047816 */ /* 0x000fd200000000ff */
[----:B------:R1:W-:Y:S04]  /*b8e00*/  @P6 STG.E.U8 desc[UR34][R22.64], R4 ;  /* 0x0000000416006986 */ /* 0x0003e8000c101122 */
[----:B-1----:R-:W2:Y:S01]  /*b8e10*/  LDL.LU.64 R22, [R1+0x2348] ;  /* 0x0023480001167983 */ /* 0x002ea20000300a00 */
[----:B0-----:R-:W-:Y:S02]  /*b8e20*/  ISETP.LT.AND P6, PT, R20, UR5, !P5 ;  /* 0x0000000514007c0c */ /* 0x001fe4000efc1270 */
[----:B------:R-:W-:Y:S01]  /*b8e30*/  PRMT R4, R2, 0x7771, RZ ;  /* 0x0000777102047816 */ /* 0x000fe200000000ff */
[----:B------:R-:W0:Y:S10]  /*b8e40*/  LDCU UR5, c[0x0][0x398] ;  /* 0x00007300ff0577ac */ /* 0x000e340008000800 */
[----:B------:R1:W-:Y:S04]  /*b8e50*/  @P6 STG.E.U8 desc[UR34][R6.64], R4 ;  /* 0x0000000406006986 */ /* 0x0003e8000c101122 */
[----:B-1----:R-:W2:Y:S01]  /*b8e60*/  LDL.LU.64 R6, [R1+0x2340] ;  /* 0x0023400001067983 */ /* 0x002ea20000300a00 */
[----:B0-----:R-:W-:-:S02]  /*b8e70*/  ISETP.LT.AND P6, PT, R21, UR5, !P5 ;  /* 0x0000000515007c0c */ /* 0x001fc4000efc1270 */
[----:B------:R-:W-:Y:S01]  /*b8e80*/  PRMT R4, R2, 0x7772, RZ ;  /* 0x0000777202047816 */ /* 0x000fe200000000ff */
[----:B------:R-:W2:Y:S01]  /*b8e90*/  LDL.LU R17, [R1+0x200] ;  /* 0x0002000001117983 */ /* 0x000ea20000300800 */
[----:B------:R-:W0:Y:S09]  /*b8ea0*/  LDCU UR5, c[0x0][0x398] ;  /* 0x00007300ff0577ac */ /* 0x000e320008000800 */
[----:B----4-:R1:W-:Y:S04]  /*b8eb0*/  @P6 STG.E.U8 desc[UR34][R8.64], R4 ;  /* 0x0000000408006986 */ /* 0x0103e8000c101122 */
[----:B-1----:R-:W4:Y:S01]  /*b8ec0*/  LDL.LU.64 R4, [R1+0x2338] ;  /* 0x0023380001047983 */ /* 0x002f220000300a00 */
[----:B0-----:R-:W-:-:S03]  /*b8ed0*/  ISETP.LT.AND P5, PT, R27, UR5, !P5 ;  /* 0x000000051b007c0c */ /* 0x001fc6000efa1270 */
[----:B------:R-:W4:Y:S01]  /*b8ee0*/  LDL.LU.64 R8, [R1+0x2330] ;  /* 0x0023300001087983 */ /* 0x000f220000300a00 */
[----:B------:R-:W-:Y:S01]  /*b8ef0*/  PRMT R2, R2, 0x7773, RZ ;  /* 0x0000777302027816 */ /* 0x000fe200000000ff */
[----:B------:R-:W0:Y:S01]  /*b8f00*/  LDCU UR5, c[0x0][0x398] ;  /* 0x00007300ff0577ac */ /* 0x000e220008000800 */
[----:B------:R-:W-:-:S07]  /*b8f10*/  VIADD R14, R10, 0x8 ;  /* 0x000000080a0e7836 */ /* 0x000fce0000000000 */
[----:B------:R1:W-:Y:S01]  /*b8f20*/  @P5 STG.E.U8 desc[UR34][R28.64], R2 ;  /* 0x000000021c005986 */ /* 0x0003e2000c101122 */
[----:B---3--:R-:W-:-:S03]  /*b8f30*/  ISETP.GE.AND P5, PT, R14, UR25, PT ;  /* 0x000000190e007c0c */ /* 0x008fc6000bfa6270 */
[----:B-1----:R-:W3:Y:S01]  /*b8f40*/  LDL.LU.64 R28, [R1+0x2328] ;  /* 0x00232800011c7983 */ /* 0x002ee20000300a00 */
[----:B0-----:R-:W-:Y:S01]  /*b8f50*/  ISETP.LT.AND P6, PT, R12, UR5, !P5 ;  /* 0x000000050c007c0c */ /* 0x001fe2000efc1270 */
[----:B------:R-:W0:Y:S01]  /*b8f60*/  LDCU UR5, c[0x0][0x398] ;  /* 0x00007300ff0577ac */ /* 0x000e220008000800 */
[----:B------:R-:W-:-:S11]  /*b8f70*/  PRMT R2, R16, 0x7770, RZ ;  /* 0x0000777010027816 */ /* 0x000fd600000000ff */
[----:B------:R1:W-:Y:S01]  /*b8f80*/  @P6 STG.E.U8 desc[UR34][R24.64], R2 ;  /* 0x0000000218006986 */ /* 0x0003e2000c101122 */
[----:B0-----:R-:W-:Y:S01]  /*b8f90*/  ISETP.LT.AND P6, PT, R13, UR5, !P5 ;  /* 0x000000050d007c0c */ /* 0x001fe2000efc1270 */
[----:B------:R-:W0:Y:S02]  /*b8fa0*/  LDCU UR5, c[0x0][0x398] ;  /* 0x00007300ff0577ac */ /* 0x000e240008000800 */
[----:B-1----:R-:W3:Y:S01]  /*b8fb0*/  LDL.LU.64 R24, [R1+0x2318] ;  /* 0x0023180001187983 */ /* 0x002ee20000300a00 */
[----:B------:R-:W-:-:S09]  /*b8fc0*/  PRMT R2, R16, 0x7771, RZ ;  /* 0x0000777110027816 */ /* 0x000fd200000000ff */
[----:B--2---:R1:W-:Y:S01]  /*b8fd0*/  @P6 STG.E.U8 desc[UR34][R18.64], R2 ;  /* 0x0000000212006986 */ /* 0x0043e2000c101122 */
[----:B0-----:R-:W-:Y:S01]  /*b8fe0*/  ISETP.LT.AND P6, PT, R11, UR5, !P5 ;  /* 0x000000050b007c0c */ /* 0x001fe2000efc1270 */
[----:B------:R-:W0:Y:S01]  /*b8ff0*/  LDCU UR5, c[0x0][0x398] ;  /* 0x00007300ff0577ac */ /* 0x000e220008000800 */
[----:B-1----:R-:W-:Y:S01]  /*b9000*/  PRMT R2, R16, 0x7772, RZ ;  /* 0x0000777210027816 */ /* 0x002fe200000000ff */
[----:B------:R-:W2:Y:S10]  /*b9010*/  LDL.LU R18, [R1+0x1f0] ;  /* 0x0001f00001127983 */ /* 0x000eb40000300800 */
[----:B------:R1:W-:Y:S04]  /*b9020*/  @P6 STG.E.U8 desc[UR34][R22.64], R2 ;  /* 0x0000000216006986 */ /* 0x0003e8000c101122 */
[----:B-1----:R-:W2:Y:S01]  /*b9030*/  LDL.LU.64 R22, [R1+0x2310] ;  /* 0x0023100001167983 */ /* 0x002ea20000300a00 */
[----:B------:R-:W-:-:S03]  /*b9040*/  ISETP.LT.AND P6, PT, R3, UR32, !P5 ;  /* 0x0000002003007c0c */ /* 0x000fc6000efc1270 */
[----:B------:R-:W2:Y:S01]  /*b9050*/  LDL.LU.64 R14, [R1+0x2308] ;  /* 0x00230800010e7983 */ /* 0x000ea20000300a00 */
[----:B------:R-:W-:Y:S01]  /*b9060*/  PRMT R2, R16, 0x7773, RZ ;  /* 0x0000777310027816 */ /* 0x000fe200000000ff */
[----:B------:R-:W1:Y:S08]  /*b9070*/  LDCU.64 UR32, c[0x0][0x398] ;  /* 0x00007300ff2077ac */ /* 0x000e700008000a00 */
[----:B------:R0:W-:Y:S04]  /*b9080*/  @P6 STG.E.U8 desc[UR34][R6.64], R2 ;  /* 0x0000000206006986 */ /* 0x0001e8000c101122 */
[----:B0-----:R-:W2:Y:S01]  /*b9090*/  LDL.LU.64 R6, [R1+0x22f0] ;  /* 0x0022f00001067983 */ /* 0x001ea20000300a00 */
[----:B------:R-:W-:Y:S01]  /*b90a0*/  ISETP.LT.AND P6, PT, R26, UR5, !P5 ;  /* 0x000000051a007c0c */ /* 0x000fe2000efc1270 */
[----:B------:R-:W0:Y:S01]  /*b90b0*/  LDCU UR5, c[0x0][0x398] ;  /* 0x00007300ff0577ac */ /* 0x000e220008000800 */
[----:B------:R-:W-:-:S11]  /*b90c0*/  PRMT R2, R17, 0x7770, RZ ;  /* 0x0000777011027816 */ /* 0x000fd600000000ff */
[----:B----4-:R4:W-:Y:S01]  /*b90d0*/  @P6 STG.E.U8 desc[UR34][R4.64], R2 ;  /* 0x0000000204006986 */ /* 0x0109e2000c101122 */
[----:B0-----:R-:W-:Y:S01]  /*b90e0*/  ISETP.LT.AND P6, PT, R20, UR5, !P5 ;  /* 0x0000000514007c0c */ /* 0x001fe2000efc1270 */
[----:B------:R-:W0:Y:S01]  /*b90f0*/  LDCU UR5, c[0x0][0x398] ;  /* 0x00007300ff0577ac */ /* 0x000e220008000800 */
[----:B----4-:R-:W-:Y:S01]  /*b9100*/  PRMT R2, R17, 0x7771, RZ ;  /* 0x0000777111027816 */ /* 0x010fe200000000ff */
[----:B------:R-:W4:Y:S04]  /*b9110*/  LDL.LU.64 R4, [R1+0x22e8] ;  /* 0x0022e80001047983 */ /* 0x000f280000300a00 */
[----:B------:R-:W4:Y:S06]  /*b9120*/  LDL.LU R16, [R1+0x1e0] ;  /* 0x0001e00001107983 */ /* 0x000f2c0000300800 */
[----:B------:R1:W-:Y:S01]  /*b9130*/  @P6 STG.E.U8 desc[UR34][R8.64], R2 ;  /* 0x0000000208006986 */ /* 0x0003e2000c101122 */
[----:B0-----:R-:W-:Y:S01]  /*b9140*/  ISETP.LT.AND P6, PT, R21, UR5, !P5 ;  /* 0x0000000515007c0c */ /* 0x001fe2000efc1270 */
[----:B------:R-:W0:Y:S01]  /*b9150*/  LDCU UR5, c[0x0][0x398] ;  /* 0x00007300ff0577ac */ /* 0x000e220008000800 */
[----:B-1----:R-:W-:-:S11]  /*b9160*/  PRMT R2, R17, 0x7772, RZ ;  /* 0x0000777211027816 */ /* 0x002fd600000000ff */
[----:B---3--:R1:W-:Y:S04]  /*b9170*/  @P6 STG.E.U8 desc[UR34][R28.64], R2 ;  /* 0x000000021c006986 */ /* 0x0083e8000c101122 */
[----:B-1----:R-:W3:Y:S01]  /*b9180*/  LDL.LU.64 R28, [R1+0x22e0] ;  /* 0x0022e000011c7983 */ /* 0x002ee20000300a00 */
[----:B0-----:R-:W-:-:S03]  /*b9190*/  ISETP.LT.AND P5, PT, R27, UR5, !P5 ;  /* 0x000000051b007c0c */ /* 0x001fc6000efa1270 */
[----:B------:R-:W3:Y:S01]  /*b91a0*/  LDL.LU.64 R8, [R1+0x22d8] ;  /* 0x0022d80001087983 */ /* 0x000ee20000300a00 */
[----:B------:R-:W-:Y:S01]  /*b91b0*/  PRMT R2, R17, 0x7773, RZ ;  /* 0x0000777311027816 */ /* 0x000fe200000000ff */
[----:B------:R-:W0:Y:S01]  /*b91c0*/  LDCU UR5, c[0x0][0x398] ;  /* 0x00007300ff0577ac */ /* 0x000e220008000800 */
[----:B------:R-:W-:-:S07]  /*b91d0*/  VIADD R17, R10, 0x9 ;  /* 0x000000090a117836 */ /* 0x000fce0000000000 */
[----:B------:R1:W-:Y:S01]  /*b91e0*/  @P5 STG.E.U8 desc[UR34][R24.64], R2 ;  /* 0x0000000218005986 */ /* 0x0003e2000c101122 */
[----:B------:R-:W-:-:S03]  /*b91f0*/  ISETP.GE.AND P5, PT, R17, UR33, PT ;  /* 0x0000002111007c0c */ /* 0x000fc6000bfa6270 */
[----:B-1----:R-:W3:Y:S01]  /*b9200*/  LDL.LU.64 R24, [R1+0x22d0] ;  /* 0x0022d00001187983 */ /* 0x002ee20000300a00 */
[----:B0-----:R-:W-:Y:S01]  /*b9210*/  ISETP.LT.AND P6, PT, R12, UR5, !P5 ;  /* 0x000000050c007c0c */ /* 0x001fe2000efc1270 */
[----:B------:R-:W0:Y:S01]  /*b9220*/  LDCU UR5, c[0x0][0x398] ;  /* 0x00007300ff0577ac */ /* 0x000e220008000800 */
[----:B--2---:R-:W-:-:S11]  /*b9230*/  PRMT R2, R18, 0x7770, RZ ;  /* 0x0000777012027816 */ /* 0x004fd600000000ff */
[----:B------:R1:W-:Y:S01]  /*b9240*/  @P6 STG.E.U8 desc[UR34][R22.64], R2 ;  /* 0x0000000216006986 */ /* 0x0003e2000c101122 */
[----:B0-----:R-:W-:Y:S01]  /*b9250*/  ISETP.LT.AND P6, PT, R13, UR5, !P5 ;  /* 0x000000050d007c0c */ /* 0x001fe2000efc1270 */
[----:B------:R-:W0:Y:S02]  /*b9260*/  LDCU UR5, c[0x0][0x398] ;  /* 0x00007300ff0577ac */ /* 0x000e240008000800 */
[----:B-1----:R-:W2:Y:S01]  /*b9270*/  LDL.LU.64 R22, [R1+0x22c0] ;  /* 0x0022c00001167983 */ /* 0x002ea20000300a00 */
[----:B------:R-:W-:-:S03]  /*b9280*/  PRMT R2, R18, 0x7771, RZ ;  /* 0x0000777112027816 */ /* 0x000fc600000000ff */
[----:B------:R-:W2:Y:S06]  /*b9290*/  LDL.LU R17, [R1+0x214] ;  /* 0x0002140001117983 */ /* 0x000eac0000300800 */
[----:B------:R1:W-:Y:S01]  /*b92a0*/  @P6 STG.E.U8 desc[UR34][R14.64], R2 ;  /* 0x000000020e006986 */ /* 0x0003e2000c101122 */
[----:B0-----:R-:W-:Y:S01]  /*b92b0*/  ISETP.LT.AND P6, PT, R11, UR5, !P5 ;  /* 0x000000050b007c0c */ /* 0x001fe2000efc1270 */
[----:B------:R-:W0:Y:S01]  /*b92c0*/  LDCU UR5, c[0x0][0x398] ;  /* 0x00007300ff0577ac */ /* 0x000e220008000800 */
[----:B-1----:R-:W-:-:S11]  /*b92d0*/  PRMT R2, R18, 0x7772, RZ ;  /* 0x0000777212027816 */ /* 0x002fd600000000ff */
[----:B------:R1:W-:Y:S02]  /*b92e0*/  @P6 STG.E.U8 desc[UR34][R6.64], R2 ;  /* 0x0000000206006986 */ /* 0x0003e4000c101122 */
[----:B-1----:R-:W-:Y:S02]  /*b92f0*/  PRMT R2, R18, 0x7773, RZ ;  /* 0x0000777312027816 */ /* 0x002fe400000000ff */
[----:B------:R-:W2:Y:S01]  /*b9300*/  LDL.LU.64 R18, [R1+0x22b8] ;  /* 0x0022b80001127983 */ /* 0x000ea20000300a00 */
[----:B------:R-:W-:-:S03]  /*b9310*/  ISETP.LT.AND P6, PT, R3, UR30, !P5 ;  /* 0x0000001e03007c0c */ /* 0x000fc6000efc1270 */
[----:B------:R-:W2:Y:S01]  /*b9320*/  LDL.LU.64 R14, [R1+0x22b0] ;  /* 0x0022b000010e7983 */ /* 0x000ea20000300a00 */
[----:B------:R-:W1:Y:S09]  /*b9330*/  LDCU.64 UR30, c[0x0][0x398] ;  /* 0x00007300ff1e77ac */ /* 0x000e720008000a00 */
[----:B----4-:R4:W-:Y:S01]  /*b9340*/  @P6 STG.E.U8 desc[UR34][R4.64], R2 ;  /* 0x0000000204006986 */ /* 0x0109e2000c101122 */
[----:B0-----:R-:W-:Y:S01]  /*b9350*/  ISETP.LT.AND P6, PT, R26, UR5, !P5 ;  /* 0x000000051a007c0c */ /* 0x001fe2000efc1270 */
[----:B------:R-:W0:Y:S01]  /*b9360*/  LDCU UR5, c[0x0][0x398] ;  /* 0x00007300ff0577ac */ /* 0x000e220008000800 */
[----:B----4-:R-:W-:-:S11]  /*b9370*/  PRMT R2, R16, 0x7770, RZ ;  /* 0x0000777010027816 */ /* 0x010fd600000000ff */
[----:B---3--:R3:W-:Y:S01]  /*b9380*/  @P6 STG.E.U8 desc[UR34][R28.64], R2 ;  /* 0x000000021c006986 */ /* 0x0087e2000c101122 */
[----:B0-----:R-:W-:Y:S01]  /*b9390*/  ISETP.LT.AND P6, PT, R20, UR5, !P5 ;  /* 0x0000000514007c0c */ /* 0x001fe2000efc1270 */
[----:B------:R-:W0:Y:S02]  /*b93a0*/  LDCU UR5, c[0x0][0x398] ;  /* 0x00007300ff0577ac */ /* 0x000e240008000800 */
[----:B---3--:R-:W3:Y:S01]  /*b93b0*/  LDL.LU.64 R28, [R1+0x2298] ;  /* 0x00229800011c7983 */ /* 0x008ee20000300a00 */
[----:B------:R-:W-:-:S03]  /*b93c0*/  PRMT R2, R16, 0x7771, RZ ;  /* 0x0000777110027816 */ /* 0x000fc600000000ff */
[----:B------:R-:W4:Y:S06]  /*b93d0*/  LDL.LU.64 R6, [R1+0x2290] ;  /* 0x0022900001067983 */ /* 0x000f2c0000300a00 */
[----:B------:R1:W-:Y:S01]  /*b93e0*/  @P6 STG.E.U8 desc[UR34][R8.64], R2 ;  /* 0x0000000208006986 */ /* 0x0003e2000c101122 */
[----:B0-----:R-:W-:Y:S02]  /*b93f0*/  ISETP.LT.AND P6, PT, R21, UR5, !P5 ;  /* 0x0000000515007c0c */ /* 0x001fe4000efc1270 */
[----:B------:R-:W-:Y:S01]  /*b9400*/  PRMT R4, R16, 0x7772, RZ ;  /* 0x0000777210047816 */ /* 0x000fe200000000ff */
[----:B------:R-:W0:Y:S01]  /*b9410*/  LDCU UR5, c[0x0][0x398] ;  /* 0x00007300ff0577ac */ /* 0x000e220008000800 */
[----:B-1----:R-:W4:Y:S01]  /*b9420*/  LDL.LU R2, [R1+0x204] ;  /* 0x0002040001027983 */ /* 0x002f220000300800 */
[----:B0-----:R-:W-:Y:S01]  /*b9430*/  ISETP.LT.AND P5, PT, R27, UR5, !P5 ;  /* 0x000000051b007c0c */ /* 0x001fe2000efa1270 */
[----:B------:R-:W0:Y:S01]  /*b9440*/  LDCU UR5, c[0x0][0x398] ;  /* 0x00007300ff0577ac */ /* 0x000e220008000800 */
[----:B------:R-:W-:-:S06]  /*b9450*/  VIADD R5, R10, 0xa ;  /* 0x0000000a0a057836 */ /* 0x000fcc0000000000 */
[----:B------:R1:W-:Y:S04]  /*b9460*/  @P6 STG.E.U8 desc[UR34][R24.64], R4 ;  /* 0x0000000418006986 */ /* 0x0003e8000c101122 */
[----:B-1----:R-:W4:Y:S04]  /*b9470*/  LDL.LU.64 R24, [R1+0x2288] ;  /* 0x0022880001187983 */ /* 0x002f280000300a00 */
[----:B------:R-:W4:Y:S01]  /*b9480*/  LDL.LU.64 R8, [R1+0x2280] ;  /* 0x0022800001087983 */ /* 0x000f220000300a00 */
[----:B------:R-:W-:-:S05]  /*b9490*/  PRMT R4, R16, 0x7773, RZ ;  /* 0x0000777310047816 */ /* 0x000fca00000000ff */
[----:B--2---:R1:W-:Y:S04]  /*b94a0*/  @P5 STG.E.U8 desc[UR34][R22.64], R4 ;  /* 0x0000000416005986 */ /* 0x0043e8000c101122 */
[----:B-1----:R-:W2:Y:S01]  /*b94b0*/  LDL.LU.64 R22, [R1+0x2278] ;  /* 0x0022780001167983 */ /* 0x002ea20000300a00 */
[----:B------:R-:W-:-:S04]  /*b94c0*/  ISETP.GE.AND P5, PT, R5, UR31, PT ;  /* 0x0000001f05007c0c */ /* 0x000fc8000bfa6270 */
[----:B0-----:R-:W-:Y:S02]  /*b94d0*/  ISETP.LT.AND P6, PT, R12, UR5, !P5 ;  /* 0x000000050c007c0c */ /* 0x001fe4000efc1270 */
[----:B------:R-:W-:Y:S01]  /*b94e0*/  PRMT R4, R17, 0x7770, RZ ;  /* 0x0000777011047816 */ /* 0x000fe200000000ff */
[----:B------:R-:W0:Y:S10]  /*b94f0*/  LDCU UR5, c[0x0][0x398] ;  /* 0x00007300ff0577ac */ /* 0x000e340008000800 */
[----:B------:R1:W-:Y:S04]  /*b9500*/  @P6 STG.E.U8 desc[UR34][R18.64], R4 ;  /* 0x0000000412006986 */ /* 0x0003e8000c101122 */
[----:B-1----:R-:W2:Y:S01]  /*b9510*/  LDL.LU.64 R18, [R1+0x2268] ;  /* 0x0022680001127983 */ /* 0x002ea20000300a00 */
[----:B0-----:R-:W-:Y:S01]  /*b9520*/  ISETP.LT.AND P6, PT, R13, UR5, !P5 ;  /* 0x000000050d007c0c */ /* 0x001fe2000efc1270 */
[----:B------:R-:W0:Y:S01]  /*b9530*/  LDCU UR5, c[0x0][0x398] ;  /* 0x00007300ff0577ac */ /* 0x000e220008000800 */
[----:B------:R-:W-:Y:S01]  /*b9540*/  PRMT R4, R17, 0x7771, RZ ;  /* 0x0000777111047816 */ /* 0x000fe200000000ff */
[----:B------:R-:W2:Y:S10]  /*b9550*/  LDL.LU R16, [R1+0x1f4] ;  /* 0x0001f40001107983 */ /* 0x000eb40000300800 */
        /* <DEDUP_REMOVED lines=9> */
[----:B----4-:R1:W-:Y:S01]  /*b95f0*/  @P6 STG.E.U8 desc[UR34][R6.64], R4 ;  /* 0x0000000406006986 */ /* 0x0103e2000c101122 */
[----:B0-----:R-:W-:Y:S01]  /*b9600*/  ISETP.LT.AND P6, PT, R26, UR5, !P5 ;  /* 0x000000051a007c0c */ /* 0x001fe2000efc1270 */
[----:B------:R-:W0:Y:S02]  /*b9610*/  LDCU UR5, c[0x0][0x398] ;  /* 0x00007300ff0577ac */ /* 0x000e240008000800 */
[----:B-1----:R-:W4:Y:S01]  /*b9620*/  LDL.LU.64 R4, [R1+0x2258] ;  /* 0x0022580001047983 */ /* 0x002f220000300a00 */
[----:B------:R-:W-:-:S09]  /*b9630*/  PRMT R6, R2, 0x7770, RZ ;  /* 0x0000777002067816 */ /* 0x000fd200000000ff */
[----:B------:R1:W-:Y:S01]  /*b9640*/  @P6 STG.E.U8 desc[UR34][R24.64], R6 ;  /* 0x0000000618006986 */ /* 0x0003e2000c101122 */
        /* <DEDUP_REMOVED lines=8> */
[----:B------:R-:W-:-:S03]  /*b96d0*/  PRMT R8, R2, 0x7772, RZ ;  /* 0x0000777202087816 */ /* 0x000fc600000000ff */
[----:B------:R-:W4:Y:S01]  /*b96e0*/  LDL.LU R17, [R1+0x1e4] ;  /* 0x0001e40001117983 */ /* 0x000f220000300800 */
[----:B0-----:R-:W-:Y:S02]  /*b96f0*/  ISETP.LT.AND P5, PT, R27, UR5, !P5 ;  /* 0x000000051b007c0c */ /* 0x001fe4000efa1270 */
[----:B------:R-:W-:Y:S01]  /*b9700*/  PRMT R2, R2, 0x7773, RZ ;  /* 0x0000777302027816 */ /* 0x000fe200000000ff */
[----:B------:R-:W0:Y:S02]  /*b9710*/  LDCU UR5, c[0x0][0x398] ;  /* 0x00007300ff0577ac */ /* 0x000e240008000800 */
[----:B--2---:R1:W-:Y:S04]  /*b9720*/  @P6 STG.E.U8 desc[UR34][R22.64], R8 ;  /* 0x0000000816006986 */ /* 0x0043e8000c101122 */
[----:B-1----:R-:W2:Y:S04]  /*b9730*/  LDL.LU.64 R22, [R1+0x2238] ;  /* 0x0022380001167983 */ /* 0x002ea80000300a00 */
[----:B------:R-:W2:Y:S04]  /*b9740*/  LDL.LU.64 R8, [R1+0x2230] ;  /* 0x0022300001087983 */ /* 0x000ea80000300a00 */
[----:B------:R1:W-:Y:S04]  /*b9750*/  @P5 STG.E.U8 desc[UR34][R18.64], R2 ;  /* 0x0000000212005986 */ /* 0x0003e8000c101122 */
[----:B-1----:R-:W2:Y:S01]  /*b9760*/  LDL.LU.64 R18, [R1+0x2228] ;  /* 0x0022280001127983 */ /* 0x002ea20000300a00 */
[----:B------:R-:W-:-:S05]  /*b9770*/  VIADD R14, R10, 0xb ;  /* 0x0000000b0a0e7836 */ /* 0x000fca0000000000 */
[----:B---3--:R-:W-:-:S04]  /*b9780*/  ISETP.GE.AND P5, PT, R14, UR25, PT ;  /* 0x000000190e007c0c */ /* 0x008fc8000bfa6270 */
        /* <DEDUP_REMOVED lines=22> */
[C---:B-1----:R-:W-:Y:S02]  /*b98f0*/  PRMT R4, R17.reuse, 0x7770, RZ ;  /* 0x0000777011047816 */ /* 0x042fe400000000ff */
[----:B------:R-:W-:-:S09]  /*b9900*/  PRMT R6, R17, 0x7772, RZ ;  /* 0x0000777211067816 */ /* 0x000fd200000000ff */
[----:B--2---:R1:W-:Y:S01]  /*b9910*/  @P6 STG.E.U8 desc[UR34][R22.64], R4 ;  /* 0x0000000416006986 */ /* 0x0043e2000c101122 */
[----:B0-----:R-:W-:Y:S01]  /*b9920*/  ISETP.LT.AND P6, PT, R20, UR5, !P5 ;  /* 0x0000000514007c0c */ /* 0x001fe2000efc1270 */
[----:B------:R-:W0:Y:S02]  /*b9930*/  LDCU UR5, c[0x0][0x398] ;  /* 0x00007300ff0577ac */ /* 0x000e240008000800 */
[----:B-1----:R-:W2:Y:S01]  /*b9940*/  LDL.LU.64 R22, [R1+0x21f0] ;  /* 0x0021f00001167983 */ /* 0x002ea20000300a00 */
[----:B------:R-:W-:-:S09]  /*b9950*/  PRMT R4, R17, 0x7771, RZ ;  /* 0x0000777111047816 */ /* 0x000fd200000000ff */
[----:B------:R1:W-:Y:S01]  /*b9960*/  @P6 STG.E.U8 desc[UR34][R8.64], R4 ;  /* 0x0000000408006986 */ /* 0x0003e2000c101122 */
[----:B0-----:R-:W-:Y:S01]  /*b9970*/  ISETP.LT.AND P6, PT, R21, UR5, !P5 ;  /* 0x0000000515007c0c */ /* 0x001fe2000efc1270 */
[----:B------:R-:W0:Y:S02]  /*b9980*/  LDCU UR5, c[0x0][0x398] ;  /* 0x00007300ff0577ac */ /* 0x000e240008000800 */
[----:B-1----:R-:W2:Y:S04]  /*b9990*/  LDL.LU.64 R4, [R1+0x21e8] ;  /* 0x0021e80001047983 */ /* 0x002ea80000300a00 */
[----:B------:R-:W2:Y:S06]  /*b99a0*/  LDL.LU R16, [R1+0x208] ;  /* 0x0002080001107983 */ /* 0x000eac0000300800 */
[----:B------:R1:W-:Y:S04]  /*b99b0*/  @P6 STG.E.U8 desc[UR34][R18.64], R6 ;  /* 0x0000000612006986 */ /* 0x0003e8000c101122 */
[----:B-1----:R-:W2:Y:S01]  /*b99c0*/  LDL.LU.64 R18, [R1+0x21e0] ;  /* 0x0021e00001127983 */ /* 0x002ea20000300a00 */
[----:B0-----:R-:W-:Y:S01]  /*b99d0*/  ISETP.LT.AND P5, PT, R27, UR5, !P5 ;  /* 0x000000051b007c0c */ /* 0x001fe2000efa1270 */
[----:B------:R-:W0:Y:S01]  /*b99e0*/  LDCU UR5, c[0x0][0x398] ;  /* 0x00007300ff0577ac */ /* 0x000e220008000800 */
[----:B------:R-:W-:Y:S01]  /*b99f0*/  PRMT R6, R17, 0x7773, RZ ;  /* 0x0000777311067816 */ /* 0x000fe200000000ff */
[----:B------:R-:W-:Y:S01]  /*b9a00*/  VIADD R7, R10, 0xc ;  /* 0x0000000c0a077836 */ /* 0x000fe20000000000 */
[----:B------:R-:W2:Y:S09]  /*b9a10*/  LDL.LU.64 R8, [R1+0x21d8] ;  /* 0x0021d80001087983 */ /* 0x000eb20000300a00 */
[----:B---3--:R1:W-:Y:S01]  /*b9a20*/  @P5 STG.E.U8 desc[UR34][R28.64], R6 ;  /* 0x000000061c005986 */ /* 0x0083e2000c101122 */
[----:B------:R-:W-:-:S04]  /*b9a30*/  ISETP.GE.AND P5, PT, R7, UR33, PT ;  /* 0x0000002107007c0c */ /* 0x000fc8000bfa6270 */
[----:B0-----:R-:W-:Y:S01]  /*b9a40*/  ISETP.LT.AND P6, PT, R12, UR5, !P5 ;  /* 0x000000050c007c0c */ /* 0x001fe2000efc1270 */
[----:B------:R-:W0:Y:S01]  /*b9a50*/  LDCU UR5, c[0x0][0x398] ;  /* 0x00007300ff0577ac */ /* 0x000e220008000800 */
[----:B-1----:R-:W3:Y:S01]  /*b9a60*/  LDL.LU.64 R28, [R1+0x21d0] ;  /* 0x0021d000011c7983 */ /* 0x002ee20000300a00 */
[----:B----4-:R-:W-:-:S10]  /*b9a70*/  PRMT R6, R2, 0x7770, RZ ;  /* 0x0000777002067816 */ /* 0x010fd400000000ff */
        /* <DEDUP_REMOVED lines=9> */
[C---:B-1----:R-:W-:Y:S02]  /*b9b10*/  PRMT R6, R2.reuse, 0x7772, RZ ;  /* 0x0000777202067816 */ /* 0x042fe400000000ff */
[----:B------:R-:W-:-:S09]  /*b9b20*/  PRMT R2, R2, 0x7773, RZ ;  /* 0x0000777302027816 */ /* 0x000fd200000000ff */
[----:B--2---:R1:W-:Y:S01]  /*b9b30*/  @P6 STG.E.U8 desc[UR34][R22.64], R6 ;  /* 0x0000000616006986 */ /* 0x0043e2000c101122 */
[----:B------:R-:W-:Y:S01]  /*b9b40*/  ISETP.LT.AND P6, PT, R3, UR30, !P5 ;  /* 0x0000001e03007c0c */ /* 0x000fe2000efc1270 */
[----:B------:R-:W2:Y:S02]  /*b9b50*/  LDCU.64 UR30, c[0x0][0x398] ;  /* 0x00007300ff1e77ac */ /* 0x000ea40008000a00 */
[----:B-1----:R-:W4:Y:S04]  /*b9b60*/  LDL.LU.64 R22, [R1+0x21b8] ;  /* 0x0021b80001167983 */ /* 0x002f280000300a00 */
[----:B------:R-:W4:Y:S06]  /*b9b70*/  LDL.LU.64 R14, [R1+0x21b0] ;  /* 0x0021b000010e7983 */ /* 0x000f2c0000300a00 */
[----:B------:R1:W-:Y:S01]  /*b9b80*/  @P6 STG.E.U8 desc[UR34][R4.64], R2 ;  /* 0x0000000204006986 */ /* 0x0003e2000c101122 */
[----:B0-----:R-:W-:Y:S01]  /*b9b90*/  ISETP.LT.AND P6, PT, R26, UR5, !P5 ;  /* 0x000000051a007c0c */ /* 0x001fe2000efc1270 */
[----:B------:R-:W0:Y:S01]  /*b9ba0*/  LDCU UR5, c[0x0][0x398] ;  /* 0x00007300ff0577ac */ /* 0x000e220008000800 */
[----:B-1----:R-:W-:-:S11]  /*b9bb0*/  PRMT R2, R16, 0x7770, RZ ;  /* 0x0000777010027816 */ /* 0x002fd600000000ff */
[----:B------:R1:W-:Y:S04]  /*b9bc0*/  @P6 STG.E.U8 desc[UR34][R18.64], R2 ;  /* 0x0000000212006986 */ /* 0x0003e8000c101122 */
[----:B-1----:R-:W4:Y:S01]  /*b9bd0*/  LDL.LU.64 R18, [R1+0x2198] ;  /* 0x0021980001127983 */ /* 0x002f220000300a00 */
        /* <DEDUP_REMOVED lines=9> */
[----:B------:R-:W-:Y:S01]  /*b9c70*/  PRMT R4, R16, 0x7772, RZ ;  /* 0x0000777210047816 */ /* 0x000fe200000000ff */
[----:B------:R-:W-:Y:S01]  /*b9c80*/  VIADD R5, R10, 0xd ;  /* 0x0000000d0a057836 */ /* 0x000fe20000000000 */
[----:B0-----:R-:W-:Y:S01]  /*b9c90*/  ISETP.LT.AND P5, PT, R27, UR5, !P5 ;  /* 0x000000051b007c0c */ /* 0x001fe2000efa1270 */
[----:B------:R-:W0:Y:S02]  /*b9ca0*/  LDCU UR5, c[0x0][0x398] ;  /* 0x00007300ff0577ac */ /* 0x000e240008000800 */
[----:B---3--:R1:W-:Y:S04]  /*b9cb0*/  @P6 STG.E.U8 desc[UR34][R28.64], R4 ;  /* 0x000000041c006986 */ /* 0x0083e8000c101122 */
[----:B-1----:R-:W3:Y:S01]  /*b9cc0*/  LDL.LU.64 R28, [R1+0x2180] ;  /* 0x00218000011c7983 */ /* 0x002ee20000300a00 */
[----:B------:R-:W-:-:S05]  /*b9cd0*/  PRMT R4, R16, 0x7773, RZ ;  /* 0x0000777310047816 */ /* 0x000fca00000000ff */
[----:B----4-:R1:W-:Y:S01]  /*b9ce0*/  @P5 STG.E.U8 desc[UR34][R24.64], R4 ;  /* 0x0000000418005986 */ /* 0x0103e2000c101122 */
[----:B--2---:R-:W-:-:S04]  /*b9cf0*/  ISETP.GE.AND P5, PT, R5, UR31, PT ;  /* 0x0000001f05007c0c */ /* 0x004fc8000bfa6270 */
[----:B0-----:R-:W-:Y:S01]  /*b9d00*/  ISETP.LT.AND P6, PT, R12, UR5, !P5 ;  /* 0x000000050c007c0c */ /* 0x001fe2000efc1270 */
[----:B------:R-:W0:Y:S01]  /*b9d10*/  LDCU UR5, c[0x0][0x398] ;  /* 0x00007300ff0577ac */ /* 0x000e220008000800 */
[----:B-1----:R-:W2:Y:S01]  /*b9d20*/  LDL.LU.64 R24, [R1+0x2178] ;  /* 0x0021780001187983 */ /* 0x002ea20000300a00 */
[----:B------:R-:W-:-:S10]  /*b9d30*/  PRMT R4, R17, 0x7770, RZ ;  /* 0x0000777011047816 */ /* 0x000fd400000000ff */
[----:B------:R1:W-:Y:S01]  /*b9d40*/  @P6 STG.E.U8 desc[UR34][R22.64], R4 ;  /* 0x0000000416006986 */ /* 0x0003e2000c101122 */
[----:B0-----:R-:W-:Y:S01]  /*b9d50*/  ISETP.LT.AND P6, PT, R13, UR5, !P5 ;  /* 0x000000050d007c0c */ /* 0x001fe2000efc1270 */
[----:B------:R-:W0:Y:S01]  /*b9d60*/  LDCU UR5, c[0x0][0x398] ;  /* 0x00007300ff0577ac */ /* 0x000e220008000800 */
[----:B-1----:R-:W-:Y:S01]  /*b9d70*/  PRMT R4, R17, 0x7771, RZ ;  /* 0x0000777111047816 */ /* 0x002fe200000000ff */
[----:B------:R-:W4:Y:S04]  /*b9d80*/  LDL.LU.64 R22, [R1+0x2168] ;  /* 0x0021680001167983 */ /* 0x000f280000300a00 */
[----:B------:R-:W4:Y:S06]  /*b9d90*/  LDL.LU R16, [R1+0x21c] ;  /* 0x00021c0001107983 */ /* 0x000f2c0000300800 */
[----:B------:R1:W-:Y:S01]  /*b9da0*/  @P6 STG.E.U8 desc[UR34][R14.64], R4 ;  /* 0x000000040e006986 */ /* 0x0003e2000c101122 */
[----:B0-----:R-:W-:Y:S01]  /*b9db0*/  ISETP.LT.AND P6, PT, R11, UR5, !P5 ;  /* 0x000000050b007c0c */ /* 0x001fe2000efc1270 */
[----:B------:R-:W0:Y:S01]  /*b9dc0*/  LDCU UR5, c[0x0][0x398] ;  /* 0x00007300ff0577ac */ /* 0x000e220008000800 */
[----:B-1----:R-:W-:-:S11]  /*b9dd0*/  PRMT R4, R17, 0x7772, RZ ;  /* 0x0000777211047816 */ /* 0x002fd600000000ff */
[----:B------:R1:W-:Y:S04]  /*b9de0*/  @P6 STG.E.U8 desc[UR34][R18.64], R4 ;  /* 0x0000000412006986 */ /* 0x0003e8000c101122 */
[----:B-1----:R-:W4:Y:S01]  /*b9df0*/  LDL.LU.64 R18, [R1+0x2160] ;  /* 0x0021600001127983 */ /* 0x002f220000300a00 */
[----:B------:R-:W-:Y:S02]  /*b9e00*/  ISETP.LT.AND P6, PT, R3, UR24, !P5 ;  /* 0x0000001803007c0c */ /* 0x000fe4000efc1270 */
[----:B------:R-:W-:Y:S01]  /*b9e10*/  PRMT R4, R17, 0x7773, RZ ;  /* 0x0000777311047816 */ /* 0x000fe200000000ff */
[----:B------:R-:W1:Y:S10]  /*b9e20*/  LDCU.64 UR24, c[0x0][0x398] ;  /* 0x00007300ff1877ac */ /* 0x000e740008000a00 */
        /* <DEDUP_REMOVED lines=10> */
[----:B---3--:R1:W-:Y:S01]  /*b9ed0*/  @P6 STG.E.U8 desc[UR34][R28.64], R6 ;  /* 0x000000061c006986 */ /* 0x0083e2000c101122 */
[----:B0-----:R-:W-:Y:S02]  /*b9ee0*/  ISETP.LT.AND P6, PT, R21, UR5, !P5 ;  /* 0x0000000515007c0c */ /* 0x001fe4000efc1270 */
[C---:B------:R-:W-:Y:S01]  /*b9ef0*/  PRMT R14, R2.reuse, 0x7772, RZ ;  /* 0x00007772020e7816 */ /* 0x040fe200000000ff */
[----:B------:R-:W0:Y:S01]  /*b9f00*/  LDCU UR5, c[0x0][0x398] ;  /* 0x00007300ff0577ac */ /* 0x000e220008000800 */
[----:B-1----:R-:W3:Y:S04]  /*b9f10*/  LDL.LU.64 R6, [R1+0x2140] ;  /* 0x0021400001067983 */ /* 0x002ee80000300a00 */
[----:B------:R-:W3:Y:S01]  /*b9f20*/  LDL.LU R17, [R1+0x20c] ;  /* 0x00020c0001117983 */ /* 0x000ee20000300800 */
[----:B------:R-:W-:-:S02]  /*b9f30*/  PRMT R2, R2, 0x7773, RZ ;  /* 0x0000777302027816 */ /* 0x000fc400000000ff */
[----:B0-----:R-:W-:Y:S01]  /*b9f40*/  ISETP.LT.AND P5, PT, R27, UR5, !P5 ;  /* 0x000000051b007c0c */ /* 0x001fe2000efa1270 */
[----:B------:R-:W0:Y:S01]  /*b9f50*/  LDCU UR5, c[0x0][0x398] ;  /* 0x00007300ff0577ac */ /* 0x000e220008000800 */
[----:B--2---:R1:W-:Y:S04]  /*b9f60*/  @P6 STG.E.U8 desc[UR34][R24.64], R14 ;  /* 0x0000000e18006986 */ /* 0x0043e8000c101122 */
[----:B-1----:R-:W2:Y:S04]  /*b9f70*/  LDL.LU.64 R24, [R1+0x2138] ;  /* 0x0021380001187983 */ /* 0x002ea80000300a00 */
[----:B------:R-:W2:Y:S01]  /*b9f80*/  LDL.LU.64 R28, [R1+0x2130] ;  /* 0x00213000011c7983 */ /* 0x000ea20000300a00 */
[----:B------:R-:W-:-:S03]  /*b9f90*/  VIADD R14, R10, 0xe ;  /* 0x0000000e0a0e7836 */ /* 0x000fc60000000000 */
[----:B----4-:R1:W-:Y:S02]  /*b9fa0*/  @P5 STG.E.U8 desc[UR34][R22.64], R2 ;  /* 0x0000000216005986 */ /* 0x0103e4000c101122 */
[----:B------:R-:W-:-:S04]  /*b9fb0*/  ISETP.GE.AND P5, PT, R14, UR25, PT ;  /* 0x000000190e007c0c */ /* 0x000fc8000bfa6270 */
[----:B0-----:R-:W-:Y:S01]  /*b9fc0*/  ISETP.LT.AND P6, PT, R12, UR5, !P5 ;  /* 0x000000050c007c0c */ /* 0x001fe2000efc1270 */
[----:B------:R-:W0:Y:S01]  /*b9fd0*/  LDCU UR5, c[0x0][0x398] ;  /* 0x00007300ff0577ac */ /* 0x000e220008000800 */
[----:B-1----:R-:W4:Y:S01]  /*b9fe0*/  LDL.LU.64 R22, [R1+0x2128] ;  /* 0x0021280001167983 */ /* 0x002f220000300a00 */
[----:B------:R-:W-:-:S10]  /*b9ff0*/  PRMT R2, R16, 0x7770, RZ ;  /* 0x0000777010027816 */ /* 0x000fd400000000ff */
[----:B------:R1:W-:Y:S04]  /*ba000*/  @P6 STG.E.U8 desc[UR34][R18.64], R2 ;  /* 0x0000000212006986 */ /* 0x0003e8000c101122 */
[----:B-1----:R-:W4:Y:S01]  /*ba010*/  LDL.LU.64 R18, [R1+0x2118] ;  /* 0x0021180001127983 */ /* 0x002f220000300a00 */
[----:B0-----:R-:W-:Y:S01]  /*ba020*/  ISETP.LT.AND P6, PT, R13, UR5, !P5 ;  /* 0x000000050d007c0c */ /* 0x001fe2000efc1270 */
[----:B------:R-:W0:Y:S01]  /*ba030*/  LDCU UR5, c[0x0][0x398] ;  /* 0x00007300ff0577ac */ /* 0x000e220008000800 */
[----:B------:R-:W-:-:S11]  /*ba040*/  PRMT R2, R16, 0x7771, RZ ;  /* 0x0000777110027816 */ /* 0x000fd600000000ff */
[----:B------:R1:W-:Y:S01]  /*ba050*/  @P6 STG.E.U8 desc[UR34][R4.64], R2 ;  /* 0x0000000204006986 */ /* 0x0003e2000c101122 */
        /* <DEDUP_REMOVED lines=10> */
[----:B---3--:R1:W-:Y:S01]  /*ba100*/  @P6 STG.E.U8 desc[UR34][R6.64], R4 ;  /* 0x0000000406006986 */ /* 0x0083e2000c101122 */
        /* <DEDUP_REMOVED lines=12> */
[----:B-1----:R-:W3:Y:S04]  /*ba1d0*/  LDL.LU.64 R4, [R1+0x20e8] ;  /* 0x0020e80001047983 */ /* 0x002ee80000300a00 */
[----:B------:R-:W3:Y:S01]  /*ba1e0*/  LDL.LU R16, [R1+0x1ec] ;  /* 0x0001ec0001107983 */ /* 0x000ee20000300800 */
[----:B0-----:R-:W-:Y:S01]  /*ba1f0*/  ISETP.LT.AND P5, PT, R27, UR5, !P5 ;  /* 0x000000051b007c0c */ /* 0x001fe2000efa1270 */
[----:B------:R-:W0:Y:S04]  /*ba200*/  LDCU UR5, c[0x0][0x398] ;  /* 0x00007300ff0577ac */ /* 0x000e280008000800 */
[----:B----4-:R1:W-:Y:S04]  /*ba210*/  @P6 STG.E.U8 desc[UR34][R22.64], R6 ;  /* 0x0000000616006986 */ /* 0x0103e8000c101122 */
[----:B-1----:R-:W4:Y:S01]  /*ba220*/  LDL.LU.64 R22, [R1+0x20e0] ;  /* 0x0020e00001167983 */ /* 0x002f220000300a00 */
[----:B------:R-:W-:-:S05]  /*ba230*/  PRMT R6, R17, 0x7773, RZ ;  /* 0x0000777311067816 */ /* 0x000fca00000000ff */
[----:B------:R1:W-:Y:S04]  /*ba240*/  @P5 STG.E.U8 desc[UR34][R18.64], R6 ;  /* 0x0000000612005986 */ /* 0x0003e8000c101122 */
[----:B-1----:R-:W4:Y:S04]  /*ba250*/  LDL.LU.64 R18, [R1+0x20d8] ;  /* 0x0020d80001127983 */ /* 0x002f280000300a00 */
[----:B------:R-:W4:Y:S01]  /*ba260*/  LDL.LU.64 R28, [R1+0x20d0] ;  /* 0x0020d000011c7983 */ /* 0x000f220000300a00 */
[----:B------:R-:W-:-:S05]  /*ba270*/  VIADD R7, R10, 0xf ;  /* 0x0000000f0a077836 */ /* 0x000fca0000000000 */
[----:B------:R-:W-:-:S04]  /*ba280*/  ISETP.GE.AND P5, PT, R7, UR33, PT ;  /* 0x0000002107007c0c */ /* 0x000fc8000bfa6270 */
        /* <DEDUP_REMOVED lines=17> */
[----:B-1----:R-:W2:Y:S04]  /*ba3a0*/  LDL.LU.64 R24, [R1+0x20b8] ;  /* 0x0020b80001187983 */ /* 0x002ea80000300a00 */
[----:B------:R-:W2:Y:S06]  /*ba3b0*/  LDL.LU.64 R14, [R1+0x2090] ;  /* 0x00209000010e7983 */ /* 0x000eac0000300a00 */
[----:B---3--:R1:W-:Y:S01]  /*ba3c0*/  @P6 STG.E.U8 desc[UR34][R4.64], R2 ;  /* 0x0000000204006986 */ /* 0x0083e2000c101122 */
[----:B0-----:R-:W-:Y:S01]  /*ba3d0*/  ISETP.LT.AND P6, PT, R26, UR5, !P5 ;  /* 0x000000051a007c0c */ /* 0x001fe2000efc1270 */
[----:B------:R-:W0:Y:S01]  /*ba3e0*/  LDCU UR5, c[0x0][0x398] ;  /* 0x00007300ff0577ac */ /* 0x000e220008000800 */
[----:B-1----:R-:W-:-:S02]  /*ba3f0*/  PRMT R2, R16, 0x7770, RZ ;  /* 0x0000777010027816 */ /* 0x002fc400000000ff */
[----:B------:R-:W-:-:S09]  /*ba400*/  PRMT R4, R16, 0x7772, RZ ;  /* 0x0000777210047816 */ /* 0x000fd200000000ff */
[----:B----4-:R1:W-:Y:S01]  /*ba410*/  @P6 STG.E.U8 desc[UR34][R22.64], R2 ;  /* 0x0000000216006986 */ /* 0x0103e2000c101122 */
[----:B0-----:R-:W-:Y:S01]  /*ba420*/  ISETP.LT.AND P6, PT, R20, UR5, !P5 ;  /* 0x0000000514007c0c */ /* 0x001fe2000efc1270 */
[----:B------:R-:W0:Y:S02]  /*ba430*/  LDCU UR5, c[0x0][0x398] ;  /* 0x00007300ff0577ac */ /* 0x000e240008000800 */
[----:B-1----:R-:W3:Y:S01]  /*ba440*/  LDL.LU.64 R22, [R1+0x2078] ;  /* 0x0020780001167983 */ /* 0x002ee20000300a00 */
[----:B------:R-:W-:-:S09]  /*ba450*/  PRMT R2, R16, 0x7771, RZ ;  /* 0x0000777110027816 */ /* 0x000fd200000000ff */
[----:B------:R1:W-:Y:S01]  /*ba460*/  @P6 STG.E.U8 desc[UR34][R18.64], R2 ;  /* 0x0000000212006986 */ /* 0x0003e2000c101122 */
[----:B0-----:R-:W-:Y:S01]  /*ba470*/  ISETP.LT.AND P6, PT, R21, UR5, !P5 ;  /* 0x0000000515007c0c */ /* 0x001fe2000efc1270 */
[----:B------:R-:W0:Y:S02]  /*ba480*/  LDCU UR5, c[0x0][0x398] ;  /* 0x00007300ff0577ac */ /* 0x000e240008000800 */
[----:B-1----:R-:W4:Y:S04]  /*ba490*/  LDL.LU.64 R18, [R1+0x2070] ;  /* 0x0020700001127983 */ /* 0x002f280000300a00 */
[----:B------:R-:W4:Y:S06]  /*ba4a0*/  LDL.LU R2, [R1+0x1c0] ;  /* 0x0001c00001027983 */ /* 0x000f2c0000300800 */
[----:B------:R1:W-:Y:S04]  /*ba4b0*/  @P6 STG.E.U8 desc[UR34][R28.64], R4 ;  /* 0x000000041c006986 */ /* 0x0003e8000c101122 */
[----:B-1----:R-:W4:Y:S04]  /*ba4c0*/  LDL.LU.64 R28, [R1+0x2068] ;  /* 0x00206800011c7983 */ /* 0x002f280000300a00 */
[----:B------:R-:W4:Y:S01]  /*ba4d0*/  LDL.LU.64 R6, [R1+0x2060] ;  /* 0x0020600001067983 */ /* 0x000f220000300a00 */
[----:B0-----:R-:W-:Y:S01]  /*ba4e0*/  ISETP.LT.AND P5, PT, R27, UR5, !P5 ;  /* 0x000000051b007c0c */ /* 0x001fe2000efa1270 */
[----:B------:R-:W0:Y:S01]  /*ba4f0*/  LDCU UR5, c[0x0][0x398] ;  /* 0x00007300ff0577ac */ /* 0x000e220008000800 */
[----:B------:R-:W-:Y:S01]  /*ba500*/  PRMT R4, R16, 0x7773, RZ ;  /* 0x0000777310047816 */ /* 0x000fe200000000ff */
[----:B------:R-:W-:-:S10]  /*ba510*/  VIADD R5, R10, 0x10 ;  /* 0x000000100a057836 */ /* 0x000fd40000000000 */
[----:B------:R1:W-:Y:S01]  /*ba520*/  @P5 STG.E.U8 desc[UR34][R8.64], R4 ;  /* 0x0000000408005986 */ /* 0x0003e2000c101122 */
[----:B--2---:R-:W-:-:S04]  /*ba530*/  ISETP.GE.AND P5, PT, R5, UR31, PT ;  /* 0x0000001f05007c0c */ /* 0x004fc8000bfa6270 */
[----:B0-----:R-:W-:Y:S01]  /*ba540*/  ISETP.LT.AND P6, PT, R12, UR5, !P5 ;  /* 0x000000050c007c0c */ /* 0x001fe2000efc1270 */
[----:B------:R-:W0:Y:S01]  /*ba550*/  LDCU UR5, c[0x0][0x398] ;  /* 0x00007300ff0577ac */ /* 0x000e220008000800 */
[----:B-1----:R-:W2:Y:S01]  /*ba560*/  LDL.LU.64 R8, [R1+0x2058] ;  /* 0x0020580001087983 */ /* 0x002ea20000300a00 */
[----:B------:R-:W-:-:S10]  /*ba570*/  PRMT R4, R17, 0x7770, RZ ;  /* 0x0000777011047816 */ /* 0x000fd400000000ff */
        /* <DEDUP_REMOVED lines=10> */
[----:B---3--:R1:W-:Y:S01]  /*ba620*/  @P6 STG.E.U8 desc[UR34][R22.64], R4 ;  /* 0x0000000416006986 */ /* 0x0083e2000c101122 */
[----:B------:R-:W-:Y:S01]  /*ba630*/  ISETP.LT.AND P6, PT, R3, UR24, !P5 ;  /* 0x0000001803007c0c */ /* 0x000fe2000efc1270 */
[----:B------:R-:W3:Y:S02]  /*ba640*/  LDCU.64 UR24, c[0x0][0x398] ;  /* 0x00007300ff1877ac */ /* 0x000ee40008000a00 */
[----:B-1----:R-:W2:Y:S01]  /*ba650*/  LDL.LU.64 R22, [R1+0x11e0] ;  /* 0x0011e00001167983 */ /* 0x002ea20000300a00 */
[----:B------:R-:W-:-:S09]  /*ba660*/  PRMT R4, R17, 0x7773, RZ ;  /* 0x0000777311047816 */ /* 0x000fd200000000ff */
[----:B----4-:R1:W-:Y:S01]  /*ba670*/  @P6 STG.E.U8 desc[UR34][R18.64], R4 ;  /* 0x0000000412006986 */ /* 0x0103e2000c101122 */
[----:B0-----:R-:W-:Y:S01]  /*ba680*/  ISETP.LT.AND P6, PT, R26, UR5, !P5 ;  /* 0x000000051a007c0c */ /* 0x001fe2000efc1270 */
[----:B------:R-:W0:Y:S02]  /*ba690*/  LDCU UR5, c[0x0][0x398] ;  /* 0x00007300ff0577ac */ /* 0x000e240008000800 */
[----:B-1----:R-:W4:Y:S01]  /*ba6a0*/  LDL.LU.64 R18, [R1+0x11d8] ;  /* 0x0011d80001127983 */ /* 0x002f220000300a00 */
[----:B------:R-:W-:-:S09]  /*ba6b0*/  PRMT R4, R2, 0x7770, RZ ;  /* 0x0000777002047816 */ /* 0x000fd200000000ff */
[----:B------:R1:W-:Y:S04]  /*ba6c0*/  @P6 STG.E.U8 desc[UR34][R28.64], R4 ;  /* 0x000000041c006986 */ /* 0x0003e8000c101122 */
[----:B-1----:R-:W4:Y:S01]  /*ba6d0*/  LDL.LU.64 R28, [R1+0x11c8] ;  /* 0x0011c800011c7983 */ /* 0x002f220000300a00 */
[----:B0-----:R-:W-:Y:S02]  /*ba6e0*/  ISETP.LT.AND P6, PT, R20, UR5, !P5 ;  /* 0x0000000514007c0c */ /* 0x001fe4000efc1270 */
[----:B------:R-:W-:Y:S01]  /*ba6f0*/  PRMT R4, R2, 0x7771, RZ ;  /* 0x0000777102047816 */ /* 0x000fe200000000ff */
[----:B------:R-:W0:Y:S10]  /*ba700*/  LDCU UR5, c[0x0][0x398] ;  /* 0x00007300ff0577ac */ /* 0x000e340008000800 */
[----:B------:R1:W-:Y:S04]  /*ba710*/  @P6 STG.E.U8 desc[UR34][R6.64], R4 ;  /* 0x0000000406006986 */ /* 0x0003e8000c101122 */
[----:B-1----:R-:W4:Y:S01]  /*ba720*/  LDL.LU.64 R6, [R1+0x11c0] ;  /* 0x0011c00001067983 */ /* 0x002f220000300a00 */
[----:B0-----:R-:W-:-:S02]  /*ba730*/  ISETP.LT.AND P6, PT, R21, UR5, !P5 ;  /* 0x0000000515007c0c */ /* 0x001fc4000efc1270 */
[C---:B------:R-:W-:Y:S01]  /*ba740*/  PRMT R4, R2.reuse, 0x7772, RZ ;  /* 0x0000777202047816 */ /* 0x040fe200000000ff */
[----:B------:R-:W4:Y:S01]  /*ba750*/  LDL.LU R17, [R1+0x1a0] ;  /* 0x0001a00001117983 */ /* 0x000f220000300800 */
[----:B------:R-:W0:Y:S09]  /*ba760*/  LDCU UR5, c[0x0][0x398] ;  /* 0x00007300ff0577ac */ /* 0x000e320008000800 */
[----:B--2---:R1:W-:Y:S04]  /*ba770*/  @P6 STG.E.U8 desc[UR34][R8.64], R4 ;  /* 0x0000000408006986 */ /* 0x0043e8000c101122 */
[----:B-1----:R-:W2:Y:S01]  /*ba780*/  LDL.LU.64 R4, [R1+0x11b8] ;  /* 0x0011b80001047983 */ /* 0x002ea20000300a00 */
[----:B0-----:R-:W-:Y:S01]  /*ba790*/  ISETP.LT.AND P5, PT, R27, UR5, !P5 ;  /* 0x000000051b007c0c */ /* 0x001fe2000efa1270 */
[----:B------:R-:W0:Y:S02]  /*ba7a0*/  LDCU UR5, c[0x0][0x398] ;  /* 0x00007300ff0577ac */ /* 0x000e240008000800 */
[----:B------:R-:W2:Y:S01]  /*ba7b0*/  LDL.LU.64 R8, [R1+0x11b0] ;  /* 0x0011b00001087983 */ /* 0x000ea20000300a00 */
[----:B------:R-:W-:Y:S01]  /*ba7c0*/  PRMT R2, R2, 0x7773, RZ ;  /* 0x0000777302027816 */ /* 0x000fe200000000ff */
[----:B------:R-:W-:-:S08]  /*ba7d0*/  VIADD R14, R10, 0x11 ;  /* 0x000000110a0e7836 */ /* 0x000fd00000000000 */
[----:B------:R1:W-:Y:S01]  /*ba7e0*/  @P5 STG.E.U8 desc[UR34][R24.64], R2 ;  /* 0x0000000218005986 */ /* 0x0003e2000c101122 */
[----:B---3--:R-:W-:-:S04]  /*ba7f0*/  ISETP.GE.AND P5, PT, R14, UR25, PT ;  /* 0x000000190e007c0c */ /* 0x008fc8000bfa6270 */
[----:B0-----:R-:W-:Y:S01]  /*ba800*/  ISETP.LT.AND P6, PT, R12, UR5, !P5 ;  /* 0x000000050c007c0c */ /* 0x001fe2000efc1270 */
[----:B------:R-:W0:Y:S01]  /*ba810*/  LDCU UR5, c[0x0][0x398] ;  /* 0x00007300ff0577ac */ /* 0x000e220008000800 */
[----:B-1----:R-:W3:Y:S01]  /*ba820*/  LDL.LU.64 R24, [R1+0x11a8] ;  /* 0x0011a80001187983 */ /* 0x002ee20000300a00 */
[----:B------:R-:W-:-:S10]  /*ba830*/  PRMT R2, R16, 0x7770, RZ ;  /* 0x0000777010027816 */ /* 0x000fd400000000ff */
        /* <DEDUP_REMOVED lines=8> */
[----:B-1----:R-:W-:Y:S01]  /*ba8c0*/  PRMT R2, R16, 0x7772, RZ ;  /* 0x0000777210027816 */ /* 0x002fe200000000ff */
[----:B------:R-:W4:Y:S10]  /*ba8d0*/  LDL.LU R18, [R1+0x1d4] ;  /* 0x0001d40001127983 */ /* 0x000f340000300800 */
[----:B------:R1:W-:Y:S04]  /*ba8e0*/  @P6 STG.E.U8 desc[UR34][R28.64], R2 ;  /* 0x000000021c006986 */ /* 0x0003e8000c101122 */
[----:B-1----:R-:W4:Y:S01]  /*ba8f0*/  LDL.LU.64 R28, [R1+0x1190] ;  /* 0x00119000011c7983 */ /* 0x002f220000300a00 */
[----:B------:R-:W-:-:S03]  /*ba900*/  ISETP.LT.AND P6, PT, R3, UR32, !P5 ;  /* 0x0000002003007c0c */ /* 0x000fc6000efc1270 */
[----:B------:R-:W4:Y:S01]  /*ba910*/  LDL.LU.64 R14, [R1+0x1188] ;  /* 0x00118800010e7983 */ /* 0x000f220000300a00 */
[----:B------:R-:W-:Y:S01]  /*ba920*/  PRMT R2, R16, 0x7773, RZ ;  /* 0x0000777310027816 */ /* 0x000fe200000000ff */
[----:B------:R-:W1:Y:S08]  /*ba930*/  LDCU.64 UR32, c[0x0][0x398] ;  /* 0x00007300ff2077ac */ /* 0x000e700008000a00 */
[----:B------:R0:W-:Y:S04]  /*ba940*/  @P6 STG.E.U8 desc[UR34][R6.64], R2 ;  /* 0x0000000206006986 */ /* 0x0001e8000c101122 */
[----:B0-----:R-:W4:Y:S01]  /*ba950*/  LDL.LU.64 R6, [R1+0x1170] ;  /* 0x0011700001067983 */ /* 0x001f220000300a00 */
[----:B------:R-:W-:Y:S01]  /*ba960*/  ISETP.LT.AND P6, PT, R26, UR5, !P5 ;  /* 0x000000051a007c0c */ /* 0x000fe2000efc1270 */
[----:B------:R-:W0:Y:S01]  /*ba970*/  LDCU UR5, c[0x0][0x398] ;  /* 0x00007300ff0577ac */ /* 0x000e220008000800 */
[----:B------:R-:W-:-:S11]  /*ba980*/  PRMT R2, R17, 0x7770, RZ ;  /* 0x0000777011027816 */ /* 0x000fd600000000ff */
[----:B--2---:R2:W-:Y:S01]  /*ba990*/  @P6 STG.E.U8 desc[UR34][R4.64], R2 ;  /* 0x0000000204006986 */ /* 0x0045e2000c101122 */
[----:B0-----:R-:W-:Y:S01]  /*ba9a0*/  ISETP.LT.AND P6, PT, R20, UR5, !P5 ;  /* 0x0000000514007c0c */ /* 0x001fe2000efc1270 */
[----:B------:R-:W0:Y:S01]  /*ba9b0*/  LDCU UR5, c[0x0][0x398] ;  /* 0x00007300ff0577ac */ /* 0x000e220008000800 */
[----:B--2---:R-:W-:Y:S01]  /*ba9c0*/  PRMT R2, R17, 0x7771, RZ ;  /* 0x0000777111027816 */ /* 0x004fe200000000ff */
[----:B------:R-:W2:Y:S04]  /*ba9d0*/  LDL.LU.64 R4, [R1+0x1168] ;  /* 0x0011680001047983 */ /* 0x000ea80000300a00 */
[----:B------:R-:W2:Y:S06]  /*ba9e0*/  LDL.LU R16, [R1+0x1c4] ;  /* 0x0001c40001107983 */ /* 0x000eac0000300800 */
[----:B------:R1:W-:Y:S01]  /*ba9f0*/  @P6 STG.E.U8 desc[UR34][R8.64], R2 ;  /* 0x0000000208006986 */ /* 0x0003e2000c101122 */
[----:B0-----:R-:W-:Y:S01]  /*baa00*/  ISETP.LT.AND P6, PT, R21, UR5, !P5 ;  /* 0x0000000515007c0c */ /* 0x001fe2000efc1270 */
[----:B------:R-:W0:Y:S01]  /*baa10*/  LDCU UR5, c[0x0][0x398] ;  /* 0x00007300ff0577ac */ /* 0x000e220008000800 */
[----:B-1----:R-:W-:-:S02]  /*baa20*/  PRMT R2, R17, 0x7772, RZ ;  /* 0x0000777211027816 */ /* 0x002fc400000000ff */
[----:B0-----:R-:W-:Y:S01]  /*baa30*/  ISETP.LT.AND P5, PT, R27, UR5, !P5 ;  /* 0x000000051b007c0c */ /* 0x001fe2000efa1270 */
[----:B------:R-:W0:Y:S08]  /*baa40*/  LDCU UR5, c[0x0][0x398] ;  /* 0x00007300ff0577ac */ /* 0x000e300008000800 */
[----:B---3--:R1:W-:Y:S04]  /*baa50*/  @P6 STG.E.U8 desc[UR34][R24.64], R2 ;  /* 0x0000000218006986 */ /* 0x0083e8000c101122 */
[----:B-1----:R-:W3:Y:S04]  /*baa60*/  LDL.LU.64 R24, [R1+0x1160] ;  /* 0x0011600001187983 */ /* 0x002ee80000300a00 */
[----:B------:R-:W3:Y:S01]  /*baa70*/  LDL.LU.64 R8, [R1+0x1158] ;  /* 0x0011580001087983 */ /* 0x000ee20000300a00 */
[----:B------:R-:W-:Y:S01]  /*baa80*/  PRMT R2, R17, 0x7773, RZ ;  /* 0x0000777311027816 */ /* 0x000fe200000000ff */
[----:B------:R-:W-:-:S04]  /*baa90*/  VIADD R17, R10, 0x12 ;  /* 0x000000120a117836 */ /* 0x000fc80000000000 */
[----:B------:R1:W-:Y:S01]  /*baaa0*/  @P5 STG.E.U8 desc[UR34][R22.64], R2 ;  /* 0x0000000216005986 */ /* 0x0003e2000c101122 */
[----:B------:R-:W-:-:S04]  /*baab0*/  ISETP.GE.AND P5, PT, R17, UR33, PT ;  /* 0x0000002111007c0c */ /* 0x000fc8000bfa6270 */
[----:B0-----:R-:W-:Y:S01]  /*baac0*/  ISETP.LT.AND P6, PT, R12, UR5, !P5 ;  /* 0x000000050c007c0c */ /* 0x001fe2000efc1270 */
[----:B------:R-:W0:Y:S01]  /*baad0*/  LDCU UR5, c[0x0][0x398] ;  /* 0x00007300ff0577ac */ /* 0x000e220008000800 */
[----:B-1----:R-:W3:Y:S01]  /*baae0*/  LDL.LU.64 R22, [R1+0x1150] ;  /* 0x0011500001167983 */ /* 0x002ee20000300a00 */
[----:B----4-:R-:W-:-:S10]  /*baaf0*/  PRMT R2, R18, 0x7770, RZ ;  /* 0x0000777012027816 */ /* 0x010fd400000000ff */
[----:B------:R1:W-:Y:S01]  /*bab00*/  @P6 STG.E.U8 desc[UR34][R28.64], R2 ;  /* 0x000000021c006986 */ /* 0x0003e2000c101122 */
[----:B0-----:R-:W-:Y:S01]  /*bab10*/  ISETP.LT.AND P6, PT, R13, UR5, !P5 ;  /* 0x000000050d007c0c */ /* 0x001fe2000efc1270 */
[----:B------:R-:W0:Y:S01]  /*bab20*/  LDCU UR5, c[0x0][0x398] ;  /* 0x00007300ff0577ac */ /* 0x000e220008000800 */
[C---:B-1----:R-:W-:Y:S01]  /*bab30*/  PRMT R2, R18.reuse, 0x7771, RZ ;  /* 0x0000777112027816 */ /* 0x042fe200000000ff */
[----:B------:R-:W4:Y:S04]  /*bab40*/  LDL.LU.64 R28, [R1+0x1140] ;  /* 0x00114000011c7983 */ /* 0x000f280000300a00 */
[----:B------:R-:W4:Y:S06]  /*bab50*/  LDL.LU R17, [R1+0x1b4] ;  /* 0x0001b40001117983 */ /* 0x000f2c0000300800 */
[----:B------:R1:W-:Y:S01]  /*bab60*/  @P6 STG.E.U8 desc[UR34][R14.64], R2 ;  /* 0x000000020e006986 */ /* 0x0003e2000c101122 */
[----:B0-----:R-:W-:Y:S01]  /*bab70*/  ISETP.LT.AND P6, PT, R11, UR5, !P5 ;  /* 0x000000050b007c0c */ /* 0x001fe2000efc1270 */
[----:B------:R-:W0:Y:S01]  /*bab80*/  LDCU UR5, c[0x0][0x398] ;  /* 0x00007300ff0577ac */ /* 0x000e220008000800 */
[----:B-1----:R-:W-:-:S11]  /*bab90*/  PRMT R2, R18, 0x7772, RZ ;  /* 0x0000777212027816 */ /* 0x002fd600000000ff */
[----:B------:R1:W-:Y:S02]  /*baba0*/  @P6 STG.E.U8 desc[UR34][R6.64], R2 ;  /* 0x0000000206006986 */ /* 0x0003e4000c101122 */
[----:B-1----:R-:W-:Y:S02]  /*babb0*/  PRMT R2, R18, 0x7773, RZ ;  /* 0x0000777312027816 */ /* 0x002fe400000000ff */
[----:B------:R-:W4:Y:S01]  /*babc0*/  LDL.LU.64 R18, [R1+0x1138] ;  /* 0x0011380001127983 */ /* 0x000f220000300a00 */
[----:B------:R-:W-:-:S03]  /*babd0*/  ISETP.LT.AND P6, PT, R3, UR30, !P5 ;  /* 0x0000001e03007c0c */ /* 0x000fc6000efc1270 */
[----:B------:R-:W4:Y:S01]  /*babe0*/  LDL.LU.64 R14, [R1+0x1130] ;  /* 0x00113000010e7983 */ /* 0x000f220000300a00 */
[----:B------:R-:W1:Y:S09]  /*babf0*/  LDCU.64 UR30, c[0x0][0x398] ;  /* 0x00007300ff1e77ac */ /* 0x000e720008000a00 */
[----:B--2---:R2:W-:Y:S01]  /*bac00*/  @P6 STG.E.U8 desc[UR34][R4.64], R2 ;  /* 0x0000000204006986 */ /* 0x0045e2000c101122 */
[----:B0-----:R-:W-:Y:S01]  /*bac10*/  ISETP.LT.AND P6, PT, R26, UR5, !P5 ;  /* 0x000000051a007c0c */ /* 0x001fe2000efc1270 */
[----:B------:R-:W0:Y:S01]  /*bac20*/  LDCU UR5, c[0x0][0x398] ;  /* 0x00007300ff0577ac */ /* 0x000e220008000800 */
[----:B--2---:R-:W-:-:S02]  /*bac30*/  PRMT R2, R16, 0x7770, RZ ;  /* 0x0000777010027816 */ /* 0x004fc400000000ff */
[----:B------:R-:W-:Y:S01]  /*bac40*/  PRMT R4, R16, 0x7772, RZ ;  /* 0x0000777210047816 */ /* 0x000fe200000000ff */
[----:B------:R-:W-:-:S08]  /*bac50*/  VIADD R5, R10, 0x13 ;  /* 0x000000130a057836 */ /* 0x000fd00000000000 */
[----:B---3--:R2:W-:Y:S01]  /*bac60*/  @P6 STG.E.U8 desc[UR34][R24.64], R2 ;  /* 0x0000000218006986 */ /* 0x0085e2000c101122 */
[----:B0-----:R-:W-:Y:S01]  /*bac70*/  ISETP.LT.AND P6, PT, R20, UR5, !P5 ;  /* 0x0000000514007c0c */ /* 0x001fe2000efc1270 */
[----:B------:R-:W0:Y:S02]  /*bac80*/  LDCU UR5, c[0x0][0x398] ;  /* 0x00007300ff0577ac */ /* 0x000e240008000800 */
[----:B--2---:R-:W2:Y:S01]  /*bac90*/  LDL.LU.64 R24, [R1+0x1118] ;  /* 0x0011180001187983 */ /* 0x004ea20000300a00 */
[----:B------:R-:W-:-:S03]  /*baca0*/  PRMT R2, R16, 0x7771, RZ ;  /* 0x0000777110027816 */ /* 0x000fc600000000ff */
[----:B------:R-:W3:Y:S06]  /*bacb0*/  LDL.LU.64 R6, [R1+0x1110] ;  /* 0x0011100001067983 */ /* 0x000eec0000300a00 */
[----:B------:R1:W-:Y:S01]  /*bacc0*/  @P6 STG.E.U8 desc[UR34][R8.64], R2 ;  /* 0x0000000208006986 */ /* 0x0003e2000c101122 */
[----:B0-----:R-:W-:Y:S01]  /*bacd0*/  ISETP.LT.AND P6, PT, R21, UR5, !P5 ;  /* 0x0000000515007c0c */ /* 0x001fe2000efc1270 */
[----:B------:R-:W0:Y:S02]  /*bace0*/  LDCU UR5, c[0x0][0x398] ;  /* 0x00007300ff0577ac */ /* 0x000e240008000800 */
[----:B-1----:R-:W3:Y:S01]  /*bacf0*/  LDL.LU R2, [R1+0x1a4] ;  /* 0x0001a40001027983 */ /* 0x002ee20000300800 */
[----:B0-----:R-:W-:Y:S01]  /*bad00*/  ISETP.LT.AND P5, PT, R27, UR5, !P5 ;  /* 0x000000051b007c0c */ /* 0x001fe2000efa1270 */
[----:B------:R-:W0:Y:S08]  /*bad10*/  LDCU UR5, c[0x0][0x398] ;  /* 0x00007300ff0577ac */ /* 0x000e300008000800 */
[----:B------:R1:W-:Y:S04]  /*bad20*/  @P6 STG.E.U8 desc[UR34][R22.64], R4 ;  /* 0x0000000416006986 */ /* 0x0003e8000c101122 */
[----:B-1----:R-:W3:Y:S04]  /*bad30*/  LDL.LU.64 R22, [R1+0x1108] ;  /* 0x0011080001167983 */ /* 0x002ee80000300a00 */
[----:B------:R-:W3:Y:S01]  /*bad40*/  LDL.LU.64 R8, [R1+0x1100] ;  /* 0x0011000001087983 */ /* 0x000ee20000300a00 */
[----:B------:R-:W-:-:S05]  /*bad50*/  PRMT R4, R16, 0x7773, RZ ;  /* 0x0000777310047816 */ /* 0x000fca00000000ff */
[----:B----4-:R1:W-:Y:S01]  /*bad60*/  @P5 STG.E.U8 desc[UR34][R28.64], R4 ;  /* 0x000000041c005986 */ /* 0x0103e2000c101122 */
        /* <DEDUP_REMOVED lines=9> */
[----:B------:R-:W-:Y:S01]  /*bae00*/  PRMT R4, R17, 0x7771, RZ ;  /* 0x0000777111047816 */ /* 0x000fe200000000ff */
[----:B------:R-:W4:Y:S10]  /*bae10*/  LDL.LU R16, [R1+0x1d8] ;  /* 0x0001d80001107983 */ /* 0x000f340000300800 */
[----:B------:R1:W-:Y:S01]  /*bae20*/  @P6 STG.E.U8 desc[UR34][R14.64], R4 ;  /* 0x000000040e006986 */ /* 0x0003e2000c101122 */
[----:B0-----:R-:W-:Y:S01]  /*bae30*/  ISETP.LT.AND P6, PT, R11, UR5, !P5 ;  /* 0x000000050b007c0c */ /* 0x001fe2000efc1270 */
[----:B------:R-:W0:Y:S01]  /*bae40*/  LDCU UR5, c[0x0][0x398] ;  /* 0x00007300ff0577ac */ /* 0x000e220008000800 */
[----:B-1----:R-:W-:-:S11]  /*bae50*/  PRMT R4, R17, 0x7772, RZ ;  /* 0x0000777211047816 */ /* 0x002fd600000000ff */
[----:B--2---:R1:W-:Y:S01]  /*bae60*/  @P6 STG.E.U8 desc[UR34][R24.64], R4 ;  /* 0x0000000418006986 */ /* 0x0043e2000c101122 */
[----:B------:R-:W-:Y:S01]  /*bae70*/  ISETP.LT.AND P6, PT, R3, UR24, !P5 ;  /* 0x0000001803007c0c */ /* 0x000fe2000efc1270 */
[----:B------:R-:W2:Y:S02]  /*bae80*/  LDCU.64 UR24, c[0x0][0x398] ;  /* 0x00007300ff1877ac */ /* 0x000ea40008000a00 */
[----:B-1----:R-:W2:Y:S01]  /*bae90*/  LDL.LU.64 R24, [R1+0x1028] ;  /* 0x0010280001187983 */ /* 0x002ea20000300a00 */
[----:B------:R-:W-:-:S09]  /*baea0*/  PRMT R4, R17, 0x7773, RZ ;  /* 0x0000777311047816 */ /* 0x000fd200000000ff */
[----:B---3--:R1:W-:Y:S01]  /*baeb0*/  @P6 STG.E.U8 desc[UR34][R6.64], R4 ;  /* 0x0000000406006986 */ /* 0x0083e2000c101122 */
[----:B0-----:R-:W-:Y:S01]  /*baec0*/  ISETP.LT.AND P6, PT, R26, UR5, !P5 ;  /* 0x000000051a007c0c */ /* 0x001fe2000efc1270 */
[----:B------:R-:W0:Y:S02]  /*baed0*/  LDCU UR5, c[0x0][0x398] ;  /* 0x00007300ff0577ac */ /* 0x000e240008000800 */
[----:B-1----:R-:W3:Y:S01]  /*baee0*/  LDL.LU.64 R4, [R1+0x1020] ;  /* 0x0010200001047983 */ /* 0x002ee20000300a00 */
[----:B------:R-:W-:-:S09]  /*baef0*/  PRMT R6, R2, 0x7770, RZ ;  /* 0x0000777002067816 */ /* 0x000fd200000000ff */
[----:B------:R1:W-:Y:S01]  /*baf00*/  @P6 STG.E.U8 desc[UR34][R22.64], R6 ;  /* 0x0000000616006986 */ /* 0x0003e2000c101122 */
        /* <DEDUP_REMOVED lines=8> */
[----:B------:R-:W-:-:S03]  /*baf90*/  PRMT R8, R2, 0x7772, RZ ;  /* 0x0000777202087816 */ /* 0x000fc600000000ff */
[----:B------:R-:W3:Y:S01]  /*bafa0*/  LDL.LU R17, [R1+0x1c8] ;  /* 0x0001c80001117983 */ /* 0x000ee20000300800 */
[----:B0-----:R-:W-:Y:S02]  /*bafb0*/  ISETP.LT.AND P5, PT, R27, UR5, !P5 ;  /* 0x000000051b007c0c */ /* 0x001fe4000efa1270 */
[----:B------:R-:W-:Y:S01]  /*bafc0*/  PRMT R2, R2, 0x7773, RZ ;  /* 0x0000777302027816 */ /* 0x000fe200000000ff */
[----:B------:R-:W0:Y:S02]  /*bafd0*/  LDCU UR5, c[0x0][0x398] ;  /* 0x00007300ff0577ac */ /* 0x000e240008000800 */
[----:B----4-:R1:W-:Y:S04]  /*bafe0*/  @P6 STG.E.U8 desc[UR34][R28.64], R8 ;  /* 0x000000081c006986 */ /* 0x0103e8000c101122 */
[----:B-1----:R-:W4:Y:S04]  /*baff0*/  LDL.LU.64 R28, [R1+0xfe8] ;  /* 0x000fe800011c7983 */ /* 0x002f280000300a00 */
[----:B------:R1:W-:Y:S04]  /*bb000*/  @P5 STG.E.U8 desc[UR34][R18.64], R2 ;  /* 0x0000000212005986 */ /* 0x0003e8000c101122 */
[----:B-1----:R-:W4:Y:S01]  /*bb010*/  LDL.LU.64 R18, [R1+0xfe0] ;  /* 0x000fe00001127983 */ /* 0x002f220000300a00 */
[----:B------:R-:W-:-:S05]  /*bb020*/  VIADD R8, R10, 0x14 ;  /* 0x000000140a087836 */ /* 0x000fca0000000000 */
[----:B--2---:R-:W-:Y:S02]  /*bb030*/  ISETP.GE.AND P5, PT, R8, UR25, PT ;  /* 0x0000001908007c0c */ /* 0x004fe4000bfa6270 */
[----:B------:R-:W2:Y:S02]  /*bb040*/  LDL.LU.64 R8, [R1+0xfd8] ;  /* 0x000fd80001087983 */ /* 0x000ea40000300a00 */
[----:B0-----:R-:W-:Y:S01]  /*bb050*/  ISETP.LT.AND P6, PT, R12, UR5, !P5 ;  /* 0x000000050c007c0c */ /* 0x001fe2000efc1270 */
[----:B------:R-:W0:Y:S01]  /*bb060*/  LDCU UR5, c[0x0][0x398] ;  /* 0x00007300ff0577ac */ /* 0x000e220008000800 */
[----:B------:R-:W-:-:S11]  /*bb070*/  PRMT R2, R16, 0x7770, RZ ;  /* 0x0000777010027816 */ /* 0x000fd600000000ff */
[----:B------:R1:W-:Y:S01]  /*bb080*/  @P6 STG.E.U8 desc[UR34][R24.64], R2 ;  /* 0x0000000218006986 */ /* 0x0003e2000c101122 */
[----:B0-----:R-:W-:Y:S01]  /*bb090*/  ISETP.LT.AND P6, PT, R13, UR5, !P5 ;  /* 0x000000050d007c0c */ /* 0x001fe2000efc1270 */
[----:B------:R-:W0:Y:S02]  /*bb0a0*/  LDCU UR5, c[0x0][0x398] ;  /* 0x00007300ff0577ac */ /* 0x000e240008000800 */
[----:B-1----:R-:W2:Y:S01]  /*bb0b0*/  LDL.LU.64 R24, [R1+0xfb8] ;  /* 0x000fb80001187983 */ /* 0x002ea20000300a00 */
[----:B------:R-:W-:-:S09]  /*bb0c0*/  PRMT R2, R16, 0x7771, RZ ;  /* 0x0000777110027816 */ /* 0x000fd200000000ff */
[----:B---3--:R1:W-:Y:S01]  /*bb0d0*/  @P6 STG.E.U8 desc[UR34][R4.64], R2 ;  /* 0x0000000204006986 */ /* 0x0083e2000c101122 */
[----:B0-----:R-:W-:Y:S01]  /*bb0e0*/  ISETP.LT.AND P6, PT, R11, UR5, !P5 ;  /* 0x000000050b007c0c */ /* 0x001fe2000efc1270 */
[----:B------:R-:W0:Y:S01]  /*bb0f0*/  LDCU UR5, c[0x0][0x398] ;  /* 0x00007300ff0577ac */ /* 0x000e220008000800 */
[C---:B-1----:R-:W-:Y:S01]  /*bb100*/  PRMT R4, R16.reuse, 0x7772, RZ ;  /* 0x0000777210047816 */ /* 0x042fe200000000ff */
[----:B------:R-:W3:Y:S10]  /*bb110*/  LDL.LU R2, [R1+0x1b8] ;  /* 0x0001b80001027983 */ /* 0x000ef40000300800 */
[----:B------:R1:W-:Y:S01]  /*bb120*/  @P6 STG.E.U8 desc[UR34][R22.64], R4 ;  /* 0x0000000416006986 */ /* 0x0003e2000c101122 */
[----:B------:R-:W-:Y:S01]  /*bb130*/  ISETP.LT.AND P6, PT, R3, UR32, !P5 ;  /* 0x0000002003007c0c */ /* 0x000fe2000efc1270 */
[----:B------:R-:W0:Y:S02]  /*bb140*/  LDCU.64 UR32, c[0x0][0x398] ;  /* 0x00007300ff2077ac */ /* 0x000e240008000a00 */
[----:B-1----:R-:W3:Y:S01]  /*bb150*/  LDL.LU.64 R22, [R1+0xfb0] ;  /* 0x000fb00001167983 */ /* 0x002ee20000300a00 */
[----:B------:R-:W-:-:S03]  /*bb160*/  PRMT R4, R16, 0x7773, RZ ;  /* 0x0000777310047816 */ /* 0x000fc600000000ff */
[----:B------:R-:W3:Y:S06]  /*bb170*/  LDL.LU.64 R14, [R1+0xfa8] ;  /* 0x000fa800010e7983 */ /* 0x000eec0000300a00 */
[----:B------:R1:W-:Y:S01]  /*bb180*/  @P6 STG.E.U8 desc[UR34][R6.64], R4 ;  /* 0x0000000406006986 */ /* 0x0003e2000c101122 */
[----:B0-----:R-:W-:Y:S01]  /*bb190*/  ISETP.LT.AND P6, PT, R26, UR5, !P5 ;  /* 0x000000051a007c0c */ /* 0x001fe2000efc1270 */
[----:B------:R-:W0:Y:S01]  /*bb1a0*/  LDCU UR5, c[0x0][0x398] ;  /* 0x00007300ff0577ac */ /* 0x000e220008000800 */
[----:B-1----:R-:W-:-:S11]  /*bb1b0*/  PRMT R4, R17, 0x7770, RZ ;  /* 0x0000777011047816 */ /* 0x002fd600000000ff */
        /* <DEDUP_REMOVED lines=19> */
[----:B------:R-:W-:-:S04]  /*bb2f0*/  ISETP.GE.AND P5, PT, R7, UR33, PT ;  /* 0x0000002107007c0c */ /* 0x000fc8000bfa6270 */
[----:B0-----:R-:W-:Y:S01]  /*bb300*/  ISETP.LT.AND P6, PT, R12, UR5, !P5 ;  /* 0x000000050c007c0c */ /* 0x001fe2000efc1270 */
[----:B------:R-:W0:Y:S01]  /*bb310*/  LDCU UR5, c[0x0][0x398] ;  /* 0x00007300ff0577ac */ /* 0x000e220008000800 */
[----:B-1----:R-:W2:Y:S01]  /*bb320*/  LDL.LU.64 R24, [R1+0xf58] ;  /* 0x000f580001187983 */ /* 0x002ea20000300a00 */
[----:B---3--:R-:W-:-:S10]  /*bb330*/  PRMT R6, R2, 0x7770, RZ ;  /* 0x0000777002067816 */ /* 0x008fd400000000ff */
[----:B------:R1:W-:Y:S01]  /*bb340*/  @P6 STG.E.U8 desc[UR34][R22.64], R6 ;  /* 0x0000000616006986 */ /* 0x0003e2000c101122 */
[----:B0-----:R-:W-:Y:S01]  /*bb350*/  ISETP.LT.AND P6, PT, R13, UR5, !P5 ;  /* 0x000000050d007c0c */ /* 0x001fe2000efc1270 */
[----:B------:R-:W0:Y:S02]  /*bb360*/  LDCU UR5, c[0x0][0x398] ;  /* 0x00007300ff0577ac */ /* 0x000e240008000800 */
[----:B-1----:R-:W3:Y:S01]  /*bb370*/  LDL.LU.64 R22, [R1+0xf48] ;  /* 0x000f480001167983 */ /* 0x002ee20000300a00 */
[----:B------:R-:W-:-:S03]  /*bb380*/  PRMT R6, R2, 0x7771, RZ ;  /* 0x0000777102067816 */ /* 0x000fc600000000ff */
[----:B------:R-:W3:Y:S06]  /*bb390*/  LDL.LU R17, [R1+0x1dc] ;  /* 0x0001dc0001117983 */ /* 0x000eec0000300800 */
[----:B------:R1:W-:Y:S01]  /*bb3a0*/  @P6 STG.E.U8 desc[UR34][R14.64], R6 ;  /* 0x000000060e006986 */ /* 0x0003e2000c101122 */
[----:B0-----:R-:W-:Y:S01]  /*bb3b0*/  ISETP.LT.AND P6, PT, R11, UR5, !P5 ;  /* 0x000000050b007c0c */ /* 0x001fe2000efc1270 */
[----:B------:R-:W0:Y:S01]  /*bb3c0*/  LDCU UR5, c[0x0][0x398] ;  /* 0x00007300ff0577ac */ /* 0x000e220008000800 */
[C---:B-1----:R-:W-:Y:S02]  /*bb3d0*/  PRMT R6, R2.reuse, 0x7772, RZ ;  /* 0x0000777202067816 */ /* 0x042fe400000000ff */
[----:B------:R-:W-:-:S09]  /*bb3e0*/  PRMT R2, R2, 0x7773, RZ ;  /* 0x0000777302027816 */ /* 0x000fd200000000ff */
[----:B----4-:R1:W-:Y:S01]  /*bb3f0*/  @P6 STG.E.U8 desc[UR34][R28.64], R6 ;  /* 0x000000061c006986 */ /* 0x0103e2000c101122 */
[----:B------:R-:W-:Y:S01]  /*bb400*/  ISETP.LT.AND P6, PT, R3, UR30, !P5 ;  /* 0x0000001e03007c0c */ /* 0x000fe2000efc1270 */
[----:B------:R-:W4:Y:S02]  /*bb410*/  LDCU.64 UR30, c[0x0][0x398] ;  /* 0x00007300ff1e77ac */ /* 0x000f240008000a00 */
[----:B-1----:R-:W3:Y:S10]  /*bb420*/  LDL.LU.64 R28, [R1+0xf40] ;  /* 0x000f4000011c7983 */ /* 0x002ef40000300a00 */
[----:B------:R1:W-:Y:S04]  /*bb430*/  @P6 STG.E.U8 desc[UR34][R18.64], R2 ;  /* 0x0000000212006986 */ /* 0x0003e8000c101122 */
[----:B-1----:R-:W3:Y:S04]  /*bb440*/  LDL.LU.64 R18, [R1+0xf38] ;  /* 0x000f380001127983 */ /* 0x002ee80000300a00 */
[----:B------:R-:W3:Y:S01]  /*bb450*/  LDL.LU.64 R14, [R1+0xf10] ;  /* 0x000f1000010e7983 */ /* 0x000ee20000300a00 */
[----:B0-----:R-:W-:Y:S01]  /*bb460*/  ISETP.LT.AND P6, PT, R26, UR5, !P5 ;  /* 0x000000051a007c0c */ /* 0x001fe2000efc1270 */
[----:B------:R-:W0:Y:S01]  /*bb470*/  LDCU UR5, c[0x0][0x398] ;  /* 0x00007300ff0577ac */ /* 0x000e220008000800 */
[----:B------:R-:W-:Y:S01]  /*bb480*/  PRMT R2, R16, 0x7770, RZ ;  /* 0x0000777010027816 */ /* 0x000fe200000000ff */
[----:B------:R-:W3:Y:S10]  /*bb490*/  LDL.LU.64 R6, [R1+0xf08] ;  /* 0x000f080001067983 */ /* 0x000ef40000300a00 */
[----:B--2---:R1:W-:Y:S01]  /*bb4a0*/  @P6 STG.E.U8 desc[UR34][R4.64], R2 ;  /* 0x0000000204006986 */ /* 0x0043e2000c101122 */
[----:B0-----:R-:W-:Y:S01]  /*bb4b0*/  ISETP.LT.AND P6, PT, R20, UR5, !P5 ;  /* 0x0000000514007c0c */ /* 0x001fe2000efc1270 */
[----:B------:R-:W0:Y:S01]  /*bb4c0*/  LDCU UR5, c[0x0][0x398] ;  /* 0x00007300ff0577ac */ /* 0x000e220008000800 */
[----:B-1----:R-:W-:-:S11]  /*bb4d0*/  PRMT R2, R16, 0x7771, RZ ;  /* 0x0000777110027816 */ /* 0x002fd600000000ff */
[----:B------:R1:W-:Y:S01]  /*bb4e0*/  @P6 STG.E.U8 desc[UR34][R8.64], R2 ;  /* 0x0000000208006986 */ /* 0x0003e2000c101122 */
[----:B0-----:R-:W-:Y:S02]  /*bb4f0*/  ISETP.LT.AND P6, PT, R21, UR5, !P5 ;  /* 0x0000000515007c0c */ /* 0x001fe4000efc1270 */
[----:B------:R-:W-:Y:S01]  /*bb500*/  PRMT R4, R16, 0x7772, RZ ;  /* 0x0000777210047816 */ /* 0x000fe200000000ff */
[----:B------:R-:W0:Y:S01]  /*bb510*/  LDCU UR5, c[0x0][0x398] ;  /* 0x00007300ff0577ac */ /* 0x000e220008000800 */
[----:B-1----:R-:W2:Y:S01]  /*bb520*/  LDL.LU R2, [R1+0x1cc] ;  /* 0x0001cc0001027983 */ /* 0x002ea20000300800 */
[----:B------:R-:W-:Y:S01]  /*bb530*/  VIADD R5, R10, 0x16 ;  /* 0x000000160a057836 */ /* 0x000fe20000000000 */
[----:B0-----:R-:W-:Y:S01]  /*bb540*/  ISETP.LT.AND P5, PT, R27, UR5, !P5 ;  /* 0x000000051b007c0c */ /* 0x001fe2000efa1270 */
[----:B------:R-:W0:Y:S06]  /*bb550*/  LDCU UR5, c[0x0][0x398] ;  /* 0x00007300ff0577ac */ /* 0x000e2c0008000800 */
[----:B------:R1:W-:Y:S04]  /*bb560*/  @P6 STG.E.U8 desc[UR34][R24.64], R4 ;  /* 0x0000000418006986 */ /* 0x0003e8000c101122 */
[----:B-1----:R-:W2:Y:S04]  /*bb570*/  LDL.LU.64 R24, [R1+0xf00] ;  /* 0x000f000001187983 */ /* 0x002ea80000300a00 */
[----:B------:R-:W2:Y:S01]  /*bb580*/  LDL.LU.64 R8, [R1+0xef8] ;  /* 0x000ef80001087983 */ /* 0x000ea20000300a00 */
[----:B------:R-:W-:-:S05]  /*bb590*/  PRMT R4, R16, 0x7773, RZ ;  /* 0x0000777310047816 */ /* 0x000fca00000000ff */
[----:B---3--:R1:W-:Y:S01]  /*bb5a0*/  @P5 STG.E.U8 desc[UR34][R22.64], R4 ;  /* 0x0000000416005986 */ /* 0x0083e2000c101122 */
[----:B----4-:R-:W-:-:S04]  /*bb5b0*/  ISETP.GE.AND P5, PT, R5, UR31, PT ;  /* 0x0000001f05007c0c */ /* 0x010fc8000bfa6270 */
[----:B0-----:R-:W-:Y:S01]  /*bb5c0*/  ISETP.LT.AND P6, PT, R12, UR5, !P5 ;  /* 0x000000050c007c0c */ /* 0x001fe2000efc1270 */
[----:B------:R-:W0:Y:S01]  /*bb5d0*/  LDCU UR5, c[0x0][0x398] ;  /* 0x00007300ff0577ac */ /* 0x000e220008000800 */
[----:B-1----:R-:W3:Y:S01]  /*bb5e0*/  LDL.LU.64 R22, [R1+0xef0] ;  /* 0x000ef00001167983 */ /* 0x002ee20000300a00 */
[----:B------:R-:W-:-:S10]  /*bb5f0*/  PRMT R4, R17, 0x7770, RZ ;  /* 0x0000777011047816 */ /* 0x000fd400000000ff */
[----:B------:R1:W-:Y:S01]  /*bb600*/  @P6 STG.E.U8 desc[UR34][R28.64], R4 ;  /* 0x000000041c006986 */ /* 0x0003e2000c101122 */
[----:B0-----:R-:W-:Y:S01]  /*bb610*/  ISETP.LT.AND P6, PT, R13, UR5, !P5 ;  /* 0x000000050d007c0c */ /* 0x001fe2000efc1270 */
[----:B------:R-:W0:Y:S01]  /*bb620*/  LDCU UR5, c[0x0][0x398] ;  /* 0x00007300ff0577ac */ /* 0x000e220008000800 */
[----:B-1----:R-:W-:Y:S01]  /*bb630*/  PRMT R4, R17, 0x7771, RZ ;  /* 0x0000777111047816 */ /* 0x002fe200000000ff */
[----:B------:R-:W4:Y:S10]  /*bb640*/  LDL.LU.64 R28, [R1+0xed8] ;  /* 0x000ed800011c7983 */ /* 0x000f340000300a00 */
[----:B------:R1:W-:Y:S01]  /*bb650*/  @P6 STG.E.U8 desc[UR34][R18.64], R4 ;  /* 0x0000000412006986 */ /* 0x0003e2000c101122 */
[----:B0-----:R-:W-:Y:S01]  /*bb660*/  ISETP.LT.AND P6, PT, R11, UR5, !P5 ;  /* 0x000000050b007c0c */ /* 0x001fe2000efc1270 */
[----:B------:R-:W0:Y:S01]  /*bb670*/  LDCU UR5, c[0x0][0x398] ;  /* 0x00007300ff0577ac */ /* 0x000e220008000800 */
[C---:B-1----:R-:W-:Y:S01]  /*bb680*/  PRMT R4, R17.reuse, 0x7772, RZ ;  /* 0x0000777211047816 */ /* 0x042fe200000000ff */
[----:B------:R-:W4:Y:S10]  /*bb690*/  LDL.LU R19, [R1+0x1bc] ;  /* 0x0001bc0001137983 */ /* 0x000f340000300800 */
[----:B------:R1:W-:Y:S02]  /*bb6a0*/  @P6 STG.E.U8 desc[UR34][R14.64], R4 ;  /* 0x000000040e006986 */ /* 0x0003e4000c101122 */
[----:B-1----:R-:W-:-:S02]  /*bb6b0*/  PRMT R4, R17, 0x7773, RZ ;  /* 0x0000777311047816 */ /* 0x002fc400000000ff */
[----:B------:R-:W4:Y:S01]  /*bb6c0*/  LDL.LU.64 R16, [R1+0xed0] ;  /* 0x000ed00001107983 */ /* 0x000f220000300a00 */
[----:B------:R-:W-:Y:S01]  /*bb6d0*/  ISETP.LT.AND P6, PT, R3, UR24, !P5 ;  /* 0x0000001803007c0c */ /* 0x000fe2000efc1270 */
[----:B------:R-:W1:-:S12]  /*bb6e0*/  LDCU.64 UR24, c[0x0][0x398] ;  /* 0x00007300ff1877ac */ /* 0x000e580008000a00 */
[----:B------:R1:W-:Y:S01]  /*bb6f0*/  @P6 STG.E.U8 desc[UR34][R6.64], R4 ;  /* 0x0000000406006986 */ /* 0x0003e2000c101122 */
[----:B0-----:R-:W-:Y:S01]  /*bb700*/  ISETP.LT.AND P6, PT, R26, UR5, !P5 ;  /* 0x000000051a007c0c */ /* 0x001fe2000efc1270 */
[----:B------:R-:W0:Y:S02]  /*bb710*/  LDCU UR5, c[0x0][0x398] ;  /* 0x00007300ff0577ac */ /* 0x000e240008000800 */
[----:B-1----:R-:W4:Y:S01]  /*bb720*/  LDL.LU.64 R4, [R1+0xec8] ;  /* 0x000ec80001047983 */ /* 0x002f220000300a00 */
[----:B--2---:R-:W-:Y:S01]  /*bb730*/  PRMT R6, R2, 0x7770, RZ ;  /* 0x0000777002067816 */ /* 0x004fe200000000ff */
[----:B------:R-:W-:-:S08]  /*bb740*/  VIADD R14, R10, 0x17 ;  /* 0x000000170a0e7836 */ /* 0x000fd00000000000 */
[----:B------:R1:W-:Y:S01]  /*bb750*/  @P6 STG.E.U8 desc[UR34][R24.64], R6 ;  /* 0x0000000618006986 */ /* 0x0003e2000c101122 */
[----:B0-----:R-:W-:Y:S01]  /*bb760*/  ISETP.LT.AND P6, PT, R20, UR5, !P5 ;  /* 0x0000000514007c0c */ /* 0x001fe2000efc1270 */
[----:B------:R-:W0:Y:S02]  /*bb770*/  LDCU UR5, c[0x0][0x398] ;  /* 0x00007300ff0577ac */ /* 0x000e240008000800 */
[----:B-1----:R-:W2:Y:S01]  /*bb780*/  LDL.LU.64 R24, [R1+0xea0] ;  /* 0x000ea00001187983 */ /* 0x002ea20000300a00 */
[----:B------:R-:W-:-:S09]  /*bb790*/  PRMT R6, R2, 0x7771, RZ ;  /* 0x0000777102067816 */ /* 0x000fd200000000ff */
[----:B------:R1:W-:Y:S01]  /*bb7a0*/  @P6 STG.E.U8 desc[UR34][R8.64], R6 ;  /* 0x0000000608006986 */ /* 0x0003e2000c101122 */
[----:B0-----:R-:W-:Y:S01]  /*bb7b0*/  ISETP.LT.AND P6, PT, R21, UR5, !P5 ;  /* 0x0000000515007c0c */ /* 0x001fe2000efc1270 */
[----:B------:R-:W0:Y:S02]  /*bb7c0*/  LDCU UR5, c[0x0][0x398] ;  /* 0x00007300ff0577ac */ /* 0x000e240008000800 */
[----:B-1----:R-:W2:Y:S01]  /*bb7d0*/  LDL.LU.64 R6, [R1+0xe98] ;  /* 0x000e980001067983 */ /* 0x002ea20000300a00 */
[----:B------:R-:W-:-:S03]  /*bb7e0*/  PRMT R8, R2, 0x7772, RZ ;  /* 0x0000777202087816 */ /* 0x000fc600000000ff */
[----:B------:R-:W2:Y:S01]  /*bb7f0*/  LDL.LU R18, [R1+0x1ac] ;  /* 0x0001ac0001127983 */ /* 0x000ea20000300800 */
[----:B0-----:R-:W-:Y:S01]  /*bb800*/  ISETP.LT.AND P5, PT, R27, UR5, !P5 ;  /* 0x000000051b007c0c */ /* 0x001fe2000efa1270 */
[----:B------:R-:W0:Y:S01]  /*bb810*/  LDCU UR5, c[0x0][0x398] ;  /* 0x00007300ff0577ac */ /* 0x000e220008000800 */
[----:B------:R-:W-:-:S03]  /*bb820*/  PRMT R2, R2, 0x7773, RZ ;  /* 0x0000777302027816 */ /* 0x000fc600000000ff */
[----:B---3--:R1:W-:Y:S04]  /*bb830*/  @P6 STG.E.U8 desc[UR34][R22.64], R8 ;  /* 0x0000000816006986 */ /* 0x0083e8000c101122 */
[----:B-1----:R-:W3:Y:S04]  /*bb840*/  LDL.LU.64 R22, [R1+0xe90] ;  /* 0x000e900001167983 */ /* 0x002ee80000300a00 */
[----:B------:R-:W3:Y:S04]  /*bb850*/  LDL.LU.64 R8, [R1+0xe88] ;  /* 0x000e880001087983 */ /* 0x000ee80000300a00 */
        /* <DEDUP_REMOVED lines=14> */
[----:B-1----:R-:W-:Y:S01]  /*bb940*/  PRMT R4, R19, 0x7772, RZ ;  /* 0x0000777213047816 */ /* 0x002fe200000000ff */
[----:B------:R-:W4:Y:S10]  /*bb950*/  LDL.LU R2, [R1+0x190] ;  /* 0x0001900001027983 */ /* 0x000f340000300800 */
[----:B--2---:R1:W-:Y:S01]  /*bb960*/  @P6 STG.E.U8 desc[UR34][R24.64], R4 ;  /* 0x0000000418006986 */ /* 0x0043e2000c101122 */
[----:B------:R-:W-:Y:S01]  /*bb970*/  ISETP.LT.AND P6, PT, R3, UR32, !P5 ;  /* 0x0000002003007c0c */ /* 0x000fe2000efc1270 */
[----:B------:R-:W2:Y:S02]  /*bb980*/  LDCU.64 UR32, c[0x0][0x398] ;  /* 0x00007300ff2077ac */ /* 0x000ea40008000a00 */
        /* <DEDUP_REMOVED lines=16> */
[----:B-1----:R-:W3:Y:S04]  /*bba90*/  LDL.LU.64 R4, [R1+0xe08] ;  /* 0x000e080001047983 */ /* 0x002ee80000300a00 */
[----:B------:R-:W3:Y:S04]  /*bbaa0*/  LDL.LU R19, [R1+0x180] ;  /* 0x0001800001137983 */ /* 0x000ee80000300800 */
[----:B------:R-:W3:Y:S01]  /*bbab0*/  LDL.LU.64 R8, [R1+0xe00] ;  /* 0x000e000001087983 */ /* 0x000ee20000300a00 */
[----:B0-----:R-:W-:Y:S01]  /*bbac0*/  ISETP.LT.AND P5, PT, R27, UR5, !P5 ;  /* 0x000000051b007c0c */ /* 0x001fe2000efa1270 */
[----:B------:R-:W0:Y:S02]  /*bbad0*/  LDCU UR5, c[0x0][0x398] ;  /* 0x00007300ff0577ac */ /* 0x000e240008000800 */
[----:B----4-:R1:W-:Y:S02]  /*bbae0*/  @P6 STG.E.U8 desc[UR34][R28.64], R6 ;  /* 0x000000061c006986 */ /* 0x0103e4000c101122 */
[----:B-1----:R-:W-:-:S08]  /*bbaf0*/  PRMT R6, R18, 0x7773, RZ ;  /* 0x0000777312067816 */ /* 0x002fd000000000ff */
[----:B------:R1:W-:Y:S04]  /*bbb00*/  @P5 STG.E.U8 desc[UR34][R16.64], R6 ;  /* 0x0000000610005986 */ /* 0x0003e8000c101122 */
[----:B-1----:R-:W4:Y:S01]  /*bbb10*/  LDL.LU.64 R16, [R1+0xdf8] ;  /* 0x000df80001107983 */ /* 0x002f220000300a00 */
[----:B------:R-:W-:-:S03]  /*bbb20*/  VIADD R7, R10, 0x18 ;  /* 0x000000180a077836 */ /* 0x000fc60000000000 */
[----:B------:R-:W4:Y:S02]  /*bbb30*/  LDL.LU.64 R28, [R1+0xdf0] ;  /* 0x000df000011c7983 */ /* 0x000f240000300a00 */
[----:B--2---:R-:W-:-:S04]  /*bbb40*/  ISETP.GE.AND P5, PT, R7, UR33, PT ;  /* 0x0000002107007c0c */ /* 0x004fc8000bfa6270 */
[----:B0-----:R-:W-:Y:S01]  /*bbb50*/  ISETP.LT.AND P6, PT, R12, UR5, !P5 ;  /* 0x000000050c007c0c */ /* 0x001fe2000efc1270 */
[----:B------:R-:W0:Y:S01]  /*bbb60*/  LDCU UR5, c[0x0][0x398] ;  /* 0x00007300ff0577ac */ /* 0x000e220008000800 */
[----:B------:R-:W-:-:S11]  /*bbb70*/  PRMT R6, R2, 0x7770, RZ ;  /* 0x0000777002067816 */ /* 0x000fd600000000ff */
        /* <DEDUP_REMOVED lines=9> */
[C---:B-1----:R-:W-:Y:S02]  /*bbc10*/  PRMT R6, R2.reuse, 0x7772, RZ ;  /* 0x0000777202067816 */ /* 0x042fe400000000ff */
[----:B------:R-:W-:-:S09]  /*bbc20*/  PRMT R2, R2, 0x7773, RZ ;  /* 0x0000777302027816 */ /* 0x000fd200000000ff */
[----:B---3--:R1:W-:Y:S01]  /*bbc30*/  @P6 STG.E.U8 desc[UR34][R22.64], R6 ;  /* 0x0000000616006986 */ /* 0x0083e2000c101122 */
[----:B------:R-:W-:Y:S01]  /*bbc40*/  ISETP.LT.AND P6, PT, R3, UR30, !P5 ;  /* 0x0000001e03007c0c */ /* 0x000fe2000efc1270 */
[----:B------:R-:W3:Y:S02]  /*bbc50*/  LDCU.64 UR30, c[0x0][0x398] ;  /* 0x00007300ff1e77ac */ /* 0x000ee40008000a00 */
[----:B-1----:R-:W2:Y:S04]  /*bbc60*/  LDL.LU.64 R22, [R1+0xdd0] ;  /* 0x000dd00001167983 */ /* 0x002ea80000300a00 */
[----:B------:R-:W2:Y:S04]  /*bbc70*/  LDL.LU.64 R14, [R1+0xdc8] ;  /* 0x000dc800010e7983 */ /* 0x000ea80000300a00 */
[----:B------:R-:W2:Y:S04]  /*bbc80*/  LDL.LU.64 R6, [R1+0xd98] ;  /* 0x000d980001067983 */ /* 0x000ea80000300a00 */
[----:B------:R1:W-:Y:S01]  /*bbc90*/  @P6 STG.E.U8 desc[UR34][R4.64], R2 ;  /* 0x0000000204006986 */ /* 0x0003e2000c101122 */
[----:B0-----:R-:W-:Y:S01]  /*bbca0*/  ISETP.LT.AND P6, PT, R26, UR5, !P5 ;  /* 0x000000051a007c0c */ /* 0x001fe2000efc1270 */
[----:B------:R-:W0:Y:S01]  /*bbcb0*/  LDCU UR5, c[0x0][0x398] ;  /* 0x00007300ff0577ac */ /* 0x000e220008000800 */
[----:B-1----:R-:W-:-:S11]  /*bbcc0*/  PRMT R2, R19, 0x7770, RZ ;  /* 0x0000777013027816 */ /* 0x002fd600000000ff */
[----:B------:R1:W-:Y:S01]  /*bbcd0*/  @P6 STG.E.U8 desc[UR34][R8.64], R2 ;  /* 0x0000000208006986 */ /* 0x0003e2000c101122 */
[----:B0-----:R-:W-:Y:S01]  /*bbce0*/  ISETP.LT.AND P6, PT, R20, UR5, !P5 ;  /* 0x0000000514007c0c */ /* 0x001fe2000efc1270 */
[----:B------:R-:W0:Y:S01]  /*bbcf0*/  LDCU UR5, c[0x0][0x398] ;  /* 0x00007300ff0577ac */ /* 0x000e220008000800 */
[----:B-1----:R-:W-:-:S11]  /*bbd00*/  PRMT R2, R19, 0x7771, RZ ;  /* 0x0000777113027816 */ /* 0x002fd600000000ff */
[----:B----4-:R1:W-:Y:S04]  /*bbd10*/  @P6 STG.E.U8 desc[UR34][R16.64], R2 ;  /* 0x0000000210006986 */ /* 0x0103e8000c101122 */
[----:B-1----:R-:W4:Y:S01]  /*bbd20*/  LDL.LU.64 R16, [R1+0xd90] ;  /* 0x000d900001107983 */ /* 0x002f220000300a00 */
[----:B0-----:R-:W-:Y:S01]  /*bbd30*/  ISETP.LT.AND P6, PT, R21, UR5, !P5 ;  /* 0x0000000515007c0c */ /* 0x001fe2000efc1270 */
[----:B------:R-:W0:Y:S02]  /*bbd40*/  LDCU UR5, c[0x0][0x398] ;  /* 0x00007300ff0577ac */ /* 0x000e240008000800 */
[----:B------:R-:W4:Y:S04]  /*bbd50*/  LDL.LU R2, [R1+0x160] ;  /* 0x0001600001027983 */ /* 0x000f280000300800 */
[----:B------:R-:W4:Y:S01]  /*bbd60*/  LDL.LU.64 R8, [R1+0xd88] ;  /* 0x000d880001087983 */ /* 0x000f220000300a00 */
[----:B------:R-:W-:Y:S01]  /*bbd70*/  PRMT R4, R19, 0x7772, RZ ;  /* 0x0000777213047816 */ /* 0x000fe200000000ff */
[----:B------:R-:W-:Y:S01]  /*bbd80*/  VIADD R5, R10, 0x19 ;  /* 0x000000190a057836 */ /* 0x000fe20000000000 */
[----:B0-----:R-:W-:Y:S01]  /*bbd90*/  ISETP.LT.AND P5, PT, R27, UR5, !P5 ;  /* 0x000000051b007c0c */ /* 0x001fe2000efa1270 */
[----:B------:R-:W0:Y:S02]  /*bbda0*/  LDCU UR5, c[0x0][0x398] ;  /* 0x00007300ff0577ac */ /* 0x000e240008000800 */
[----:B------:R1:W-:Y:S02]  /*bbdb0*/  @P6 STG.E.U8 desc[UR34][R28.64], R4 ;  /* 0x000000041c006986 */ /* 0x0003e4000c101122 */
[----:B-1----:R-:W-:-:S02]  /*bbdc0*/  PRMT R4, R19, 0x7773, RZ ;  /* 0x0000777313047816 */ /* 0x002fc400000000ff */
[----:B------:R-:W4:Y:S06]  /*bbdd0*/  LDL.LU.64 R28, [R1+0xd80] ;  /* 0x000d8000011c7983 */ /* 0x000f2c0000300a00 */
[----:B--2---:R1:W-:Y:S01]  /*bbde0*/  @P5 STG.E.U8 desc[UR34][R24.64], R4 ;  /* 0x0000000418005986 */ /* 0x0043e2000c101122 */
[----:B---3--:R-:W-:-:S04]  /*bbdf0*/  ISETP.GE.AND P5, PT, R5, UR31, PT ;  /* 0x0000001f05007c0c */ /* 0x008fc8000bfa6270 */
[----:B0-----:R-:W-:Y:S01]  /*bbe00*/  ISETP.LT.AND P6, PT, R12, UR5, !P5 ;  /* 0x000000050c007c0c */ /* 0x001fe2000efc1270 */
[----:B------:R-:W0:Y:S01]  /*bbe10*/  LDCU UR5, c[0x0][0x398] ;  /* 0x00007300ff0577ac */ /* 0x000e220008000800 */
[C---:B-1----:R-:W-:Y:S01]  /*bbe20*/  PRMT R4, R18.reuse, 0x7770, RZ ;  /* 0x0000777012047816 */ /* 0x042fe200000000ff */
[----:B------:R-:W2:Y:S10]  /*bbe30*/  LDL.LU.64 R24, [R1+0xd78] ;  /* 0x000d780001187983 */ /* 0x000eb40000300a00 */
        /* <DEDUP_REMOVED lines=9> */
[----:B-1----:R-:W-:-:S11]  /*bbed0*/  PRMT R4, R18, 0x7772, RZ ;  /* 0x0000777212047816 */ /* 0x002fd600000000ff */
[----:B------:R1:W-:Y:S01]  /*bbee0*/  @P6 STG.E.U8 desc[UR34][R6.64], R4 ;  /* 0x0000000406006986 */ /* 0x0003e2000c101122 */
[----:B------:R-:W-:Y:S01]  /*bbef0*/  ISETP.LT.AND P6, PT, R3, UR24, !P5 ;  /* 0x0000001803007c0c */ /* 0x000fe2000efc1270 */
[----:B------:R-:W0:Y:S02]  /*bbf00*/  LDCU.64 UR24, c[0x0][0x398] ;  /* 0x00007300ff1877ac */ /* 0x000e240008000a00 */
[----:B-1----:R-:W3:Y:S01]  /*bbf10*/  LDL.LU.64 R6, [R1+0xd58] ;  /* 0x000d580001067983 */ /* 0x002ee20000300a00 */
[----:B------:R-:W-:-:S09]  /*bbf20*/  PRMT R4, R18, 0x7773, RZ ;  /* 0x0000777312047816 */ /* 0x000fd200000000ff */
[----:B----4-:R1:W-:Y:S04]  /*bbf30*/  @P6 STG.E.U8 desc[UR34][R16.64], R4 ;  /* 0x0000000410006986 */ /* 0x0103e8000c101122 */
        /* <DEDUP_REMOVED lines=12> */
[----:B-1----:R-:W4:Y:S04]  /*bc000*/  LDL.LU.64 R8, [R1+0xd20] ;  /* 0x000d200001087983 */ /* 0x002f280000300a00 */
[----:B------:R-:W4:Y:S04]  /*bc010*/  LDL.LU R18, [R1+0x184] ;  /* 0x0001840001127983 */ /* 0x000f280000300800 */
[----:B------:R-:W4:Y:S01]  /*bc020*/  LDL.LU.64 R28, [R1+0xd18] ;  /* 0x000d1800011c7983 */ /* 0x000f220000300a00 */
[----:B------:R-:W-:-:S02]  /*bc030*/  PRMT R14, R2, 0x7772, RZ ;  /* 0x00007772020e7816 */ /* 0x000fc400000000ff */
[----:B------:R-:W-:Y:S02]  /*bc040*/  PRMT R2, R2, 0x7773, RZ ;  /* 0x0000777302027816 */ /* 0x000fe400000000ff */
[----:B0-----:R-:W-:Y:S01]  /*bc050*/  ISETP.LT.AND P5, PT, R27, UR5, !P5 ;  /* 0x000000051b007c0c */ /* 0x001fe2000efa1270 */
[----:B------:R-:W0:Y:S01]  /*bc060*/  LDCU UR5, c[0x0][0x398] ;  /* 0x00007300ff0577ac */ /* 0x000e220008000800 */
[----:B--2---:R1:W-:Y:S02]  /*bc070*/  @P6 STG.E.U8 desc[UR34][R24.64], R14 ;  /* 0x0000000e18006986 */ /* 0x0043e4000c101122 */
[----:B-1----:R-:W-:Y:S02]  /*bc080*/  VIADD R14, R10, 0x1a ;  /* 0x0000001a0a0e7836 */ /* 0x002fe40000000000 */
[----:B------:R-:W2:Y:S07]  /*bc090*/  LDL.LU.64 R24, [R1+0xd10] ;  /* 0x000d100001187983 */ /* 0x000eae0000300a00 */
[----:B---3--:R1:W-:Y:S01]  /*bc0a0*/  @P5 STG.E.U8 desc[UR34][R22.64], R2 ;  /* 0x0000000216005986 */ /* 0x0083e2000c101122 */
[----:B------:R-:W-:-:S04]  /*bc0b0*/  ISETP.GE.AND P5, PT, R14, UR25, PT ;  /* 0x000000190e007c0c */ /* 0x000fc8000bfa6270 */
[----:B0-----:R-:W-:Y:S01]  /*bc0c0*/  ISETP.LT.AND P6, PT, R12, UR5, !P5 ;  /* 0x000000050c007c0c */ /* 0x001fe2000efc1270 */
[----:B------:R-:W0:Y:S01]  /*bc0d0*/  LDCU UR5, c[0x0][0x398] ;  /* 0x00007300ff0577ac */ /* 0x000e220008000800 */
[----:B-1----:R-:W-:Y:S01]  /*bc0e0*/  PRMT R2, R19, 0x7770, RZ ;  /* 0x0000777013027816 */ /* 0x002fe200000000ff */
[----:B------:R-:W3:Y:S10]  /*bc0f0*/  LDL.LU.64 R22, [R1+0xd08] ;  /* 0x000d080001167983 */ /* 0x000ef40000300a00 */
[----:B------:R1:W-:Y:S01]  /*bc100*/  @P6 STG.E.U8 desc[UR34][R6.64], R2 ;  /* 0x0000000206006986 */ /* 0x0003e2000c101122 */
[----:B0-----:R-:W-:Y:S01]  /*bc110*/  ISETP.LT.AND P6, PT, R13, UR5, !P5 ;  /* 0x000000050d007c0c */ /* 0x001fe2000efc1270 */
[----:B------:R-:W0:Y:S01]  /*bc120*/  LDCU UR5, c[0x0][0x398] ;  /* 0x00007300ff0577ac */ /* 0x000e220008000800 */
[----:B-1----:R-:W-:-:S11]  /*bc130*/  PRMT R2, R19, 0x7771, RZ ;  /* 0x0000777113027816 */ /* 0x002fd600000000ff */
[----:B----4-:R1:W-:Y:S04]  /*bc140*/  @P6 STG.E.U8 desc[UR34][R16.64], R2 ;  /* 0x0000000210006986 */ /* 0x0103e8000c101122 */
[----:B-1----:R-:W4:Y:S01]  /*bc150*/  LDL.LU.64 R16, [R1+0xcf0] ;  /* 0x000cf00001107983 */ /* 0x002f220000300a00 */
[----:B0-----:R-:W-:Y:S02]  /*bc160*/  ISETP.LT.AND P6, PT, R11, UR5, !P5 ;  /* 0x000000050b007c0c */ /* 0x001fe4000efc1270 */
[----:B------:R-:W-:Y:S01]  /*bc170*/  PRMT R2, R19, 0x7772, RZ ;  /* 0x0000777213027816 */ /* 0x000fe200000000ff */
[----:B------:R-:W0:Y:S01]  /*bc180*/  LDCU UR5, c[0x0][0x398] ;  /* 0x00007300ff0577ac */ /* 0x000e220008000800 */
[----:B------:R-:W4:Y:S04]  /*bc190*/  LDL.LU.64 R14, [R1+0xce8] ;  /* 0x000ce800010e7983 */ /* 0x000f280000300a00 */
[----:B------:R-:W4:Y:S05]  /*bc1a0*/  LDL.LU.64 R6, [R1+0xce0] ;  /* 0x000ce00001067983 */ /* 0x000f2a0000300a00 */
[----:B------:R1:W-:Y:S01]  /*bc1b0*/  @P6 STG.E.U8 desc[UR34][R4.64], R2 ;  /* 0x0000000204006986 */ /* 0x0003e2000c101122 */
[----:B------:R-:W-:Y:S01]  /*bc1c0*/  ISETP.LT.AND P6, PT, R3, UR32, !P5 ;  /* 0x0000002003007c0c */ /* 0x000fe2000efc1270 */
[----:B------:R-:W-:Y:S01]  /*bc1d0*/  VIADD R10, R10, 0x1b ;  /* 0x0000001b0a0a7836 */ /* 0x000fe20000000000 */
[----:B------:R-:W2:Y:S01]  /*bc1e0*/  LDCU.64 UR32, c[0x0][0x398] ;  /* 0x00007300ff2077ac */ /* 0x000ea20008000a00 */
[----:B-1----:R-:W-:-:S10]  /*bc1f0*/  PRMT R2, R19, 0x7773, RZ ;  /* 0x0000777313027816 */ /* 0x002fd400000000ff */
[----:B------:R1:W-:Y:S01]  /*bc200*/  @P6 STG.E.U8 desc[UR34][R8.64], R2 ;  /* 0x0000000208006986 */ /* 0x0003e2000c101122 */
[----:B0-----:R-:W-:Y:S01]  /*bc210*/  ISETP.LT.AND P6, PT, R26, UR5, !P5 ;  /* 0x000000051a007c0c */ /* 0x001fe2000efc1270 */
[----:B------:R-:W0:Y:S01]  /*bc220*/  LDCU UR5, c[0x0][0x398] ;  /* 0x00007300ff0577ac */ /* 0x000e220008000800 */
[C---:B-1----:R-:W-:Y:S02]  /*bc230*/  PRMT R2, R18.reuse, 0x7770, RZ ;  /* 0x0000777012027816 */ /* 0x042fe400000000ff */
[----:B------:R-:W-:Y:S01]  /*bc240*/  PRMT R4, R18, 0x7771, RZ ;  /* 0x0000777112047816 */ /* 0x000fe200000000ff */
[----:B------:R-:W4:Y:S08]  /*bc250*/  LDL.LU.64 R8, [R1+0xcb8] ;  /* 0x000cb80001087983 */ /* 0x000f300000300a00 */
[----:B------:R1:W-:Y:S01]  /*bc260*/  @P6 STG.E.U8 desc[UR34][R28.64], R2 ;  /* 0x000000021c006986 */ /* 0x0003e2000c101122 */
[----:B0-----:R-:W-:Y:S01]  /*bc270*/  ISETP.LT.AND P6, PT, R20, UR5, !P5 ;  /* 0x0000000514007c0c */ /* 0x001fe2000efc1270 */
[----:B------:R-:W0:Y:S02]  /*bc280*/  LDCU UR5, c[0x0][0x398] ;  /* 0x00007300ff0577ac */ /* 0x000e240008000800 */
[----:B-1----:R-:W4:Y:S04]  /*bc290*/  LDL.LU.64 R28, [R1+0xcb0] ;  /* 0x000cb000011c7983 */ /* 0x002f280000300a00 */
[----:B------:R-:W4:Y:S06]  /*bc2a0*/  LDL.LU R2, [R1+0x164] ;  /* 0x0001640001027983 */ /* 0x000f2c0000300800 */
[----:B--2---:R1:W-:Y:S01]  /*bc2b0*/  @P6 STG.E.U8 desc[UR34][R24.64], R4 ;  /* 0x0000000418006986 */ /* 0x0043e2000c101122 */
[----:B0-----:R-:W-:Y:S01]  /*bc2c0*/  ISETP.LT.AND P6, PT, R21, UR5, !P5 ;  /* 0x0000000515007c0c */ /* 0x001fe2000efc1270 */
[----:B------:R-:W0:Y:S01]  /*bc2d0*/  LDCU UR5, c[0x0][0x398] ;  /* 0x00007300ff0577ac */ /* 0x000e220008000800 */
[C---:B-1----:R-:W-:Y:S01]  /*bc2e0*/  PRMT R4, R18.reuse, 0x7772, RZ ;  /* 0x0000777212047816 */ /* 0x042fe200000000ff */
[----:B------:R-:W2:Y:S01]  /*bc2f0*/  LDL.LU.64 R24, [R1+0xca8] ;  /* 0x000ca80001187983 */ /* 0x000ea20000300a00 */
[----:B0-----:R-:W-:Y:S01]  /*bc300*/  ISETP.LT.AND P5, PT, R27, UR5, !P5 ;  /* 0x000000051b007c0c */ /* 0x001fe2000efa1270 */
[----:B------:R-:W0:Y:S08]  /*bc310*/  LDCU UR5, c[0x0][0x398] ;  /* 0x00007300ff0577ac */ /* 0x000e300008000800 */
[----:B---3--:R1:W-:Y:S02]  /*bc320*/  @P6 STG.E.U8 desc[UR34][R22.64], R4 ;  /* 0x0000000416006986 */ /* 0x0083e4000c101122 */
[----:B-1----:R-:W-:-:S02]  /*bc330*/  PRMT R4, R18, 0x7773, RZ ;  /* 0x0000777312047816 */ /* 0x002fc400000000ff */
[----:B------:R-:W3:Y:S04]  /*bc340*/  LDL.LU.64 R22, [R1+0xca0] ;  /* 0x000ca00001167983 */ /* 0x000ee80000300a00 */
[----:B------:R-:W2:Y:S04]  /*bc350*/  LDL.LU.64 R18, [R1+0xc98] ;  /* 0x000c980001127983 */ /* 0x000ea80000300a00 */
[----:B----4-:R1:W-:Y:S04]  /*bc360*/  @P5 STG.E.U8 desc[UR34][R16.64], R4 ;  /* 0x0000000410005986 */ /* 0x0103e8000c101122 */
[----:B-1----:R-:W4:Y:S01]  /*bc370*/  LDL.LU.64 R16, [R1+0x3ed0] ;  /* 0x003ed00001107983 */ /* 0x002f220000300a00 */
[----:B------:R-:W-:-:S03]  /*bc380*/  ISETP.GE.AND P5, PT, R10, UR55, PT ;  /* 0x000000370a007c0c */ /* 0x000fc6000bfa6270 */
[----:B------:R-:W2:Y:S01]  /*bc390*/  LDL.LU R4, [R1+0x3d0] ;  /* 0x0003d00001047983 */ /* 0x000ea20000300800 */
[----:B0-----:R-:W-:Y:S01]  /*bc3a0*/  ISETP.LT.AND P6, PT, R12, UR5, !P5 ;  /* 0x000000050c007c0c */ /* 0x001fe2000efc1270 */
[----:B------:R-:W0:Y:S01]  /*bc3b0*/  LDCU UR5, c[0x0][0x398] ;  /* 0x00007300ff0577ac */ /* 0x000e220008000800 */
[----:B----4-:R-:W-:-:S11]  /*bc3c0*/  PRMT R5, R16, 0x7770, RZ ;  /* 0x0000777010057816 */ /* 0x010fd600000000ff */
        /* <DEDUP_REMOVED lines=8> */
[----:B------:R1:W-:Y:S01]  /*bc450*/  @P6 STG.E.U8 desc[UR34][R8.64], R5 ;  /* 0x0000000508006986 */ /* 0x0003e2000c101122 */
[----:B------:R-:W-:Y:S02]  /*bc460*/  ISETP.LT.AND P6, PT, R3, UR30, !P5 ;  /* 0x0000001e03007c0c */ /* 0x000fe4000efc1270 */
[----:B--2---:R-:W-:Y:S01]  /*bc470*/  LOP3.LUT R4, R4, 0xffffffef, RZ, 0xc0, !PT ;  /* 0xffffffef04047812 */ /* 0x004fe200078ec0ff */
[----:B------:R-:W2:Y:S01]  /*bc480*/  LDCU.64 UR30, c[0x0][0x398] ;  /* 0x00007300ff1e77ac */ /* 0x000ea20008000a00 */
[----:B-1----:R-:W-:Y:S02]  /*bc490*/  PRMT R5, R16, 0x7773, RZ ;  /* 0x0000777310057816 */ /* 0x002fe400000000ff */
[----:B------:R-:W4:Y:S07]  /*bc4a0*/  LDL.LU R16, [R1+0x3ecc] ;  /* 0x003ecc0001107983 */ /* 0x000f2e0000300800 */
[----:B------:R1:W-:Y:S01]  /*bc4b0*/  @P6 STG.E.U8 desc[UR34][R28.64], R5 ;  /* 0x000000051c006986 */ /* 0x0003e2000c101122 */
[----:B0-----:R-:W-:Y:S01]  /*bc4c0*/  ISETP.LT.AND P6, PT, R26, UR5, !P5 ;  /* 0x000000051a007c0c */ /* 0x001fe2000efc1270 */
[----:B------:R-:W0:Y:S02]  /*bc4d0*/  LDCU UR5, c[0x0][0x398] ;  /* 0x00007300ff0577ac */ /* 0x000e240008000800 */
[----:B------:R-:W2:Y:S04]  /*bc4e0*/  LDL.LU.64 R14, [R1+0xc70] ;  /* 0x000c7000010e7983 */ /* 0x000ea80000300a00 */
[----:B------:R-:W4:Y:S01]  /*bc4f0*/  LDL.LU.64 R6, [R1+0xc68] ;  /* 0x000c680001067983 */ /* 0x000f220000300a00 */
[----:B-1----:R-:W-:-:S05]  /*bc500*/  PRMT R5, R2, 0x7770, RZ ;  /* 0x0000777002057816 */ /* 0x002fca00000000ff */
[----:B------:R1:W-:Y:S01]  /*bc510*/  @P6 STG.E.U8 desc[UR34][R24.64], R5 ;  /* 0x0000000518006986 */ /* 0x0003e2000c101122 */
[----:B0-----:R-:W-:Y:S01]  /*bc520*/  ISETP.LT.AND P6, PT, R20, UR5, !P5 ;  /* 0x0000000514007c0c */ /* 0x001fe2000efc1270 */
[----:B------:R-:W0:Y:S01]  /*bc530*/  LDCU UR5, c[0x0][0x398] ;  /* 0x00007300ff0577ac */ /* 0x000e220008000800 */
[C---:B-1----:R-:W-:Y:S01]  /*bc540*/  PRMT R5, R2.reuse, 0x7771, RZ ;  /* 0x0000777102057816 */ /* 0x042fe200000000ff */
[----:B------:R-:W4:Y:S04]  /*bc550*/  LDL.LU.64 R24, [R1+0xc60] ;  /* 0x000c600001187983 */ /* 0x000f280000300a00 */
[----:B------:R-:W4:Y:S06]  /*bc560*/  LDL.LU.64 R8, [R1+0xc38] ;  /* 0x000c380001087983 */ /* 0x000f2c0000300a00 */
[----:B---3--:R1:W-:Y:S01]  /*bc570*/  @P6 STG.E.U8 desc[UR34][R22.64], R5 ;  /* 0x0000000516006986 */ /* 0x0083e2000c101122 */
[----:B0-----:R-:W-:Y:S01]  /*bc580*/  ISETP.LT.AND P6, PT, R21, UR5, !P5 ;  /* 0x0000000515007c0c */ /* 0x001fe2000efc1270 */
[----:B------:R-:W0:Y:S01]  /*bc590*/  LDCU UR5, c[0x0][0x398] ;  /* 0x00007300ff0577ac */ /* 0x000e220008000800 */
[----:B-1----:R-:W-:-:S11]  /*bc5a0*/  PRMT R5, R2, 0x7772, RZ ;  /* 0x0000777202057816 */ /* 0x002fd600000000ff */
[----:B------:R1:W-:Y:S04]  /*bc5b0*/  @P6 STG.E.U8 desc[UR34][R18.64], R5 ;  /* 0x0000000512006986 */ /* 0x0003e8000c101122 */
[----:B-1----:R-:W3:Y:S04]  /*bc5c0*/  LDL.LU R18, [R1+0x198] ;  /* 0x0001980001127983 */ /* 0x002ee80000300800 */
[----:B------:R-:W4:Y:S04]  /*bc5d0*/  LDL.LU.64 R22, [R1+0xc30] ;  /* 0x000c300001167983 */ /* 0x000f280000300a00 */
[----:B------:R-:W4:Y:S04]  /*bc5e0*/  LDL.LU.64 R20, [R1+0xc28] ;  /* 0x000c280001147983 */ /* 0x000f280000300a00 */
[----:B------:R-:W4:Y:S04]  /*bc5f0*/  LDL.LU.64 R28, [R1+0xc20] ;  /* 0x000c2000011c7983 */ /* 0x000f280000300a00 */
[----:B------:R-:W4:Y:S01]  /*bc600*/  LDL.LU R19, [R1+0x188] ;  /* 0x0001880001137983 */ /* 0x000f220000300800 */
[----:B0-----:R-:W-:Y:S01]  /*bc610*/  ISETP.LT.AND P5, PT, R27, UR5, !P5 ;  /* 0x000000051b007c0c */ /* 0x001fe2000efa1270 */
[----:B------:R-:W0:Y:S01]  /*bc620*/  LDCU UR5, c[0x0][0x398] ;  /* 0x00007300ff0577ac */ /* 0x000e220008000800 */
[----:B------:R-:W-:Y:S01]  /*bc630*/  PRMT R2, R2, 0x7773, RZ ;  /* 0x0000777302027816 */ /* 0x000fe200000000ff */
[----:B------:R-:W4:Y:S10]  /*bc640*/  LDL.LU.64 R26, [R1+0xc18] ;  /* 0x000c1800011a7983 */ /* 0x000f340000300a00 */
[----:B--2---:R3:W-:Y:S01]  /*bc650*/  @P5 STG.E.U8 desc[UR34][R14.64], R2 ;  /* 0x000000020e005986 */ /* 0x0047e2000c101122 */
[----:B0-----:R-:W-:Y:S01]  /*bc660*/  ISETP.LT.AND P5, PT, R12, UR5, !P4 ;  /* 0x000000050c007c0c */ /* 0x001fe2000e7a1270 */
[----:B------:R-:W0:Y:S01]  /*bc670*/  LDCU UR5, c[0x0][0x398] ;  /* 0x00007300ff0577ac */ /* 0x000e220008000800 */
[----:B---3--:R-:W-:-:S11]  /*bc680*/  PRMT R2, R18, 0x7770, RZ ;  /* 0x0000777012027816 */ /* 0x008fd600000000ff */
[----:B----4-:R1:W-:Y:S01]  /*bc690*/  @P5 STG.E.U8 desc[UR34][R6.64], R2 ;  /* 0x0000000206005986 */ /* 0x0103e2000c101122 */
[----:B0-----:R-:W-:Y:S01]  /*bc6a0*/  ISETP.LT.AND P5, PT, R13, UR5, !P4 ;  /* 0x000000050d007c0c */ /* 0x001fe2000e7a1270 */
[----:B------:R-:W0:Y:S02]  /*bc6b0*/  LDCU UR5, c[0x0][0x398] ;  /* 0x00007300ff0577ac */ /* 0x000e240008000800 */
[----:B------:R-:W2:Y:S01]  /*bc6c0*/  LDL.LU.64 R12, [R1+0xbf8] ;  /* 0x000bf800010c7983 */ /* 0x000ea20000300a00 */
[----:B-1----:R-:W-:-:S09]  /*bc6d0*/  PRMT R2, R18, 0x7771, RZ ;  /* 0x0000777112027816 */ /* 0x002fd200000000ff */
[----:B------:R1:W-:Y:S01]  /*bc6e0*/  @P5 STG.E.U8 desc[UR34][R24.64], R2 ;  /* 0x0000000218005986 */ /* 0x0003e2000c101122 */
[----:B0-----:R-:W-:Y:S02]  /*bc6f0*/  ISETP.LT.AND P5, PT, R11, UR5, !P4 ;  /* 0x000000050b007c0c */ /* 0x001fe4000e7a1270 */
[----:B------:R-:W-:Y:S02]  /*bc700*/  ISETP.LT.AND P4, PT, R3, UR24, !P4 ;  /* 0x0000001803007c0c */ /* 0x000fe4000e781270 */
[----:B------:R-:W-:Y:S01]  /*bc710*/  LOP3.LUT P6, RZ, R16, 0x10000, RZ, 0xc0, !PT ;  /* 0x0001000010ff7812 */ /* 0x000fe200078cc0ff */
[----:B------:R-:W0:Y:S01]  /*bc720*/  LDCU.64 UR24, c[0x0][0x398] ;  /* 0x00007300ff1877ac */ /* 0x000e220008000a00 */
[----:B------:R-:W3:Y:S01]  /*bc730*/  LDCU UR5, c[0x0][0x39c] ;  /* 0x00007380ff0577ac */ /* 0x000ee20008000800 */
[C---:B-1----:R-:W-:Y:S01]  /*bc740*/  PRMT R2, R18.reuse, 0x7772, RZ ;  /* 0x0000777212027816 */ /* 0x042fe200000000ff */
[----:B------:R-:W4:Y:S05]  /*bc750*/  LDL.LU.64 R24, [R1+0xbf0] ;  /* 0x000bf00001187983 */ /* 0x000f2a0000300a00 */
[----:B------:R1:W-:Y:S02]  /*bc760*/  @P5 STG.E.U8 desc[UR34][R8.64], R2 ;  /* 0x0000000208005986 */ /* 0x0003e4000c101122 */
[----:B-1----:R-:W-:-:S05]  /*bc770*/  PRMT R2, R18, 0x7773, RZ ;  /* 0x0000777312027816 */ /* 0x002fca00000000ff */
[----:B------:R1:W-:Y:S02]  /*bc780*/  @P4 STG.E.U8 desc[UR34][R22.64], R2 ;  /* 0x0000000216004986 */ /* 0x0003e4000c101122 */
[----:B-1----:R-:W-:Y:S02]  /*bc790*/  PRMT R2, R19, 0x7770, RZ ;  /* 0x0000777013027816 */ /* 0x002fe400000000ff */
[----:B------:R-:W2:Y:S04]  /*bc7a0*/  LDL.LU.64 R22, [R1+0xbe8] ;  /* 0x000be80001167983 */ /* 0x000ea80000300a00 */
[----:B------:R1:W-:Y:S04]  /*bc7b0*/  @P3 STG.E.U8 desc[UR34][R20.64], R2 ;  /* 0x0000000214003986 */ /* 0x0003e8000c101122 */
[----:B-1----:R-:W2:Y:S04]  /*bc7c0*/  LDL.LU.64 R20, [R1+0xbd0] ;  /* 0x000bd00001147983 */ /* 0x002ea80000300a00 */
[----:B------:R-:W2:Y:S04]  /*bc7d0*/  LDL.LU R18, [R1+0x168] ;  /* 0x0001680001127983 */ /* 0x000ea80000300800 */
[----:B------:R-:W2:Y:S04]  /*bc7e0*/  LDL.LU.64 R14, [R1+0xbb8] ;  /* 0x000bb800010e7983 */ /* 0x000ea80000300a00 */
[----:B--2---:R1:W-:Y:S04]  /*bc7f0*/  STL.64 [R1+0x3eb8], R14 ;  /* 0x003eb80e01007387 */ /* 0x0043e80000100a00 */
[----:B-1----:R-:W2:Y:S01]  /*bc800*/  LDL.LU.64 R14, [R1+0xbc0] ;  /* 0x000bc000010e7983 */ /* 0x002ea20000300a00 */
[----:B------:R-:W-:-:S02]  /*bc810*/  @P6 LOP3.LUT R4, R4, 0x10, RZ, 0xfc, !PT ;  /* 0x0000001004046812 */ /* 0x000fc400078efcff */
[----:B------:R-:W-:Y:S02]  /*bc820*/  LOP3.LUT P6, RZ, R16, 0x400, RZ, 0xc0, !PT ;  /* 0x0000040010ff7812 */ /* 0x000fe400078cc0ff */
[----:B------:R-:W-:-:S11]  /*bc830*/  LOP3.LUT R4, R4, 0xffffffdf, RZ, 0xc0, !PT ;  /* 0xffffffdf04047812 */ /* 0x000fd600078ec0ff */
[----:B------:R-:W-:Y:S02]  /*bc840*/  @P6 LOP3.LUT R4, R4, 0x20, RZ, 0xfc, !PT ;  /* 0x0000002004046812 */ /* 0x000fe400078efcff */
        /* <DEDUP_REMOVED lines=12> */
[----:B------:R-:W-:Y:S01]  /*bc910*/  LOP3.LUT P6, RZ, R16, 0x8, RZ, 0xc0, !PT ;  /* 0x0000000810ff7812 */ /* 0x000fe200078cc0ff */
[----:B--2---:R1:W-:Y:S04]  /*bc920*/  STL.64 [R1+0x3ec0], R14 ;  /* 0x003ec00e01007387 */ /* 0x0043e80000100a00 */
[----:B-1----:R-:W2:Y:S01]  /*bc930*/  LDL.LU.64 R14, [R1+0xbc8] ;  /* 0x000bc800010e7983 */ /* 0x002ea20000300a00 */
[----:B------:R-:W-:Y:S02]  /*bc940*/  LOP3.LUT R4, R4, 0xfffffbff, RZ, 0xc0, !PT ;  /* 0xfffffbff04047812 */ /* 0x000fe400078ec0ff */
[----:B------:R-:W-:Y:S01]  /*bc950*/  PRMT R2, R19, 0x7771, RZ ;  /* 0x0000777113027816 */ /* 0x000fe200000000ff */
[----:B------:R-:W3:Y:S04]  /*bc960*/  LDL.LU.64 R6, [R1+0xbb0] ;  /* 0x000bb00001067983 */ /* 0x000ee80000300a00 */
[----:B------:R-:W3:Y:S01]  /*bc970*/  LDL.LU.64 R10, [R1+0xb90] ;  /* 0x000b9000010a7983 */ /* 0x000ee20000300a00 */
[----:B------:R-:W-:-:S02]  /*bc980*/  @P6 LOP3.LUT R4, R4, 0x400, RZ, 0xfc, !PT ;  /* 0x0000040004046812 */ /* 0x000fc400078efcff */
[----:B------:R-:W-:Y:S01]  /*bc990*/  LOP3.LUT P6, RZ, R16, 0x4, RZ, 0xc0, !PT ;  /* 0x0000000410ff7812 */ /* 0x000fe200078cc0ff */
[----:B------:R1:W-:Y:S04]  /*bc9a0*/  @P2 STG.E.U8 desc[UR34][R28.64], R2 ;  /* 0x000000021c002986 */ /* 0x0003e8000c101122 */
[----:B------:R-:W3:Y:S01]  /*bc9b0*/  LDL.LU.64 R8, [R1+0xb88] ;  /* 0x000b880001087983 */ /* 0x000ee20000300a00 */
[----:B------:R-:W-:Y:S02]  /*bc9c0*/  LOP3.LUT R4, R4, 0xfffff7ff, RZ, 0xc0, !PT ;  /* 0xfffff7ff04047812 */ /* 0x000fe400078ec0ff */
[----:B-1----:R-:W-:-:S05]  /*bc9d0*/  PRMT R2, R19, 0x7772, RZ ;  /* 0x0000777213027816 */ /* 0x002fca00000000ff */
[----:B------:R-:W-:Y:S02]  /*bc9e0*/  @P6 LOP3.LUT R4, R4, 0x800, RZ, 0xfc, !PT ;  /* 0x0000080004046812 */ /* 0x000fe400078efcff */
[----:B------:R-:W-:Y:S01]  /*bc9f0*/  LOP3.LUT P6, RZ, R16, 0x2, RZ, 0xc0, !PT ;  /* 0x0000000210ff7812 */ /* 0x000fe200078cc0ff */
[----:B------:R-:W3:Y:S04]  /*bca00*/  LDL.LU.64 R28, [R1+0xb80] ;  /* 0x000b8000011c7983 */ /* 0x000ee80000300a00 */
[----:B------:R1:W-:Y:S02]  /*bca10*/  @P1 STG.E.U8 desc[UR34][R26.64], R2 ;  /* 0x000000021a001986 */ /* 0x0003e4000c101122 */
[----:B-1----:R-:W-:Y:S02]  /*bca20*/  PRMT R2, R19, 0x7773, RZ ;  /* 0x0000777313027816 */ /* 0x002fe400000000ff */
[----:B------:R-:W3:Y:S04]  /*bca30*/  LDL.LU.64 R26, [R1+0xb68] ;  /* 0x000b6800011a7983 */ /* 0x000ee80000300a00 */
[----:B------:R1:W-:Y:S02]  /*bca40*/  @P0 STG.E.U8 desc[UR34][R12.64], R2 ;  /* 0x000000020c000986 */ /* 0x0003e4000c101122 */
[----:B-1----:R-:W-:-:S02]  /*bca50*/  PRMT R2, R17, 0x7770, RZ ;  /* 0x0000777011027816 */ /* 0x002fc400000000ff */
[----:B------:R-:W3:Y:S04]  /*bca60*/  LDL.LU.64 R12, [R1+0xb60] ;  /* 0x000b6000010c7983 */ /* 0x000ee80000300a00 */
[----:B------:R-:W3:Y:S04]  /*bca70*/  LDL.LU R19, [R1+0x18c] ;  /* 0x00018c0001137983 */ /* 0x000ee80000300800 */
[----:B----4-:R1:W-:Y:S01]  /*bca80*/  @P6 STG.E.U8 desc[UR34][R24.64], R2 ;  /* 0x0000000218006986 */ /* 0x0103e2000c101122 */
[C---:B------:R-:W-:Y:S02]  /*bca90*/  LOP3.LUT P6, RZ, R4.reuse, 0x800, RZ, 0xc0, !PT ;  /* 0x0000080004ff7812 */ /* 0x040fe400078cc0ff */
[----:B-1----:R-:W-:Y:S01]  /*bcaa0*/  PRMT R2, R17, 0x7771, RZ ;  /* 0x0000777111027816 */ /* 0x002fe200000000ff */
[----:B------:R-:W4:Y:S10]  /*bcab0*/  LDL.LU.64 R24, [R1+0xb58] ;  /* 0x000b580001187983 */ /* 0x000f340000300a00 */
[----:B------:R1:W-:Y:S01]  /*bcac0*/  @P6 STG.E.U8 desc[UR34][R22.64], R2 ;  /* 0x0000000216006986 */ /* 0x0003e2000c101122 */
[----:B------:R-:W-:-:S02]  /*bcad0*/  LOP3.LUT P6, RZ, R4, 0x400, RZ, 0xc0, !PT ;  /* 0x0000040004ff7812 */ /* 0x000fc400078cc0ff */
[----:B-1----:R-:W-:Y:S01]  /*bcae0*/  PRMT R2, R17, 0x7772, RZ ;  /* 0x0000777211027816 */ /* 0x002fe200000000ff */
[----:B------:R-:W3:Y:S10]  /*bcaf0*/  LDL.LU.64 R22, [R1+0xb50] ;  /* 0x000b500001167983 */ /* 0x000ef40000300a00 */
[----:B------:R1:W-:Y:S01]  /*bcb00*/  @P6 STG.E.U8 desc[UR34][R20.64], R2 ;  /* 0x0000000214006986 */ /* 0x0003e2000c101122 */
[----:B------:R-:W-:-:S02]  /*bcb10*/  LOP3.LUT P6, RZ, R4, 0x200, RZ, 0xc0, !PT ;  /* 0x0000020004ff7812 */ /* 0x000fc400078cc0ff */
[----:B-1----:R-:W-:Y:S01]  /*bcb20*/  PRMT R2, R17, 0x7773, RZ ;  /* 0x0000777311027816 */ /* 0x002fe200000000ff */
[----:B------:R-:W3:Y:S04]  /*bcb30*/  LDL.LU.64 R20, [R1+0xb48] ;  /* 0x000b480001147983 */ /* 0x000ee80000300a00 */
[----:B------:R-:W3:Y:S06]  /*bcb40*/  LDL.LU R17, [R1+0x3ec8] ;  /* 0x003ec80001117983 */ /* 0x000eec0000300800 */
[----:B--2---:R1:W-:Y:S04]  /*bcb50*/  @P6 STG.E.U8 desc[UR34][R14.64], R2 ;  /* 0x000000020e006986 */ /* 0x0043e8000c101122 */
[----:B-1----:R-:W2:Y:S01]  /*bcb60*/  LDL.LU.64 R14, [R1+0x3ec0] ;  /* 0x003ec000010e7983 */ /* 0x002ea20000300a00 */
[----:B------:R-:W-:-:S02]  /*bcb70*/  LOP3.LUT P6, RZ, R4, 0x100, RZ, 0xc0, !PT ;  /* 0x0000010004ff7812 */ /* 0x000fc400078cc0ff */
[----:B------:R-:W-:-:S11]  /*bcb80*/  PRMT R2, R18, 0x7770, RZ ;  /* 0x0000777012027816 */ /* 0x000fd600000000ff */
[----:B--2---:R1:W-:Y:S04]  /*bcb90*/  @P6 STG.E.U8 desc[UR34][R14.64], R2 ;  /* 0x000000020e006986 */ /* 0x0043e8000c101122 */
[----:B-1----:R-:W2:Y:S01]  /*bcba0*/  LDL.LU.64 R14, [R1+0x3eb8] ;  /* 0x003eb800010e7983 */ /* 0x002ea20000300a00 */
[----:B------:R-:W-:Y:S02]  /*bcbb0*/  LOP3.LUT P6, RZ, R4, 0x80, RZ, 0xc0, !PT ;  /* 0x0000008004ff7812 */ /* 0x000fe400078cc0ff */
[----:B------:R-:W-:Y:S02]  /*bcbc0*/  PRMT R2, R18, 0x7771, RZ ;  /* 0x0000777112027816 */ /* 0x000fe400000000ff */
[C---:B------:R-:W-:Y:S02]  /*bcbd0*/  LOP3.LUT P1, RZ, R16.reuse, 0x800, RZ, 0xc0, !PT ;  /* 0x0000080010ff7812 */ /* 0x040fe4000782c0ff */
[----:B------:R-:W-:-:S02]  /*bcbe0*/  LOP3.LUT P2, RZ, R16, 0x1000, RZ, 0xc0, !PT ;  /* 0x0000100010ff7812 */ /* 0x000fc4000784c0ff */
[C---:B------:R-:W-:Y:S02]  /*bcbf0*/  LOP3.LUT P3, RZ, R16.reuse, 0x2000, RZ, 0xc0, !PT ;  /* 0x0000200010ff7812 */ /* 0x040fe4000786c0ff */
[C---:B------:R-:W-:Y:S02]  /*bcc00*/  LOP3.LUT P4, RZ, R16.reuse, 0x4000, RZ, 0xc0, !PT ;  /* 0x0000400010ff7812 */ /* 0x040fe4000788c0ff */
[C---:B------:R-:W-:Y:S02]  /*bcc10*/  LOP3.LUT P5, RZ, R16.reuse, 0x8000, RZ, 0xc0, !PT ;  /* 0x0000800010ff7812 */ /* 0x040fe400078ac0ff */
[----:B------:R-:W-:Y:S01]  /*bcc20*/  LOP3.LUT P0, RZ, R16, 0x20000, RZ, 0xc0, !PT ;  /* 0x0002000010ff7812 */ /* 0x000fe2000780c0ff */
[----:B--2---:R1:W-:Y:S01]  /*bcc30*/  @P6 STG.E.U8 desc[UR34][R14.64], R2 ;  /* 0x000000020e006986 */ /* 0x0043e2000c101122 */
[----:B------:R-:W-:Y:S02]  /*bcc40*/  LOP3.LUT P6, RZ, R4, 0x40, RZ, 0xc0, !PT ;  /* 0x0000004004ff7812 */ /* 0x000fe400078cc0ff */
[----:B-1----:R-:W-:-:S11]  /*bcc50*/  PRMT R2, R18, 0x7772, RZ ;  /* 0x0000777212027816 */ /* 0x002fd600000000ff */
[----:B---3--:R1:W-:Y:S01]  /*bcc60*/  @P6 STG.E.U8 desc[UR34][R6.64], R2 ;  /* 0x0000000206006986 */ /* 0x0083e2000c101122 */
[----:B------:R-:W-:Y:S02]  /*bcc70*/  LOP3.LUT P6, RZ, R4, 0x20, RZ, 0xc0, !PT ;  /* 0x0000002004ff7812 */ /* 0x000fe400078cc0ff */
[----:B-1----:R-:W-:-:S11]  /*bcc80*/  PRMT R2, R18, 0x7773, RZ ;  /* 0x0000777312027816 */ /* 0x002fd600000000ff */
[----:B------:R1:W-:Y:S02]  /*bcc90*/  @P6 STG.E.U8 desc[UR34][R10.64], R2 ;  /* 0x000000020a006986 */ /* 0x0003e4000c101122 */
[----:B-1----:R-:W-:-:S05]  /*bcca0*/  PRMT R2, R17, 0x7770, RZ ;  /* 0x0000777011027816 */ /* 0x002fca00000000ff */
[----:B------:R1:W-:Y:S02]  /*bccb0*/  @P1 STG.E.U8 desc[UR34][R8.64], R2 ;  /* 0x0000000208001986 */ /* 0x0003e4000c101122 */
[----:B-1----:R-:W-:-:S05]  /*bccc0*/  PRMT R2, R17, 0x7771, RZ ;  /* 0x0000777111027816 */ /* 0x002fca00000000ff */
[----:B------:R1:W-:Y:S01]  /*bccd0*/  @P2 STG.E.U8 desc[UR34][R28.64], R2 ;  /* 0x000000021c002986 */ /* 0x0003e2000c101122 */
[----:B------:R-:W-:Y:S02]  /*bcce0*/  LOP3.LUT P6, RZ, R4, 0x10, RZ, 0xc0, !PT ;  /* 0x0000001004ff7812 */ /* 0x000fe400078cc0ff */
[----:B-1----:R-:W-:-:S05]  /*bccf0*/  PRMT R2, R17, 0x7772, RZ ;  /* 0x0000777211027816 */ /* 0x002fca00000000ff */
[----:B------:R1:W-:Y:S02]  /*bcd00*/  @P3 STG.E.U8 desc[UR34][R26.64], R2 ;  /* 0x000000021a003986 */ /* 0x0003e4000c101122 */
[----:B-1----:R-:W-:Y:S02]  /*bcd10*/  PRMT R2, R17, 0x7773, RZ ;  /* 0x0000777311027816 */ /* 0x002fe400000000ff */
[----:B------:R-:W2:Y:S04]  /*bcd20*/  LDL.LU R17, [R1+0x3eb0] ;  /* 0x003eb00001117983 */ /* 0x000ea80000300800 */
[----:B------:R1:W-:Y:S02]  /*bcd30*/  @P4 STG.E.U8 desc[UR34][R12.64], R2 ;  /* 0x000000020c004986 */ /* 0x0003e4000c101122 */
[----:B-1----:R-:W-:-:S05]  /*bcd40*/  PRMT R2, R19, 0x7770, RZ ;  /* 0x0000777013027816 */ /* 0x002fca00000000ff */
[----:B----4-:R1:W-:Y:S02]  /*bcd50*/  @P5 STG.E.U8 desc[UR34][R24.64], R2 ;  /* 0x0000000218005986 */ /* 0x0103e4000c101122 */
[----:B-1----:R-:W-:-:S05]  /*bcd60*/  PRMT R2, R19, 0x7771, RZ ;  /* 0x0000777113027816 */ /* 0x002fca00000000ff */
[----:B------:R1:W-:Y:S02]  /*bcd70*/  @P6 STG.E.U8 desc[UR34][R22.64], R2 ;  /* 0x0000000216006986 */ /* 0x0003e4000c101122 */
[----:B-1----:R-:W-:Y:S02]  /*bcd80*/  PRMT R2, R19, 0x7772, RZ ;  /* 0x0000777213027816 */ /* 0x002fe400000000ff */
[----:B------:R-:W3:Y:S04]  /*bcd90*/  LDL.LU.64 R22, [R1+0xb40] ;  /* 0x000b400001167983 */ /* 0x000ee80000300a00 */
[----:B------:R1:W-:Y:S04]  /*bcda0*/  @P0 STG.E.U8 desc[UR34][R20.64], R2 ;  /* 0x0000000214000986 */ /* 0x0003e8000c101122 */
[----:B-1----:R-:W4:Y:S04]  /*bcdb0*/  LDL.LU.64 R20, [R1+0xb38] ;  /* 0x000b380001147983 */ /* 0x002f280000300a00 */
[----:B------:R-:W2:Y:S04]  /*bcdc0*/  LDL.LU.64 R26, [R1+0xb30] ;  /* 0x000b3000011a7983 */ /* 0x000ea80000300a00 */
[----:B------:R-:W2:Y:S04]  /*bcdd0*/  LDL.LU.64 R12, [R1+0xb08] ;  /* 0x000b0800010c7983 */ /* 0x000ea80000300a00 */
[----:B------:R-:W2:Y:S01]  /*bcde0*/  LDL.LU R18, [R1+0x17c] ;  /* 0x00017c0001127983 */ /* 0x000ea20000300800 */
[----:B------:R-:W-:-:S02]  /*bcdf0*/  LOP3.LUT P4, RZ, R16, 0x40000, RZ, 0xc0, !PT ;  /* 0x0004000010ff7812 */ /* 0x000fc4000788c0ff */
[----:B------:R-:W-:Y:S02]  /*bce00*/  LOP3.LUT P5, RZ, R16, 0x80000, RZ, 0xc0, !PT ;  /* 0x0008000010ff7812 */ /* 0x000fe400078ac0ff */
[----:B------:R-:W-:Y:S01]  /*bce10*/  PRMT R2, R19, 0x7773, RZ ;  /* 0x0000777313027816 */ /* 0x000fe200000000ff */
[----:B------:R-:W4:Y:S04]  /*bce20*/  LDL.LU.64 R24, [R1+0xb00] ;  /* 0x000b000001187983 */ /* 0x000f280000300a00 */
[----:B------:R-:W4:Y:S04]  /*bce30*/  LDL.LU R5, [R1+0x16c] ;  /* 0x00016c0001057983 */ /* 0x000f280000300800 */
[----:B---3--:R1:W-:Y:S04]  /*bce40*/  @P4 STG.E.U8 desc[UR34][R22.64], R2 ;  /* 0x0000000216004986 */ /* 0x0083e8000c101122 */
[----:B-1----:R-:W3:Y:S01]  /*bce50*/  LDL.LU.64 R22, [R1+0xaf8] ;  /* 0x000af80001167983 */ /* 0x002ee20000300a00 */
[----:B--2---:R-:W-:-:S05]  /*bce60*/  PRMT R2, R18, 0x7770, RZ ;  /* 0x0000777012027816 */ /* 0x004fca00000000ff */
[----:B----4-:R1:W-:Y:S04]  /*bce70*/  @P5 STG.E.U8 desc[UR34][R20.64], R2 ;  /* 0x0000000214005986 */ /* 0x0103e8000c101122 */
[----:B-1----:R-:W2:Y:S04]  /*bce80*/  LDL.LU.64 R20, [R1+0xaf0] ;  /* 0x000af00001147983 */ /* 0x002ea80000300a00 */
[----:B------:R-:W4:Y:S04]  /*bce90*/  LDL.LU R2, [R1+0x150] ;  /* 0x0001500001027983 */ /* 0x000f280000300800 */
[----:B------:R-:W2:Y:S04]  /*bcea0*/  LDL.LU.64 R14, [R1+0xab8] ;  /* 0x000ab800010e7983 */ /* 0x000ea80000300a00 */
[----:B--2---:R1:W-:Y:S04]  /*bceb0*/  STL.64 [R1+0x3e98], R14 ;  /* 0x003e980e01007387 */ /* 0x0043e80000100a00 */
[----:B-1----:R-:W2:Y:S01]  /*bcec0*/  LDL.LU.64 R14, [R1+0xac0] ;  /* 0x000ac000010e7983 */ /* 0x002ea20000300a00 */
[----:B------:R-:W-:-:S13]  /*bced0*/  LOP3.LUT P1, RZ, R16, 0x40000000, RZ, 0xc0, !PT ;  /* 0x4000000010ff7812 */ /* 0x000fda000782c0ff */
        /* <DEDUP_REMOVED lines=14> */
[----:B------:R-:W-:Y:S01]  /*bcfc0*/  LOP3.LUT R4, R4, 0xfffffffd, RZ, 0xc0, !PT ;  /* 0xfffffffd04047812 */ /* 0x000fe200078ec0ff */
[----:B--2---:R1:W-:Y:S04]  /*bcfd0*/  STL.64 [R1+0x3ea8], R14 ;  /* 0x003ea80e01007387 */ /* 0x0043e80000100a00 */
[----:B-1----:R-:W2:Y:S06]  /*bcfe0*/  LDL.LU.64 R14, [R1+0xae8] ;  /* 0x000ae800010e7983 */ /* 0x002eac0000300a00 */
[----:B------:R-:W-:-:S02]  /*bcff0*/  @P1 LOP3.LUT R4, R4, 0x2, RZ, 0xfc, !PT ;  /* 0x0000000204041812 */ /* 0x000fc400078efcff */
[C---:B------:R-:W-:Y:S02]  /*bd000*/  LOP3.LUT P1, RZ, R16.reuse, 0x1000000, RZ, 0xc0, !PT ;  /* 0x0100000010ff7812 */ /* 0x040fe4000782c0ff */
[C---:B------:R-:W-:Y:S02]  /*bd010*/  LOP3.LUT P6, RZ, R16.reuse, 0x100000, RZ, 0xc0, !PT ;  /* 0x0010000010ff7812 */ /* 0x040fe400078cc0ff */
[----:B------:R-:W-:Y:S02]  /*bd020*/  LOP3.LUT P0, RZ, R16, 0x200000, RZ, 0xc0, !PT ;  /* 0x0020000010ff7812 */ /* 0x000fe4000780c0ff */
[----:B------:R-:W-:Y:S02]  /*bd030*/  LOP3.LUT R4, R4, 0xfffffffb, RZ, 0xc0, !PT ;  /* 0xfffffffb04047812 */ /* 0x000fe400078ec0ff */
[----:B------:R-:W-:Y:S01]  /*bd040*/  PRMT R3, R18, 0x7771, RZ ;  /* 0x0000777112037816 */ /* 0x000fe200000000ff */
[----:B------:R-:W4:Y:S04]  /*bd050*/  LDL.LU.64 R6, [R1+0xab0] ;  /* 0x000ab00001067983 */ /* 0x000f280000300a00 */
[----:B------:R-:W4:Y:S04]  /*bd060*/  LDL.LU.64 R10, [R1+0xa78] ;  /* 0x000a7800010a7983 */ /* 0x000f280000300a00 */
[----:B------:R-:W4:Y:S04]  /*bd070*/  LDL.LU R19, [R1+0x140] ;  /* 0x0001400001137983 */ /* 0x000f280000300800 */
[----:B------:R-:W4:Y:S04]  /*bd080*/  LDL.LU.64 R8, [R1+0xa70] ;  /* 0x000a700001087983 */ /* 0x000f280000300a00 */
[----:B------:R-:W4:Y:S01]  /*bd090*/  LDL.LU.64 R28, [R1+0xa68] ;  /* 0x000a6800011c7983 */ /* 0x000f220000300a00 */
[----:B------:R-:W-:-:S02]  /*bd0a0*/  @P1 LOP3.LUT R4, R4, 0x4, RZ, 0xfc, !PT ;  /* 0x0000000404041812 */ /* 0x000fc400078efcff */
[----:B------:R-:W-:Y:S02]  /*bd0b0*/  LOP3.LUT P1, RZ, R16, 0x800000, RZ, 0xc0, !PT ;  /* 0x0080000010ff7812 */ /* 0x000fe4000782c0ff */
[----:B------:R-:W-:Y:S01]  /*bd0c0*/  LOP3.LUT R4, R4, 0xfffffff7, RZ, 0xc0, !PT ;  /* 0xfffffff704047812 */ /* 0x000fe200078ec0ff */
[----:B------:R1:W-:Y:S10]  /*bd0d0*/  @P6 STG.E.U8 desc[UR34][R26.64], R3 ;  /* 0x000000031a006986 */ /* 0x0003f4000c101122 */
[----:B------:R-:W-:-:S02]  /*bd0e0*/  @P1 LOP3.LUT R4, R4, 0x8, RZ, 0xfc, !PT ;  /* 0x0000000804041812 */ /* 0x000fc400078efcff */
[----:B------:R-:W-:Y:S02]  /*bd0f0*/  LOP3.LUT P1, RZ, R16, 0x400000, RZ, 0xc0, !PT ;  /* 0x0040000010ff7812 */ /* 0x000fe4000782c0ff */
[C---:B-1----:R-:W-:Y:S01]  /*bd100*/  PRMT R3, R18.reuse, 0x7772, RZ ;  /* 0x0000777212037816 */ /* 0x042fe200000000ff */
[----:B------:R-:W4:Y:S04]  /*bd110*/  LDL.LU.64 R26, [R1+0xa60] ;  /* 0x000a6000011a7983 */ /* 0x000f280000300a00 */
[----:B------:R1:W-:Y:S02]  /*bd120*/  @P0 STG.E.U8 desc[UR34][R12.64], R3 ;  /* 0x000000030c000986 */ /* 0x0003e4000c101122 */
[----:B-1----:R-:W-:Y:S02]  /*bd130*/  PRMT R3, R18, 0x7773, RZ ;  /* 0x0000777312037816 */ /* 0x002fe400000000ff */
[----:B------:R-:W4:Y:S04]  /*bd140*/  LDL.LU.64 R12, [R1+0xa58] ;  /* 0x000a5800010c7983 */ /* 0x000f280000300a00 */
[----:B------:R1:W-:Y:S01]  /*bd150*/  @P1 STG.E.U8 desc[UR34][R24.64], R3 ;  /* 0x0000000318001986 */ /* 0x0003e2000c101122 */
[----:B------:R-:W-:-:S02]  /*bd160*/  LOP3.LUT P1, RZ, R4, 0x8, RZ, 0xc0, !PT ;  /* 0x0000000804ff7812 */ /* 0x000fc4000782c0ff */
[----:B------:R-:W-:Y:S01]  /*bd170*/  PRMT R18, R5, 0x7770, RZ ;  /* 0x0000777005127816 */ /* 0x000fe200000000ff */
[----:B-1----:R-:W4:Y:S10]  /*bd180*/  LDL.LU R3, [R1+0x130] ;  /* 0x0001300001037983 */ /* 0x002f340000300800 */
[----:B---3--:R1:W-:Y:S01]  /*bd190*/  @P1 STG.E.U8 desc[UR34][R22.64], R18 ;  /* 0x0000001216001986 */ /* 0x0083e2000c101122 */
[----:B------:R-:W-:-:S03]  /*bd1a0*/  LOP3.LUT P1, RZ, R4, 0x4, RZ, 0xc0, !PT ;  /* 0x0000000404ff7812 */ /* 0x000fc6000782c0ff */
[----:B------:R-:W3:Y:S01]  /*bd1b0*/  LDL.LU.64 R24, [R1+0xa48] ;  /* 0x000a480001187983 */ /* 0x000ee20000300a00 */
[----:B-1----:R-:W-:-:S03]  /*bd1c0*/  PRMT R18, R5, 0x7771, RZ ;  /* 0x0000777105127816 */ /* 0x002fc600000000ff */
[----:B------:R-:W3:Y:S06]  /*bd1d0*/  LDL.LU.64 R22, [R1+0xa40] ;  /* 0x000a400001167983 */ /* 0x000eec0000300a00 */
[----:B------:R1:W-:Y:S01]  /*bd1e0*/  @P1 STG.E.U8 desc[UR34][R20.64], R18 ;  /* 0x0000001214001986 */ /* 0x0003e2000c101122 */
[C---:B------:R-:W-:Y:S02]  /*bd1f0*/  LOP3.LUT P1, RZ, R4.reuse, 0x2, RZ, 0xc0, !PT ;  /* 0x0000000204ff7812 */ /* 0x040fe4000782c0ff */
[----:B-1----:R-:W-:Y:S01]  /*bd200*/  PRMT R18, R5, 0x7772, RZ ;  /* 0x0000777205127816 */ /* 0x002fe200000000ff */
[----:B------:R-:W3:Y:S10]  /*bd210*/  LDL.LU.64 R20, [R1+0xa38] ;  /* 0x000a380001147983 */ /* 0x000ef40000300a00 */
[----:B--2---:R1:W-:Y:S04]  /*bd220*/  @P1 STG.E.U8 desc[UR34][R14.64], R18 ;  /* 0x000000120e001986 */ /* 0x0043e8000c101122 */
[----:B-1----:R-:W2:Y:S01]  /*bd230*/  LDL.LU.64 R14, [R1+0x3ea8] ;  /* 0x003ea800010e7983 */ /* 0x002ea20000300a00 */
[----:B------:R-:W-:-:S02]  /*bd240*/  LOP3.LUT P1, RZ, R4, 0x1, RZ, 0xc0, !PT ;  /* 0x0000000104ff7812 */ /* 0x000fc4000782c0ff */
[----:B------:R-:W-:Y:S01]  /*bd250*/  PRMT R4, R5, 0x7773, RZ ;  /* 0x0000777305047816 */ /* 0x000fe200000000ff */
[----:B------:R-:W3:Y:S10]  /*bd260*/  LDL.LU R18, [R1+0x3ea0] ;  /* 0x003ea00001127983 */ /* 0x000ef40000300800 */
[----:B--2---:R1:W-:Y:S04]  /*bd270*/  @P1 STG.E.U8 desc[UR34][R14.64], R4 ;  /* 0x000000040e001986 */ /* 0x0043e8000c101122 */
[----:B-1----:R-:W2:Y:S01]  /*bd280*/  LDL.LU.64 R14, [R1+0x3e98] ;  /* 0x003e9800010e7983 */ /* 0x002ea20000300a00 */
[----:B------:R-:W-:-:S02]  /*bd290*/  LOP3.LUT P1, RZ, R0, 0x80000000, RZ, 0xc0, !PT ;  /* 0x8000000000ff7812 */ /* 0x000fc4000782c0ff */
[----:B----4-:R-:W-:Y:S02]  /*bd2a0*/  PRMT R4, R2, 0x7770, RZ ;  /* 0x0000777002047816 */ /* 0x010fe400000000ff */
[----:B------:R-:W-:Y:S02]  /*bd2b0*/  LOP3.LUT P2, RZ, R16, 0x80000000, RZ, 0xc0, !PT ;  /* 0x8000000010ff7812 */ /* 0x000fe4000784c0ff */
[C---:B------:R-:W-:Y:S02]  /*bd2c0*/  LOP3.LUT P3, RZ, R17.reuse, 0x1, RZ, 0xc0, !PT ;  /* 0x0000000111ff7812 */ /* 0x040fe4000786c0ff */
[C---:B------:R-:W-:Y:S02]  /*bd2d0*/  LOP3.LUT P4, RZ, R17.reuse, 0x2, RZ, 0xc0, !PT ;  /* 0x0000000211ff7812 */ /* 0x040fe4000788c0ff */
[----:B------:R-:W-:-:S03]  /*bd2e0*/  LOP3.LUT P5, RZ, R17, 0x4, RZ, 0xc0, !PT ;  /* 0x0000000411ff7812 */ /* 0x000fc600078ac0ff */
[----:B--2---:R1:W-:Y:S01]  /*bd2f0*/  @P1 STG.E.U8 desc[UR34][R14.64], R4 ;  /* 0x000000040e001986 */ /* 0x0043e2000c101122 */
[----:B------:R-:W-:Y:S02]  /*bd300*/  LOP3.LUT P1, RZ, R0, 0x40000000, RZ, 0xc0, !PT ;  /* 0x4000000000ff7812 */ /* 0x000fe4000782c0ff */
[----:B-1----:R-:W-:-:S11]  /*bd310*/  PRMT R4, R2, 0x7771, RZ ;  /* 0x0000777102047816 */ /* 0x002fd600000000ff */
[----:B------:R1:W-:Y:S01]  /*bd320*/  @P1 STG.E.U8 desc[UR34][R6.64], R4 ;  /* 0x0000000406001986 */ /* 0x0003e2000c101122 */
[----:B------:R-:W-:Y:S02]  /*bd330*/  LOP3.LUT P1, RZ, R0, 0x20000000, RZ, 0xc0, !PT ;  /* 0x2000000000ff7812 */ /* 0x000fe4000782c0ff */
[----:B-1----:R-:W-:-:S11]  /*bd340*/  PRMT R4, R2, 0x7772, RZ ;  /* 0x0000777202047816 */ /* 0x002fd600000000ff */
[----:B------:R-:W-:Y:S01]  /*bd350*/  @P1 STG.E.U8 desc[UR34][R10.64], R4 ;  /* 0x000000040a001986 */ /* 0x000fe2000c101122 */
[----:B------:R-:W-:Y:S02]  /*bd360*/  LOP3.LUT P1, RZ, R0, 0x10000000, RZ, 0xc0, !PT ;  /* 0x1000000000ff7812 */ /* 0x000fe4000782c0ff */
[----:B------:R-:W-:-:S11]  /*bd370*/  PRMT R2, R2, 0x7773, RZ ;  /* 0x0000777302027816 */ /* 0x000fd600000000ff */
[----:B------:R1:W-:Y:S02]  /*bd380*/  @P1 STG.E.U8 desc[UR34][R8.64], R2 ;  /* 0x0000000208001986 */ /* 0x0003e4000c101122 */
[----:B-1----:R-:W-:-:S05]  /*bd390*/  PRMT R2, R19, 0x7770, RZ ;  /* 0x0000777013027816 */ /* 0x002fca00000000ff */
[----:B------:R1:W-:Y:S02]  /*bd3a0*/  @P2 STG.E.U8 desc[UR34][R28.64], R2 ;  /* 0x000000021c002986 */ /* 0x0003e4000c101122 */
[C---:B-1----:R-:W-:Y:S02]  /*bd3b0*/  PRMT R2, R19.reuse, 0x7771, RZ ;  /* 0x0000777113027816 */ /* 0x042fe400000000ff */
[----:B------:R-:W2:Y:S04]  /*bd3c0*/  LDL.LU.64 R28, [R1+0xa00] ;  /* 0x000a0000011c7983 */ /* 0x000ea80000300a00 */
[----:B------:R1:W-:Y:S02]  /*bd3d0*/  @P3 STG.E.U8 desc[UR34][R26.64], R2 ;  /* 0x000000021a003986 */ /* 0x0003e4000c101122 */
[----:B-1----:R-:W-:-:S05]  /*bd3e0*/  PRMT R2, R19, 0x7772, RZ ;  /* 0x0000777213027816 */ /* 0x002fca00000000ff */
[----:B------:R1:W-:Y:S02]  /*bd3f0*/  @P4 STG.E.U8 desc[UR34][R12.64], R2 ;  /* 0x000000020c004986 */ /* 0x0003e4000c101122 */
[----:B-1----:R-:W-:-:S05]  /*bd400*/  PRMT R2, R19, 0x7773, RZ ;  /* 0x0000777313027816 */ /* 0x002fca00000000ff */
[----:B---3--:R1:W-:Y:S04]  /*bd410*/  @P5 STG.E.U8 desc[UR34][R24.64], R2 ;  /* 0x0000000218005986 */ /* 0x0083e8000c101122 */
[----:B-1----:R-:W3:Y:S01]  /*bd420*/  LDL.LU.64 R24, [R1+0x9f8] ;  /* 0x0009f80001187983 */ /* 0x002ee20000300a00 */
[C---:B------:R-:W-:Y:S02]  /*bd430*/  LOP3.LUT P6, RZ, R17.reuse, 0x8, RZ, 0xc0, !PT ;  /* 0x0000000811ff7812 */ /* 0x040fe400078cc0ff */
[C---:B------:R-:W-:Y:S02]  /*bd440*/  LOP3.LUT P0, RZ, R17.reuse, 0x10, RZ, 0xc0, !PT ;  /* 0x0000001011ff7812 */ /* 0x040fe4000780c0ff */
[----:B------:R-:W-:Y:S02]  /*bd450*/  LOP3.LUT P4, RZ, R17, 0x20, RZ, 0xc0, !PT ;  /* 0x0000002011ff7812 */ /* 0x000fe4000788c0ff */
[----:B------:R-:W-:-:S02]  /*bd460*/  PRMT R2, R3, 0x7770, RZ ;  /* 0x0000777003027816 */ /* 0x000fc400000000ff */
[----:B------:R-:W-:Y:S02]  /*bd470*/  LOP3.LUT P5, RZ, R17, 0x40, RZ, 0xc0, !PT ;  /* 0x0000004011ff7812 */ /* 0x000fe400078ac0ff */
[C---:B------:R-:W-:Y:S01]  /*bd480*/  PRMT R4, R3.reuse, 0x7772, RZ ;  /* 0x0000777203047816 */ /* 0x040fe200000000ff */
[----:B------:R-:W4:Y:S04]  /*bd490*/  LDL.LU.64 R26, [R1+0x9f0] ;  /* 0x0009f000011a7983 */ /* 0x000f280000300a00 */
[----:B------:R-:W4:Y:S04]  /*bd4a0*/  LDL.LU.64 R12, [R1+0x9e8] ;  /* 0x0009e800010c7983 */ /* 0x000f280000300a00 */
[----:B------:R1:W-:Y:S02]  /*bd4b0*/  @P6 STG.E.U8 desc[UR34][R22.64], R2 ;  /* 0x0000000216006986 */ /* 0x0003e4000c101122 */
[----:B-1----:R-:W-:-:S02]  /*bd4c0*/  PRMT R2, R3, 0x7771, RZ ;  /* 0x0000777103027816 */ /* 0x002fc400000000ff */
[----:B------:R-:W-:Y:S01]  /*bd4d0*/  PRMT R3, R3, 0x7773, RZ ;  /* 0x0000777303037816 */ /* 0x000fe200000000ff */
[----:B------:R-:W4:Y:S04]  /*bd4e0*/  LDL.LU.64 R22, [R1+0x9e0] ;  /* 0x0009e00001167983 */ /* 0x000f280000300a00 */
[----:B------:R1:W-:Y:S04]  /*bd4f0*/  @P0 STG.E.U8 desc[UR34][R20.64], R2 ;  /* 0x0000000214000986 */ /* 0x0003e8000c101122 */
[----:B------:R-:W4:Y:S04]  /*bd500*/  LDL.LU R19, [R1+0x120] ;  /* 0x0001200001137983 */ /* 0x000f280000300800 */
[----:B-1----:R-:W4:Y:S04]  /*bd510*/  LDL.LU.64 R20, [R1+0x9c0] ;  /* 0x0009c00001147983 */ /* 0x002f280000300a00 */
[----:B------:R-:W4:Y:S04]  /*bd520*/  LDL.LU R2, [R1+0x154] ;  /* 0x0001540001027983 */ /* 0x000f280000300800 */
[----:B--2---:R-:W-:Y:S04]  /*bd530*/  @P4 STG.E.U8 desc[UR34][R28.64], R4 ;  /* 0x000000041c004986 */ /* 0x004fe8000c101122 */
[----:B---3--:R1:W-:Y:S04]  /*bd540*/  @P5 STG.E.U8 desc[UR34][R24.64], R3 ;  /* 0x0000000318005986 */ /* 0x0083e8000c101122 */
[----:B-1----:R-:W2:Y:S04]  /*bd550*/  LDL.LU.64 R24, [R1+0x9b8] ;  /* 0x0009b80001187983 */ /* 0x002ea80000300a00 */
[----:B------:R-:W3:Y:S04]  /*bd560*/  LDL.LU R3, [R1+0x144] ;  /* 0x0001440001037983 */ /* 0x000ee80000300800 */
[----:B------:R-:W2:Y:S04]  /*bd570*/  LDL.LU.64 R14, [R1+0x988] ;  /* 0x00098800010e7983 */ /* 0x000ea80000300a00 */
[----:B--2---:R1:W-:Y:S04]  /*bd580*/  STL.64 [R1+0x3e80], R14 ;  /* 0x003e800e01007387 */ /* 0x0043e80000100a00 */
[----:B-1----:R-:W2:Y:S01]  /*bd590*/  LDL.LU.64 R14, [R1+0x990] ;  /* 0x00099000010e7983 */ /* 0x002ea20000300a00 */
[----:B------:R-:W-:-:S02]  /*bd5a0*/  LOP3.LUT P1, RZ, R17, 0x20000, RZ, 0xc0, !PT ;  /* 0x0002000011ff7812 */ /* 0x000fc4000782c0ff */
        /* <DEDUP_REMOVED lines=23> */
[C---:B----4-:R-:W-:Y:S02]  /*bd720*/  PRMT R4, R19.reuse, 0x7770, RZ ;  /* 0x0000777013047816 */ /* 0x050fe400000000ff */
[----:B------:R-:W-:Y:S01]  /*bd730*/  PRMT R8, R19, 0x7772, RZ ;  /* 0x0000777213087816 */ /* 0x000fe200000000ff */
[----:B------:R-:W4:Y:S02]  /*bd740*/  LDL.LU.64 R6, [R1+0x980] ;  /* 0x0009800001067983 */ /* 0x000f240000300a00 */
[----:B------:R-:W-:-:S02]  /*bd750*/  @P1 LOP3.LUT R0, R0, 0x4000000, RZ, 0xfc, !PT ;  /* 0x0400000000001812 */ /* 0x000fc400078efcff */
[----:B------:R-:W-:Y:S02]  /*bd760*/  LOP3.LUT P1, RZ, R17, 0x400, RZ, 0xc0, !PT ;  /* 0x0000040011ff7812 */ /* 0x000fe4000782c0ff */
[----:B------:R-:W-:Y:S01]  /*bd770*/  LOP3.LUT R0, R0, 0xf7ffffff, RZ, 0xc0, !PT ;  /* 0xf7ffffff00007812 */ /* 0x000fe200078ec0ff */
[----:B------:R1:W-:Y:S10]  /*bd780*/  @P6 STG.E.U8 desc[UR34][R26.64], R4 ;  /* 0x000000041a006986 */ /* 0x0003f4000c101122 */
[----:B------:R-:W-:-:S02]  /*bd790*/  @P1 LOP3.LUT R0, R0, 0x8000000, RZ, 0xfc, !PT ;  /* 0x0800000000001812 */ /* 0x000fc400078efcff */
[----:B------:R-:W-:Y:S02]  /*bd7a0*/  LOP3.LUT P1, RZ, R17, 0x200, RZ, 0xc0, !PT ;  /* 0x0000020011ff7812 */ /* 0x000fe4000782c0ff */
[----:B-1----:R-:W-:-:S05]  /*bd7b0*/  PRMT R4, R19, 0x7771, RZ ;  /* 0x0000777113047816 */ /* 0x002fca00000000ff */
[----:B------:R1:W-:Y:S06]  /*bd7c0*/  @P0 STG.E.U8 desc[UR34][R12.64], R4 ;  /* 0x000000040c000986 */ /* 0x0003ec000c101122 */
[----:B------:R0:W-:Y:S01]  /*bd7d0*/  @P1 STG.E.U8 desc[UR34][R22.64], R8 ;  /* 0x0000000816001986 */ /* 0x0001e2000c101122 */
[C---:B------:R-:W-:Y:S02]  /*bd7e0*/  LOP3.LUT P1, RZ, R0.reuse, 0x8000000, RZ, 0xc0, !PT ;  /* 0x0800000000ff7812 */ /* 0x040fe4000782c0ff */
[----:B-1----:R-:W-:Y:S01]  /*bd7f0*/  PRMT R12, R19, 0x7773, RZ ;  /* 0x00007773130c7816 */ /* 0x002fe200000000ff */
[----:B------:R-:W3:Y:S04]  /*bd800*/  LDL.LU.64 R4, [R1+0x978] ;  /* 0x0009780001047983 */ /* 0x000ee80000300a00 */
[----:B------:R-:W3:Y:S04]  /*bd810*/  LDL.LU.64 R10, [R1+0x970] ;  /* 0x00097000010a7983 */ /* 0x000ee80000300a00 */
[----:B0-----:R-:W3:Y:S04]  /*bd820*/  LDL.LU.64 R8, [R1+0x950] ;  /* 0x0009500001087983 */ /* 0x001ee80000300a00 */
[----:B------:R0:W-:Y:S01]  /*bd830*/  @P1 STG.E.U8 desc[UR34][R20.64], R12 ;  /* 0x0000000c14001986 */ /* 0x0001e2000c101122 */
[----:B------:R-:W-:-:S03]  /*bd840*/  LOP3.LUT P1, RZ, R0, 0x4000000, RZ, 0xc0, !PT ;  /* 0x0400000000ff7812 */ /* 0x000fc6000782c0ff */
[----:B------:R-:W3:Y:S04]  /*bd850*/  LDL.LU.64 R28, [R1+0x948] ;  /* 0x00094800011c7983 */ /* 0x000ee80000300a00 */
[----:B------:R-:W3:Y:S01]  /*bd860*/  LDL.LU.64 R26, [R1+0x940] ;  /* 0x00094000011a7983 */ /* 0x000ee20000300a00 */
[----:B0-----:R-:W-:-:S03]  /*bd870*/  PRMT R20, R2, 0x7770, RZ ;  /* 0x0000777002147816 */ /* 0x001fc600000000ff */
[----:B------:R-:W3:Y:S04]  /*bd880*/  LDL.LU.64 R12, [R1+0x920] ;  /* 0x00092000010c7983 */ /* 0x000ee80000300a00 */
[----:B------:R-:W3:Y:S04]  /*bd890*/  LDL.LU.64 R22, [R1+0x918] ;  /* 0x0009180001167983 */ /* 0x000ee80000300a00 */
[----:B------:R-:W3:Y:S04]  /*bd8a0*/  LDL.LU R19, [R1+0x124] ;  /* 0x0001240001137983 */ /* 0x000ee80000300800 */
[----:B------:R0:W-:Y:S01]  /*bd8b0*/  @P1 STG.E.U8 desc[UR34][R24.64], R20 ;  /* 0x0000001418001986 */ /* 0x0001e2000c101122 */
[----:B------:R-:W-:-:S02]  /*bd8c0*/  LOP3.LUT P1, RZ, R0, 0x2000000, RZ, 0xc0, !PT ;  /* 0x0200000000ff7812 */ /* 0x000fc4000782c0ff */
[----:B0-----:R-:W-:Y:S01]  /*bd8d0*/  PRMT R25, R2, 0x7771, RZ ;  /* 0x0000777102197816 */ /* 0x001fe200000000ff */
[----:B------:R-:W3:Y:S04]  /*bd8e0*/  LDL.LU R24, [R1+0x3e90] ;  /* 0x003e900001187983 */ /* 0x000ee80000300800 */
[----:B------:R-:W3:Y:S06]  /*bd8f0*/  LDL.LU.64 R20, [R1+0x910] ;  /* 0x0009100001147983 */ /* 0x000eec0000300a00 */
[----:B--2---:R0:W-:Y:S04]  /*bd900*/  @P1 STG.E.U8 desc[UR34][R14.64], R25 ;  /* 0x000000190e001986 */ /* 0x0041e8000c101122 */
[----:B0-----:R-:W2:Y:S01]  /*bd910*/  LDL.LU.64 R14, [R1+0x3e88] ;  /* 0x003e8800010e7983 */ /* 0x001ea20000300a00 */
[----:B------:R-:W-:-:S02]  /*bd920*/  LOP3.LUT P1, RZ, R0, 0x1000000, RZ, 0xc0, !PT ;  /* 0x0100000000ff7812 */ /* 0x000fc4000782c0ff */
[C---:B------:R-:W-:Y:S02]  /*bd930*/  PRMT R25, R2.reuse, 0x7772, RZ ;  /* 0x0000777202197816 */ /* 0x040fe400000000ff */
[----:B------:R-:W-:-:S09]  /*bd940*/  PRMT R2, R2, 0x7773, RZ ;  /* 0x0000777302027816 */ /* 0x000fd200000000ff */
[----:B--2---:R0:W-:Y:S04]  /*bd950*/  @P1 STG.E.U8 desc[UR34][R14.64], R25 ;  /* 0x000000190e001986 */ /* 0x0041e8000c101122 */
[----:B0-----:R-:W2:Y:S01]  /*bd960*/  LDL.LU.64 R14, [R1+0x3e80] ;  /* 0x003e8000010e7983 */ /* 0x001ea20000300a00 */
[----:B------:R-:W-:Y:S02]  /*bd970*/  LOP3.LUT P1, RZ, R0, 0x800000, RZ, 0xc0, !PT ;  /* 0x0080000000ff7812 */ /* 0x000fe4000782c0ff */
[C---:B------:R-:W-:Y:S02]  /*bd980*/  LOP3.LUT P2, RZ, R17.reuse, 0x40000, RZ, 0xc0, !PT ;  /* 0x0004000011ff7812 */ /* 0x040fe4000784c0ff */
[C---:B------:R-:W-:Y:S02]  /*bd990*/  LOP3.LUT P3, RZ, R17.reuse, 0x80000, RZ, 0xc0, !PT ;  /* 0x0008000011ff7812 */ /* 0x040fe4000786c0ff */
[----:B------:R-:W-:-:S02]  /*bd9a0*/  LOP3.LUT P4, RZ, R17, 0x100000, RZ, 0xc0, !PT ;  /* 0x0010000011ff7812 */ /* 0x000fc4000788c0ff */
[C---:B------:R-:W-:Y:S02]  /*bd9b0*/  LOP3.LUT P5, RZ, R17.reuse, 0x200000, RZ, 0xc0, !PT ;  /* 0x0020000011ff7812 */ /* 0x040fe400078ac0ff */
[C---:B------:R-:W-:Y:S02]  /*bd9c0*/  LOP3.LUT P6, RZ, R17.reuse, 0x400000, RZ, 0xc0, !PT ;  /* 0x0040000011ff7812 */ /* 0x040fe400078cc0ff */
[----:B------:R-:W-:Y:S01]  /*bd9d0*/  LOP3.LUT P0, RZ, R17, 0x800000, RZ, 0xc0, !PT ;  /* 0x0080000011ff7812 */ /* 0x000fe2000780c0ff */
[----:B--2---:R3:W-:Y:S01]  /*bd9e0*/  @P1 STG.E.U8 desc[UR34][R14.64], R2 ;  /* 0x000000020e001986 */ /* 0x0047e2000c101122 */
[----:B------:R-:W-:Y:S02]  /*bd9f0*/  LOP3.LUT P1, RZ, R0, 0x400000, RZ, 0xc0, !PT ;  /* 0x0040000000ff7812 */ /* 0x000fe4000782c0ff */
[----:B---3--:R-:W-:-:S11]  /*bda00*/  PRMT R2, R3, 0x7770, RZ ;  /* 0x0000777003027816 */ /* 0x008fd600000000ff */
[----:B----4-:R0:W-:Y:S01]  /*bda10*/  @P1 STG.E.U8 desc[UR34][R6.64], R2 ;  /* 0x0000000206001986 */ /* 0x0101e2000c101122 */
[----:B------:R-:W-:Y:S02]  /*bda20*/  LOP3.LUT P1, RZ, R0, 0x200000, RZ, 0xc0, !PT ;  /* 0x0020000000ff7812 */ /* 0x000fe4000782c0ff */
[----:B0-----:R-:W-:-:S11]  /*bda30*/  PRMT R2, R3, 0x7771, RZ ;  /* 0x0000777103027816 */ /* 0x001fd600000000ff */
[----:B------:R0:W-:Y:S01]  /*bda40*/  @P1 STG.E.U8 desc[UR34][R4.64], R2 ;  /* 0x0000000204001986 */ /* 0x0001e2000c101122 */
[----:B------:R-:W-:Y:S02]  /*bda50*/  LOP3.LUT P1, RZ, R0, 0x100000, RZ, 0xc0, !PT ;  /* 0x0010000000ff7812 */ /* 0x000fe4000782c0ff */
[----:B0-----:R-:W-:-:S11]  /*bda60*/  PRMT R2, R3, 0x7772, RZ ;  /* 0x0000777203027816 */ /* 0x001fd600000000ff */
[----:B------:R0:W-:Y:S02]  /*bda70*/  @P1 STG.E.U8 desc[UR34][R10.64], R2 ;  /* 0x000000020a001986 */ /* 0x0001e4000c101122 */
[----:B0-----:R-:W-:-:S05]  /*bda80*/  PRMT R2, R3, 0x7773, RZ ;  /* 0x0000777303027816 */ /* 0x001fca00000000ff */
[----:B------:R0:W-:Y:S02]  /*bda90*/  @P2 STG.E.U8 desc[UR34][R8.64], R2 ;  /* 0x0000000208002986 */ /* 0x0001e4000c101122 */
[----:B0-----:R-:W-:-:S05]  /*bdaa0*/  PRMT R2, R18, 0x7770, RZ ;  /* 0x0000777012027816 */ /* 0x001fca00000000ff */
[----:B------:R0:W-:Y:S02]  /*bdab0*/  @P3 STG.E.U8 desc[UR34][R28.64], R2 ;  /* 0x000000021c003986 */ /* 0x0001e4000c101122 */
[----:B0-----:R-:W-:-:S05]  /*bdac0*/  PRMT R2, R18, 0x7771, RZ ;  /* 0x0000777112027816 */ /* 0x001fca00000000ff */
[----:B------:R0:W-:Y:S02]  /*bdad0*/  @P4 STG.E.U8 desc[UR34][R26.64], R2 ;  /* 0x000000021a004986 */ /* 0x0001e4000c101122 */
[----:B0-----:R-:W-:-:S05]  /*bdae0*/  PRMT R2, R18, 0x7772, RZ ;  /* 0x0000777212027816 */ /* 0x001fca00000000ff */
[----:B------:R0:W-:Y:S02]  /*bdaf0*/  @P5 STG.E.U8 desc[UR34][R12.64], R2 ;  /* 0x000000020c005986 */ /* 0x0001e4000c101122 */
[----:B0-----:R-:W-:Y:S02]  /*bdb00*/  PRMT R2, R18, 0x7773, RZ ;  /* 0x0000777312027816 */ /* 0x001fe400000000ff */
[----:B------:R-:W2:Y:S04]  /*bdb10*/  LDL.LU R18, [R1+0x3e78] ;  /* 0x003e780001127983 */ /* 0x000ea80000300800 */
[----:B------:R0:W-:Y:S02]  /*bdb20*/  @P6 STG.E.U8 desc[UR34][R22.64], R2 ;  /* 0x0000000216006986 */ /* 0x0001e4000c101122 */
[----:B0-----:R-:W-:-:S05]  /*bdb30*/  PRMT R2, R19, 0x7770, RZ ;  /* 0x0000777013027816 */ /* 0x001fca00000000ff */
[----:B------:R0:W-:Y:S04]  /*bdb40*/  @P0 STG.E.U8 desc[UR34][R20.64], R2 ;  /* 0x0000000214000986 */ /* 0x0001e8000c101122 */
[----:B0-----:R-:W3:Y:S04]  /*bdb50*/  LDL.LU.64 R2, [R1+0x908] ;  /* 0x0009080001027983 */ /* 0x001ee80000300a00 */
[----:B------:R-:W4:Y:S01]  /*bdb60*/  LDL.LU.64 R20, [R1+0x900] ;  /* 0x0009000001147983 */ /* 0x000f220000300a00 */
[----:B------:R-:W-:Y:S02]  /*bdb70*/  LOP3.LUT R0, R0, 0xffffefff, RZ, 0xc0, !PT ;  /* 0xffffefff00007812 */ /* 0x000fe400078ec0ff */
[----:B------:R-:W-:-:S02]  /*bdb80*/  LOP3.LUT P4, RZ, R17, 0x1000000, RZ, 0xc0, !PT ;  /* 0x0100000011ff7812 */ /* 0x000fc4000788c0ff */
[C---:B------:R-:W-:Y:S02]  /*bdb90*/  LOP3.LUT P5, RZ, R17.reuse, 0x2000000, RZ, 0xc0, !PT ;  /* 0x0200000011ff7812 */ /* 0x040fe400078ac0ff */
[C---:B------:R-:W-:Y:S02]  /*bdba0*/  LOP3.LUT P6, RZ, R17.reuse, 0x4000000, RZ, 0xc0, !PT ;  /* 0x0400000011ff7812 */ /* 0x040fe400078cc0ff */
[----:B------:R-:W-:Y:S01]  /*bdbb0*/  LOP3.LUT P0, RZ, R17, 0x8000000, RZ, 0xc0, !PT ;  /* 0x0800000011ff7812 */ /* 0x000fe2000780c0ff */
[----:B------:R-:W3:Y:S04]  /*bdbc0*/  LDL.LU.64 R26, [R1+0x8c8] ;  /* 0x0008c800011a7983 */ /* 0x000ee80000300a00 */
[----:B------:R-:W3:Y:S04]  /*bdbd0*/  LDL.LU.64 R12, [R1+0x8c0] ;  /* 0x0008c000010c7983 */ /* 0x000ee80000300a00 */
[----:B------:R-:W3:Y:S04]  /*bdbe0*/  LDL.LU.64 R22, [R1+0x8b8] ;  /* 0x0008b80001167983 */ /* 0x000ee80000300a00 */
[----:B------:R-:W3:Y:S01]  /*bdbf0*/  LDL.LU R6, [R1+0x158] ;  /* 0x0001580001067983 */ /* 0x000ee20000300800 */
[----:B--2---:R-:W-:-:S13]  /*bdc00*/  LOP3.LUT P1, RZ, R18, 0x10, RZ, 0xc0, !PT ;  /* 0x0000001012ff7812 */ /* 0x004fda000782c0ff */
        /* <DEDUP_REMOVED lines=23> */
[----:B------:R-:W-:-:S05]  /*bdd80*/  PRMT R17, R19, 0x7771, RZ ;  /* 0x0000777113117816 */ /* 0x000fca00000000ff */
[----:B---3--:R0:W-:Y:S02]  /*bdd90*/  @P4 STG.E.U8 desc[UR34][R2.64], R17 ;  /* 0x0000001102004986 */ /* 0x0081e4000c101122 */
[C---:B0-----:R-:W-:Y:S02]  /*bdda0*/  PRMT R17, R19.reuse, 0x7772, RZ ;  /* 0x0000777213117816 */ /* 0x041fe400000000ff */
[----:B------:R-:W2:Y:S04]  /*bddb0*/  LDL.LU.64 R2, [R1+0x8a0] ;  /* 0x0008a00001027983 */ /* 0x000ea80000300a00 */
[----:B------:R-:W3:Y:S04]  /*bddc0*/  LDL.LU R7, [R1+0x148] ;  /* 0x0001480001077983 */ /* 0x000ee80000300800 */
[----:B----4-:R0:W-:Y:S04]  /*bddd0*/  @P5 STG.E.U8 desc[UR34][R20.64], R17 ;  /* 0x0000001114005986 */ /* 0x0101e8000c101122 */
[----:B0-----:R-:W4:Y:S04]  /*bdde0*/  LDL.LU.64 R20, [R1+0x898] ;  /* 0x0008980001147983 */ /* 0x001f280000300a00 */
[----:B------:R-:W2:Y:S04]  /*bddf0*/  LDL.LU.64 R14, [R1+0x880] ;  /* 0x00088000010e7983 */ /* 0x000ea80000300a00 */
[----:B--2---:R0:W-:Y:S04]  /*bde00*/  STL.64 [R1+0x3e68], R14 ;  /* 0x003e680e01007387 */ /* 0x0041e80000100a00 */
[----:B0-----:R-:W2:Y:S01]  /*bde10*/  LDL.LU.64 R14, [R1+0x888] ;  /* 0x00088800010e7983 */ /* 0x001ea20000300a00 */
[----:B------:R-:W-:-:S05]  /*bde20*/  PRMT R17, R19, 0x7773, RZ ;  /* 0x0000777313117816 */ /* 0x000fca00000000ff */
[----:B------:R0:W-:Y:S02]  /*bde30*/  @P6 STG.E.U8 desc[UR34][R26.64], R17 ;  /* 0x000000111a006986 */ /* 0x0001e4000c101122 */
[----:B0-----:R-:W-:-:S05]  /*bde40*/  PRMT R17, R6, 0x7770, RZ ;  /* 0x0000777006117816 */ /* 0x001fca00000000ff */
[----:B------:R0:W-:Y:S02]  /*bde50*/  @P0 STG.E.U8 desc[UR34][R12.64], R17 ;  /* 0x000000110c000986 */ /* 0x0001e4000c101122 */
[----:B0-----:R-:W-:-:S05]  /*bde60*/  PRMT R17, R6, 0x7771, RZ ;  /* 0x0000777106117816 */ /* 0x001fca00000000ff */
[----:B------:R-:W-:Y:S04]  /*bde70*/  @P1 STG.E.U8 desc[UR34][R22.64], R17 ;  /* 0x0000001116001986 */ /* 0x000fe8000c101122 */
[----:B--2---:R0:W-:Y:S04]  /*bde80*/  STL.64 [R1+0x3e70], R14 ;  /* 0x003e700e01007387 */ /* 0x0041e80000100a00 */
[----:B0-----:R-:W2:Y:S01]  /*bde90*/  LDL.LU.64 R14, [R1+0x890] ;  /* 0x00089000010e7983 */ /* 0x001ea20000300a00 */
[----:B------:R-:W-:Y:S02]  /*bdea0*/  LOP3.LUT P1, RZ, R0, 0x80000, RZ, 0xc0, !PT ;  /* 0x0008000000ff7812 */ /* 0x000fe4000782c0ff */
[----:B------:R-:W-:Y:S01]  /*bdeb0*/  PRMT R17, R6, 0x7772, RZ ;  /* 0x0000777206117816 */ /* 0x000fe200000000ff */
[----:B------:R-:W2:Y:S04]  /*bdec0*/  LDL.LU.64 R4, [R1+0x858] ;  /* 0x0008580001047983 */ /* 0x000ea80000300a00 */
[----:B------:R-:W2:Y:S04]  /*bded0*/  LDL.LU R25, [R1+0x138] ;  /* 0x0001380001197983 */ /* 0x000ea80000300800 */
[----:B------:R-:W2:Y:S04]  /*bdee0*/  LDL.LU.64 R10, [R1+0x850] ;  /* 0x00085000010a7983 */ /* 0x000ea80000300a00 */
[----:B------:R-:W2:Y:S04]  /*bdef0*/  LDL.LU.64 R8, [R1+0x848] ;  /* 0x0008480001087983 */ /* 0x000ea80000300a00 */
[----:B------:R-:W2:Y:S04]  /*bdf00*/  LDL.LU R19, [R1+0x128] ;  /* 0x0001280001137983 */ /* 0x000ea80000300800 */
[----:B------:R-:W2:Y:S04]  /*bdf10*/  LDL.LU.64 R28, [R1+0x830] ;  /* 0x00083000011c7983 */ /* 0x000ea80000300a00 */
[----:B------:R-:W2:Y:S04]  /*bdf20*/  LDL.LU.64 R26, [R1+0x828] ;  /* 0x00082800011a7983 */ /* 0x000ea80000300a00 */
[----:B------:R-:W2:Y:S04]  /*bdf30*/  LDL.LU.64 R12, [R1+0x820] ;  /* 0x00082000010c7983 */ /* 0x000ea80000300a00 */
[----:B------:R-:W2:Y:S04]  /*bdf40*/  LDL.LU.64 R22, [R1+0x818] ;  /* 0x0008180001167983 */ /* 0x000ea80000300a00 */
[----:B------:R0:W-:Y:S01]  /*bdf50*/  @P1 STG.E.U8 desc[UR34][R2.64], R17 ;  /* 0x0000001102001986 */ /* 0x0001e2000c101122 */
[----:B------:R-:W-:-:S02]  /*bdf60*/  LOP3.LUT P1, RZ, R0, 0x40000, RZ, 0xc0, !PT ;  /* 0x0004000000ff7812 */ /* 0x000fc4000782c0ff */
[----:B0-----:R-:W-:Y:S01]  /*bdf70*/  PRMT R17, R6, 0x7773, RZ ;  /* 0x0000777306117816 */ /* 0x001fe200000000ff */
[----:B------:R-:W2:Y:S10]  /*bdf80*/  LDL.LU.64 R2, [R1+0x810] ;  /* 0x0008100001027983 */ /* 0x000eb40000300a00 */
[----:B----4-:R3:W-:Y:S01]  /*bdf90*/  @P1 STG.E.U8 desc[UR34][R20.64], R17 ;  /* 0x0000001114001986 */ /* 0x0107e2000c101122 */
[----:B------:R-:W-:-:S02]  /*bdfa0*/  LOP3.LUT P1, RZ, R0, 0x20000, RZ, 0xc0, !PT ;  /* 0x0002000000ff7812 */ /* 0x000fc4000782c0ff */
[----:B---3--:R-:W-:Y:S01]  /*bdfb0*/  PRMT R17, R7, 0x7770, RZ ;  /* 0x0000777007117816 */ /* 0x008fe200000000ff */
[----:B------:R-:W3:Y:S10]  /*bdfc0*/  LDL.LU.64 R20, [R1+0x7f0] ;  /* 0x0007f00001147983 */ /* 0x000ef40000300a00 */
[----:B--2---:R0:W-:Y:S04]  /*bdfd0*/  @P1 STG.E.U8 desc[UR34][R14.64], R17 ;  /* 0x000000110e001986 */ /* 0x0041e8000c101122 */
[----:B0-----:R-:W2:Y:S01]  /*bdfe0*/  LDL.LU.64 R14, [R1+0x3e70] ;  /* 0x003e7000010e7983 */ /* 0x001ea20000300a00 */
[----:B------:R-:W-:-:S02]  /*bdff0*/  LOP3.LUT P1, RZ, R0, 0x10000, RZ, 0xc0, !PT ;  /* 0x0001000000ff7812 */ /* 0x000fc4000782c0ff */
[----:B------:R-:W-:-:S11]  /*be000*/  PRMT R17, R7, 0x7771, RZ ;  /* 0x0000777107117816 */ /* 0x000fd600000000ff */
[----:B--2---:R0:W-:Y:S04]  /*be010*/  @P1 STG.E.U8 desc[UR34][R14.64], R17 ;  /* 0x000000110e001986 */ /* 0x0041e8000c101122 */
[----:B0-----:R-:W2:Y:S01]  /*be020*/  LDL.LU.64 R14, [R1+0x3e68] ;  /* 0x003e6800010e7983 */ /* 0x001ea20000300a00 */
        /* <DEDUP_REMOVED lines=10> */
[----:B0-----:R-:W-:-:S11]  /*be0d0*/  PRMT R17, R7, 0x7773, RZ ;  /* 0x0000777307117816 */ /* 0x001fd600000000ff */
[----:B------:R0:W-:Y:S01]  /*be0e0*/  @P1 STG.E.U8 desc[UR34][R4.64], R17 ;  /* 0x0000001104001986 */ /* 0x0001e2000c101122 */
        /* <DEDUP_REMOVED lines=17> */
[----:B---3--:R0:W-:Y:S04]  /*be200*/  @P0 STG.E.U8 desc[UR34][R20.64], R17 ;  /* 0x0000001114000986 */ /* 0x0081e8000c101122 */
[----:B0-----:R-:W2:Y:S04]  /*be210*/  LDL.LU.64 R20, [R1+0x7e8] ;  /* 0x0007e80001147983 */ /* 0x001ea80000300a00 */
[----:B------:R-:W3:Y:S04]  /*be220*/  LDL.LU.64 R2, [R1+0x7e0] ;  /* 0x0007e00001027983 */ /* 0x000ee80000300a00 */
[----:B------:R-:W4:Y:S04]  /*be230*/  LDL.LU.64 R28, [R1+0x7c0] ;  /* 0x0007c000011c7983 */ /* 0x000f280000300a00 */
[----:B------:R-:W2:Y:S04]  /*be240*/  LDL.LU R25, [R1+0x15c] ;  /* 0x00015c0001197983 */ /* 0x000ea80000300800 */
[----:B------:R-:W3:Y:S04]  /*be250*/  LDL.LU.64 R26, [R1+0x7b8] ;  /* 0x0007b800011a7983 */ /* 0x000ee80000300a00 */
[----:B------:R-:W3:Y:S04]  /*be260*/  LDL.LU.64 R12, [R1+0x7b0] ;  /* 0x0007b000010c7983 */ /* 0x000ee80000300a00 */
[----:B------:R-:W3:Y:S04]  /*be270*/  LDL.LU.64 R22, [R1+0x7a8] ;  /* 0x0007a80001167983 */ /* 0x000ee80000300a00 */
[----:B------:R-:W3:Y:S01]  /*be280*/  LDL.LU R19, [R1+0x14c] ;  /* 0x00014c0001137983 */ /* 0x000ee20000300800 */
[----:B------:R-:W-:-:S02]  /*be290*/  LOP3.LUT P4, RZ, R18, 0x800, RZ, 0xc0, !PT ;  /* 0x0000080012ff7812 */ /* 0x000fc4000788c0ff */
[C---:B------:R-:W-:Y:S02]  /*be2a0*/  LOP3.LUT P5, RZ, R18.reuse, 0x1000, RZ, 0xc0, !PT ;  /* 0x0000100012ff7812 */ /* 0x040fe400078ac0ff */
        /* <DEDUP_REMOVED lines=13> */
[----:B------:R-:W-:Y:S02]  /*be380*/  LOP3.LUT R0, R0, 0xfffffeff, RZ, 0xc0, !PT ;  /* 0xfffffeff00007812 */ /* 0x000fe400078ec0ff */
[----:B--2---:R-:W-:-:S05]  /*be390*/  PRMT R17, R25, 0x7770, RZ ;  /* 0x0000777019117816 */ /* 0x004fca00000000ff */
[----:B------:R0:W-:Y:S02]  /*be3a0*/  @P4 STG.E.U8 desc[UR34][R20.64], R17 ;  /* 0x0000001114004986 */ /* 0x0001e4000c101122 */
[----:B0-----:R-:W-:Y:S02]  /*be3b0*/  PRMT R17, R25, 0x7771, RZ ;  /* 0x0000777119117816 */ /* 0x001fe400000000ff */
[----:B------:R-:W2:Y:S04]  /*be3c0*/  LDL.LU.64 R20, [R1+0x7a0] ;  /* 0x0007a00001147983 */ /* 0x000ea80000300a00 */
[----:B---3--:R0:W-:Y:S04]  /*be3d0*/  @P5 STG.E.U8 desc[UR34][R2.64], R17 ;  /* 0x0000001102005986 */ /* 0x0081e8000c101122 */
[----:B0-----:R-:W3:Y:S04]  /*be3e0*/  LDL.LU.64 R2, [R1+0x780] ;  /* 0x0007800001027983 */ /* 0x001ee80000300a00 */
[----:B------:R-:W3:Y:S01]  /*be3f0*/  LDL.LU.64 R14, [R1+0x770] ;  /* 0x00077000010e7983 */ /* 0x000ee20000300a00 */
[----:B------:R-:W-:-:S02]  /*be400*/  @P1 LOP3.LUT R0, R0, 0x100, RZ, 0xfc, !PT ;  /* 0x0000010000001812 */ /* 0x000fc400078efcff */
[----:B------:R-:W-:Y:S02]  /*be410*/  LOP3.LUT P1, RZ, R18, 0x40000, RZ, 0xc0, !PT ;  /* 0x0004000012ff7812 */ /* 0x000fe4000782c0ff */
[----:B------:R-:W-:-:S11]  /*be420*/  LOP3.LUT R0, R0, 0xfffffdff, RZ, 0xc0, !PT ;  /* 0xfffffdff00007812 */ /* 0x000fd600078ec0ff */
[----:B------:R-:W-:Y:S02]  /*be430*/  @P1 LOP3.LUT R0, R0, 0x200, RZ, 0xfc, !PT ;  /* 0x0000020000001812 */ /* 0x000fe400078efcff */
[----:B------:R-:W-:Y:S02]  /*be440*/  LOP3.LUT P1, RZ, R18, 0x20000, RZ, 0xc0, !PT ;  /* 0x0002000012ff7812 */ /* 0x000fe4000782c0ff */
[----:B------:R-:W-:Y:S02]  /*be450*/  LOP3.LUT R0, R0, 0xfffffbff, RZ, 0xc0, !PT ;  /* 0xfffffbff00007812 */ /* 0x000fe400078ec0ff */
[----:B------:R-:W-:-:S09]  /*be460*/  LOP3.LUT P6, RZ, R18, 0x2000, RZ, 0xc0, !PT ;  /* 0x0000200012ff7812 */ /* 0x000fd200078cc0ff */
[----:B------:R-:W-:Y:S02]  /*be470*/  @P1 LOP3.LUT R0, R0, 0x400, RZ, 0xfc, !PT ;  /* 0x0000040000001812 */ /* 0x000fe400078efcff */
[C---:B------:R-:W-:Y:S02]  /*be480*/  LOP3.LUT P1, RZ, R18.reuse, 0x10000, RZ, 0xc0, !PT ;  /* 0x0001000012ff7812 */ /* 0x040fe4000782c0ff */
[----:B------:R-:W-:Y:S02]  /*be490*/  LOP3.LUT P0, RZ, R18, 0x4000, RZ, 0xc0, !PT ;  /* 0x0000400012ff7812 */ /* 0x000fe4000780c0ff */
[----:B------:R-:W-:Y:S02]  /*be4a0*/  PRMT R17, R25, 0x7772, RZ ;  /* 0x0000777219117816 */ /* 0x000fe400000000ff */
[----:B------:R-:W-:-:S03]  /*be4b0*/  LOP3.LUT R0, R0, 0xfffff7ff, RZ, 0xc0, !PT ;  /* 0xfffff7ff00007812 */ /* 0x000fc600078ec0ff */
[----:B----4-:R0:W-:Y:S04]  /*be4c0*/  @P6 STG.E.U8 desc[UR34][R28.64], R17 ;  /* 0x000000111c006986 */ /* 0x0101e8000c101122 */
[----:B------:R-:W-:Y:S02]  /*be4d0*/  @P1 LOP3.LUT R0, R0, 0x800, RZ, 0xfc, !PT ;  /* 0x0000080000001812 */ /* 0x000fe400078efcff */
[----:B------:R-:W-:Y:S02]  /*be4e0*/  LOP3.LUT P1, RZ, R18, 0x8000, RZ, 0xc0, !PT ;  /* 0x0000800012ff7812 */ /* 0x000fe4000782c0ff */
[----:B0-----:R-:W-:-:S05]  /*be4f0*/  PRMT R17, R25, 0x7773, RZ ;  /* 0x0000777319117816 */ /* 0x001fca00000000ff */
[----:B------:R0:W-:Y:S02]  /*be500*/  @P0 STG.E.U8 desc[UR34][R26.64], R17 ;  /* 0x000000111a000986 */ /* 0x0001e4000c101122 */
[----:B0-----:R-:W-:-:S05]  /*be510*/  PRMT R17, R19, 0x7770, RZ ;  /* 0x0000777013117816 */ /* 0x001fca00000000ff */
[----:B------:R0:W-:Y:S01]  /*be520*/  @P1 STG.E.U8 desc[UR34][R12.64], R17 ;  /* 0x000000110c001986 */ /* 0x0001e2000c101122 */
[----:B------:R-:W-:Y:S02]  /*be530*/  LOP3.LUT P1, RZ, R0, 0x800, RZ, 0xc0, !PT ;  /* 0x0000080000ff7812 */ /* 0x000fe4000782c0ff */
[----:B0-----:R-:W-:-:S11]  /*be540*/  PRMT R17, R19, 0x7771, RZ ;  /* 0x0000777113117816 */ /* 0x001fd600000000ff */
[----:B------:R0:W-:Y:S01]  /*be550*/  @P1 STG.E.U8 desc[UR34][R22.64], R17 ;  /* 0x0000001116001986 */ /* 0x0001e2000c101122 */
[----:B------:R-:W-:Y:S02]  /*be560*/  LOP3.LUT P1, RZ, R0, 0x400, RZ, 0xc0, !PT ;  /* 0x0000040000ff7812 */ /* 0x000fe4000782c0ff */
[----:B0-----:R-:W-:-:S11]  /*be570*/  PRMT R17, R19, 0x7772, RZ ;  /* 0x0000777213117816 */ /* 0x001fd600000000ff */
[----:B--2---:R0:W-:Y:S01]  /*be580*/  @P1 STG.E.U8 desc[UR34][R20.64], R17 ;  /* 0x0000001114001986 */ /* 0x0041e2000c101122 */
[----:B------:R-:W-:-:S03]  /*be590*/  LOP3.LUT P1, RZ, R0, 0x200, RZ, 0xc0, !PT ;  /* 0x0000020000ff7812 */ /* 0x000fc6000782c0ff */
[----:B---3--:R1:W-:Y:S01]  /*be5a0*/  STL.64 [R1+0x3e50], R14 ;  /* 0x003e500e01007387 */ /* 0x0083e20000100a00 */
[----:B0-----:R-:W-:-:S03]  /*be5b0*/  PRMT R17, R19, 0x7773, RZ ;  /* 0x0000777313117816 */ /* 0x001fc600000000ff */
[----:B-1----:R-:W2:Y:S04]  /*be5c0*/  LDL.LU.64 R14, [R1+0x778] ;  /* 0x00077800010e7983 */ /* 0x002ea80000300a00 */
[----:B------:R-:W3:Y:S04]  /*be5d0*/  LDL.LU.64 R6, [R1+0x758] ;  /* 0x0007580001067983 */ /* 0x000ee80000300a00 */
[----:B------:R-:W4:Y:S04]  /*be5e0*/  LDL.LU.64 R4, [R1+0x750] ;  /* 0x0007500001047983 */ /* 0x000f280000300a00 */
[----:B------:R-:W2:Y:S04]  /*be5f0*/  LDL.LU.64 R10, [R1+0x748] ;  /* 0x00074800010a7983 */ /* 0x000ea80000300a00 */
[----:B------:R-:W2:Y:S04]  /*be600*/  LDL.LU.64 R8, [R1+0x740] ;  /* 0x0007400001087983 */ /* 0x000ea80000300a00 */
[----:B------:R-:W2:Y:S04]  /*be610*/  LDL.LU.64 R28, [R1+0x738] ;  /* 0x00073800011c7983 */ /* 0x000ea80000300a00 */
[----:B------:R-:W2:Y:S04]  /*be620*/  LDL.LU.64 R26, [R1+0x6f0] ;  /* 0x0006f000011a7983 */ /* 0x000ea80000300a00 */
[----:B------:R-:W2:Y:S04]  /*be630*/  LDL.LU R25, [R1+0x110] ;  /* 0x0001100001197983 */ /* 0x000ea80000300800 */
[----:B------:R-:W2:Y:S04]  /*be640*/  LDL.LU.64 R12, [R1+0x6e8] ;  /* 0x0006e800010c7983 */ /* 0x000ea80000300a00 */
[----:B------:R-:W2:Y:S04]  /*be650*/  LDL.LU.64 R22, [R1+0x6e0] ;  /* 0x0006e00001167983 */ /* 0x000ea80000300a00 */
[----:B------:R-:W2:Y:S04]  /*be660*/  LDL.LU.64 R20, [R1+0x698] ;  /* 0x0006980001147983 */ /* 0x000ea80000300a00 */
[----:B------:R-:W2:Y:S04]  /*be670*/  LDL.LU R19, [R1+0x3e60] ;  /* 0x003e600001137983 */ /* 0x000ea80000300800 */
[----:B------:R0:W-:Y:S04]  /*be680*/  @P1 STG.E.U8 desc[UR34][R2.64], R17 ;  /* 0x0000001102001986 */ /* 0x0001e8000c101122 */
[----:B0-----:R-:W2:Y:S01]  /*be690*/  LDL.LU.64 R2, [R1+0x3e58] ;  /* 0x003e580001027983 */ /* 0x001ea20000300a00 */
[----:B------:R-:W-:-:S02]  /*be6a0*/  LOP3.LUT P1, RZ, R0, 0x100, RZ, 0xc0, !PT ;  /* 0x0000010000ff7812 */ /* 0x000fc4000782c0ff */
[----:B--2---:R-:W-:-:S11]  /*be6b0*/  PRMT R17, R2, 0x7770, RZ ;  /* 0x0000777002117816 */ /* 0x004fd600000000ff */
[----:B------:R0:W-:Y:S04]  /*be6c0*/  @P1 STG.E.U8 desc[UR34][R14.64], R17 ;  /* 0x000000110e001986 */ /* 0x0001e8000c101122 */
[----:B0-----:R-:W2:Y:S01]  /*be6d0*/  LDL.LU.64 R14, [R1+0x3e50] ;  /* 0x003e5000010e7983 */ /* 0x001ea20000300a00 */
[----:B------:R-:W-:Y:S02]  /*be6e0*/  LOP3.LUT P1, RZ, R0, 0x80, RZ, 0xc0, !PT ;  /* 0x0000008000ff7812 */ /* 0x000fe4000782c0ff */
[----:B------:R-:W-:Y:S02]  /*be6f0*/  PRMT R17, R2, 0x7771, RZ ;  /* 0x0000777102117816 */ /* 0x000fe400000000ff */
[C---:B------:R-:W-:Y:S02]  /*be700*/  LOP3.LUT P2, RZ, R18.reuse, 0x1000000, RZ, 0xc0, !PT ;  /* 0x0100000012ff7812 */ /* 0x040fe4000784c0ff */
[----:B------:R-:W-:-:S02]  /*be710*/  LOP3.LUT P3, RZ, R18, 0x2000000, RZ, 0xc0, !PT ;  /* 0x0200000012ff7812 */ /* 0x000fc4000786c0ff */
[C---:B------:R-:W-:Y:S02]  /*be720*/  LOP3.LUT P4, RZ, R18.reuse, 0x4000000, RZ, 0xc0, !PT ;  /* 0x0400000012ff7812 */ /* 0x040fe4000788c0ff */
[C---:B------:R-:W-:Y:S02]  /*be730*/  LOP3.LUT P5, RZ, R18.reuse, 0x8000000, RZ, 0xc0, !PT ;  /* 0x0800000012ff7812 */ /* 0x040fe400078ac0ff */
[----:B------:R-:W-:Y:S01]  /*be740*/  LOP3.LUT P6, RZ, R18, 0x10000000, RZ, 0xc0, !PT ;  /* 0x1000000012ff7812 */ /* 0x000fe200078cc0ff */
[----:B--2---:R0:W-:Y:S01]  /*be750*/  @P1 STG.E.U8 desc[UR34][R14.64], R17 ;  /* 0x000000110e001986 */ /* 0x0041e2000c101122 */
[----:B------:R-:W-:Y:S02]  /*be760*/  LOP3.LUT P1, RZ, R0, 0x40, RZ, 0xc0, !PT ;  /* 0x0000004000ff7812 */ /* 0x000fe4000782c0ff */
[----:B0-----:R-:W-:-:S11]  /*be770*/  PRMT R17, R2, 0x7772, RZ ;  /* 0x0000777202117816 */ /* 0x001fd600000000ff */
[----:B---3--:R0:W-:Y:S01]  /*be780*/  @P1 STG.E.U8 desc[UR34][R6.64], R17 ;  /* 0x0000001106001986 */ /* 0x0081e2000c101122 */
[----:B------:R-:W-:Y:S02]  /*be790*/  LOP3.LUT P1, RZ, R0, 0x20, RZ, 0xc0, !PT ;  /* 0x0000002000ff7812 */ /* 0x000fe4000782c0ff */
[----:B0-----:R-:W-:Y:S02]  /*be7a0*/  PRMT R17, R2, 0x7773, RZ ;  /* 0x0000777302117816 */ /* 0x001fe400000000ff */
[----:B------:R-:W2:Y:S09]  /*be7b0*/  LDL.LU R2, [R1+0x3e4c] ;  /* 0x003e4c0001027983 */ /* 0x000eb20000300800 */
[----:B----4-:R0:W-:Y:S01]  /*be7c0*/  @P1 STG.E.U8 desc[UR34][R4.64], R17 ;  /* 0x0000001104001986 */ /* 0x0101e2000c101122 */
[----:B------:R-:W-:-:S02]  /*be7d0*/  LOP3.LUT P1, RZ, R0, 0x10, RZ, 0xc0, !PT ;  /* 0x0000001000ff7812 */ /* 0x000fc4000782c0ff */
[----:B0-----:R-:W-:-:S11]  /*be7e0*/  PRMT R17, R19, 0x7770, RZ ;  /* 0x0000777013117816 */ /* 0x001fd600000000ff */
[----:B------:R0:W-:Y:S02]  /*be7f0*/  @P1 STG.E.U8 desc[UR34][R10.64], R17 ;  /* 0x000000110a001986 */ /* 0x0001e4000c101122 */
[----:B0-----:R-:W-:-:S05]  /*be800*/  PRMT R17, R19, 0x7771, RZ ;  /* 0x0000777113117816 */ /* 0x001fca00000000ff */
[----:B------:R0:W-:Y:S02]  /*be810*/  @P2 STG.E.U8 desc[UR34][R8.64], R17 ;  /* 0x0000001108002986 */ /* 0x0001e4000c101122 */
[----:B0-----:R-:W-:-:S05]  /*be820*/  PRMT R17, R19, 0x7772, RZ ;  /* 0x0000777213117816 */ /* 0x001fca00000000ff */
[----:B------:R0:W-:Y:S02]  /*be830*/  @P3 STG.E.U8 desc[UR34][R28.64], R17 ;  /* 0x000000111c003986 */ /* 0x0001e4000c101122 */
[----:B0-----:R-:W-:Y:S02]  /*be840*/  PRMT R17, R19, 0x7773, RZ ;  /* 0x0000777313117816 */ /* 0x001fe400000000ff */
[----:B------:R-:W3:Y:S04]  /*be850*/  LDL.LU R19, [R1+0x3e48] ;  /* 0x003e480001137983 */ /* 0x000ee80000300800 */
[----:B------:R0:W-:Y:S02]  /*be860*/  @P4 STG.E.U8 desc[UR34][R26.64], R17 ;  /* 0x000000111a004986 */ /* 0x0001e4000c101122 */
[----:B0-----:R-:W-:-:S05]  /*be870*/  PRMT R17, R25, 0x7770, RZ ;  /* 0x0000777019117816 */ /* 0x001fca00000000ff */
[----:B------:R0:W-:Y:S02]  /*be880*/  @P5 STG.E.U8 desc[UR34][R12.64], R17 ;  /* 0x000000110c005986 */ /* 0x0001e4000c101122 */
[----:B0-----:R-:W-:-:S05]  /*be890*/  PRMT R17, R25, 0x7771, RZ ;  /* 0x0000777119117816 */ /* 0x001fca00000000ff */
[----:B------:R0:W-:Y:S04]  /*be8a0*/  @P6 STG.E.U8 desc[UR34][R22.64], R17 ;  /* 0x0000001116006986 */ /* 0x0001e8000c101122 */
[----:B0-----:R-:W4:Y:S01]  /*be8b0*/  LDL.LU.64 R22, [R1+0x6d8] ;  /* 0x0006d80001167983 */ /* 0x001f220000300a00 */
[C---:B------:R-:W-:Y:S02]  /*be8c0*/  LOP3.LUT P0, RZ, R18.reuse, 0x20000000, RZ, 0xc0, !PT ;  /* 0x2000000012ff7812 */ /* 0x040fe4000780c0ff */
[----:B------:R-:W-:Y:S02]  /*be8d0*/  LOP3.LUT P4, RZ, R18, 0x40000000, RZ, 0xc0, !PT ;  /* 0x4000000012ff7812 */ /* 0x000fe4000788c0ff */
[C---:B------:R-:W-:Y:S01]  /*be8e0*/  PRMT R17, R25.reuse, 0x7772, RZ ;  /* 0x0000777219117816 */ /* 0x040fe200000000ff */
[----:B------:R-:W4:Y:S08]  /*be8f0*/  LDL.LU.64 R4, [R1+0x6d0] ;  /* 0x0006d00001047983 */ /* 0x000f300000300a00 */
[----:B------:R0:W-:Y:S04]  /*be900*/  @P0 STG.E.U8 desc[UR34][R20.64], R17 ;  /* 0x0000001114000986 */ /* 0x0001e8000c101122 */
[----:B0-----:R-:W4:Y:S04]  /*be910*/  LDL.LU.64 R20, [R1+0x6c8] ;  /* 0x0006c80001147983 */ /* 0x001f280000300a00 */
[----:B------:R-:W4:Y:S01]  /*be920*/  LDL.LU.64 R8, [R1+0x6c0] ;  /* 0x0006c00001087983 */ /* 0x000f220000300a00 */
[----:B------:R-:W-:-:S03]  /*be930*/  PRMT R17, R25, 0x7773, RZ ;  /* 0x0000777319117816 */ /* 0x000fc600000000ff */
[----:B------:R-:W4:Y:S04]  /*be940*/  LDL.LU R29, [R1+0x100] ;  /* 0x00010000011d7983 */ /* 0x000f280000300800 */
[----:B------:R-:W4:Y:S04]  /*be950*/  LDL.LU.64 R26, [R1+0x690] ;  /* 0x00069000011a7983 */ /* 0x000f280000300a00 */
[----:B------:R-:W4:Y:S04]  /*be960*/  LDL.LU.64 R12, [R1+0x688] ;  /* 0x00068800010c7983 */ /* 0x000f280000300a00 */
[----:B------:R-:W4:Y:S01]  /*be970*/  LDL.LU R10, [R1+0xf0] ;  /* 0x0000f000010a7983 */ /* 0x000f220000300800 */
[----:B--2---:R-:W-:-:S02]  /*be980*/  LOP3.LUT R2, R2, 0xefffffff, RZ, 0xc0, !PT ;  /* 0xefffffff02027812 */ /* 0x004fc400078ec0ff */
[----:B---3--:R-:W-:-:S13]  /*be990*/  LOP3.LUT P1, RZ, R19, 0x400, RZ, 0xc0, !PT ;  /* 0x0000040013ff7812 */ /* 0x008fda000782c0ff */
        /* <DEDUP_REMOVED lines=9> */
[----:B----4-:R0:W-:Y:S10]  /*bea30*/  @P4 STG.E.U8 desc[UR34][R22.64], R17 ;  /* 0x0000001116004986 */ /* 0x0101f4000c101122 */
[----:B------:R-:W-:-:S05]  /*bea40*/  @P1 LOP3.LUT R2, R2, 0x80000000, RZ, 0xfc, !PT ;  /* 0x8000000002021812 */ /* 0x000fca00078efcff */
[----:B------:R1:W-:Y:S04]  /*bea50*/  STL.64 [R1+0x3e38], R2 ;  /* 0x003e380201007387 */ /* 0x0003e80000100a00 */
[----:B0-----:R-:W2:Y:S04]  /*bea60*/  LDL.LU.64 R22, [R1+0x680] ;  /* 0x0006800001167983 */ /* 0x001ea80000300a00 */
[----:B-1----:R-:W3:Y:S01]  /*bea70*/  LDL.LU.64 R2, [R1+0x660] ;  /* 0x0006600001027983 */ /* 0x002ee20000300a00 */
[----:B------:R-:W-:Y:S02]  /*bea80*/  LOP3.LUT P1, RZ, R19, 0x40, RZ, 0xc0, !PT ;  /* 0x0000004013ff7812 */ /* 0x000fe4000782c0ff */
[----:B------:R-:W-:-:S11]  /*bea90*/  LOP3.LUT R0, R0, 0xfffffffe, RZ, 0xc0, !PT ;  /* 0xfffffffe00007812 */ /* 0x000fd600078ec0ff */
[----:B------:R-:W-:Y:S02]  /*beaa0*/  @P1 LOP3.LUT R0, R0, 0x1, RZ, 0xfc, !PT ;  /* 0x0000000100001812 */ /* 0x000fe400078efcff */
[----:B------:R-:W-:Y:S02]  /*beab0*/  LOP3.LUT P1, RZ, R19, 0x20, RZ, 0xc0, !PT ;  /* 0x0000002013ff7812 */ /* 0x000fe4000782c0ff */
[----:B------:R-:W-:-:S11]  /*beac0*/  LOP3.LUT R0, R0, 0xfffffffd, RZ, 0xc0, !PT ;  /* 0xfffffffd00007812 */ /* 0x000fd600078ec0ff */
[----:B------:R-:W-:Y:S02]  /*bead0*/  @P1 LOP3.LUT R0, R0, 0x2, RZ, 0xfc, !PT ;  /* 0x0000000200001812 */ /* 0x000fe400078efcff */
[C---:B------:R-:W-:Y:S02]  /*beae0*/  LOP3.LUT P1, RZ, R19.reuse, 0x10, RZ, 0xc0, !PT ;  /* 0x0000001013ff7812 */ /* 0x040fe4000782c0ff */
[----:B------:R-:W-:Y:S02]  /*beaf0*/  LOP3.LUT P5, RZ, R18, 0x80000000, RZ, 0xc0, !PT ;  /* 0x8000000012ff7812 */ /* 0x000fe400078ac0ff */
[----:B------:R-:W-:Y:S02]  /*beb00*/  LOP3.LUT R0, R0, 0xfffffffb, RZ, 0xc0, !PT ;  /* 0xfffffffb00007812 */ /* 0x000fe400078ec0ff */
[----:B------:R-:W-:Y:S02]  /*beb10*/  LOP3.LUT P6, RZ, R19, 0x1, RZ, 0xc0, !PT ;  /* 0x0000000113ff7812 */ /* 0x000fe400078cc0ff */
[----:B------:R-:W-:-:S05]  /*beb20*/  PRMT R17, R29, 0x7770, RZ ;  /* 0x000077701d117816 */ /* 0x000fca00000000ff */
[----:B------:R-:W-:Y:S02]  /*beb30*/  @P1 LOP3.LUT R0, R0, 0x4, RZ, 0xfc, !PT ;  /* 0x0000000400001812 */ /* 0x000fe400078efcff */
[C---:B------:R-:W-:Y:S02]  /*beb40*/  LOP3.LUT P1, RZ, R19.reuse, 0x8, RZ, 0xc0, !PT ;  /* 0x0000000813ff7812 */ /* 0x040fe4000782c0ff */
[----:B------:R-:W-:Y:S01]  /*beb50*/  LOP3.LUT P0, RZ, R19, 0x2, RZ, 0xc0, !PT ;  /* 0x0000000213ff7812 */ /* 0x000fe2000780c0ff */
[----:B------:R0:W-:Y:S01]  /*beb60*/  @P5 STG.E.U8 desc[UR34][R4.64], R17 ;  /* 0x0000001104005986 */ /* 0x0001e2000c101122 */
[----:B------:R-:W-:Y:S02]  /*beb70*/  LOP3.LUT R0, R0, 0xfffffff7, RZ, 0xc0, !PT ;  /* 0xfffffff700007812 */ /* 0x000fe400078ec0ff */
[----:B0-----:R-:W-:Y:S01]  /*beb80*/  PRMT R17, R29, 0x7771, RZ ;  /* 0x000077711d117816 */ /* 0x001fe200000000ff */
[----:B---3--:R0:W-:Y:S04]  /*beb90*/  STL.64 [R1+0x3e40], R2 ;  /* 0x003e400201007387 */ /* 0x0081e80000100a00 */
[----:B0-----:R-:W3:Y:S02]  /*beba0*/  LDL.LU.64 R2, [R1+0x668] ;  /* 0x0006680001027983 */ /* 0x001ee40000300a00 */
[----:B------:R-:W-:-:S02]  /*bebb0*/  @P1 LOP3.LUT R0, R0, 0x8, RZ, 0xfc, !PT ;  /* 0x0000000800001812 */ /* 0x000fc400078efcff */
[----:B------:R-:W-:Y:S01]  /*bebc0*/  LOP3.LUT P1, RZ, R19, 0x4, RZ, 0xc0, !PT ;  /* 0x0000000413ff7812 */ /* 0x000fe2000782c0ff */
[----:B------:R0:W-:Y:S04]  /*bebd0*/  @P6 STG.E.U8 desc[UR34][R20.64], R17 ;  /* 0x0000001114006986 */ /* 0x0001e8000c101122 */
[----:B------:R-:W4:Y:S01]  /*bebe0*/  LDL.LU R25, [R1+0xe0] ;  /* 0x0000e00001197983 */ /* 0x000f220000300800 */
[----:B0-----:R-:W-:-:S03]  /*bebf0*/  PRMT R17, R29, 0x7772, RZ ;  /* 0x000077721d117816 */ /* 0x001fc600000000ff */
[----:B------:R-:W4:Y:S04]  /*bec00*/  LDL.LU.64 R20, [R1+0x658] ;  /* 0x0006580001147983 */ /* 0x000f280000300a00 */
[----:B------:R-:W4:Y:S04]  /*bec10*/  LDL.LU.64 R14, [R1+0x648] ;  /* 0x00064800010e7983 */ /* 0x000f280000300a00 */
[----:B------:R-:W4:Y:S04]  /*bec20*/  LDL.LU.64 R6, [R1+0x620] ;  /* 0x0006200001067983 */ /* 0x000f280000300a00 */
[----:B------:R-:W4:Y:S04]  /*bec30*/  LDL.LU.64 R4, [R1+0x618] ;  /* 0x0006180001047983 */ /* 0x000f280000300a00 */
[----:B------:R0:W-:Y:S02]  /*bec40*/  @P0 STG.E.U8 desc[UR34][R8.64], R17 ;  /* 0x0000001108000986 */ /* 0x0001e4000c101122 */
[----:B0-----:R-:W-:-:S02]  /*bec50*/  PRMT R17, R29, 0x7773, RZ ;  /* 0x000077731d117816 */ /* 0x001fc400000000ff */
[----:B------:R-:W4:Y:S04]  /*bec60*/  LDL.LU.64 R8, [R1+0x610] ;  /* 0x0006100001087983 */ /* 0x000f280000300a00 */
[----:B------:R-:W4:Y:S04]  /*bec70*/  LDL.LU.64 R28, [R1+0x5e0] ;  /* 0x0005e000011c7983 */ /* 0x000f280000300a00 */
[----:B------:R0:W-:Y:S01]  /*bec80*/  @P1 STG.E.U8 desc[UR34][R26.64], R17 ;  /* 0x000000111a001986 */ /* 0x0001e2000c101122 */
[----:B------:R-:W-:Y:S02]  /*bec90*/  LOP3.LUT P1, RZ, R0, 0x8, RZ, 0xc0, !PT ;  /* 0x0000000800ff7812 */ /* 0x000fe4000782c0ff */
[----:B0-----:R-:W-:Y:S01]  /*beca0*/  PRMT R17, R10, 0x7770, RZ ;  /* 0x000077700a117816 */ /* 0x001fe200000000ff */
[----:B------:R-:W4:Y:S10]  /*becb0*/  LDL.LU.64 R26, [R1+0x5d8] ;  /* 0x0005d800011a7983 */ /* 0x000f340000300a00 */
[----:B------:R0:W-:Y:S01]  /*becc0*/  @P1 STG.E.U8 desc[UR34][R12.64], R17 ;  /* 0x000000110c001986 */ /* 0x0001e2000c101122 */
[----:B------:R-:W-:-:S02]  /*becd0*/  LOP3.LUT P1, RZ, R0, 0x4, RZ, 0xc0, !PT ;  /* 0x0000000400ff7812 */ /* 0x000fc4000782c0ff */
[----:B0-----:R-:W-:Y:S01]  /*bece0*/  PRMT R17, R10, 0x7771, RZ ;  /* 0x000077710a117816 */ /* 0x001fe200000000ff */
[----:B------:R-:W4:Y:S04]  /*becf0*/  LDL.LU.64 R12, [R1+0x5d0] ;  /* 0x0005d000010c7983 */ /* 0x000f280000300a00 */
[----:B------:R-:W4:Y:S06]  /*bed00*/  LDL.LU R11, [R1+0x104] ;  /* 0x00010400010b7983 */ /* 0x000f2c0000300800 */
[----:B--2---:R0:W-:Y:S01]  /*bed10*/  @P1 STG.E.U8 desc[UR34][R22.64], R17 ;  /* 0x0000001116001986 */ /* 0x0041e2000c101122 */
[----:B------:R-:W-:-:S02]  /*bed20*/  LOP3.LUT P1, RZ, R0, 0x2, RZ, 0xc0, !PT ;  /* 0x0000000200ff7812 */ /* 0x000fc4000782c0ff */
[----:B0-----:R-:W-:Y:S01]  /*bed30*/  PRMT R17, R10, 0x7772, RZ ;  /* 0x000077720a117816 */ /* 0x001fe200000000ff */
[----:B------:R-:W2:Y:S10]  /*bed40*/  LDL.LU.64 R22, [R1+0x5c8] ;  /* 0x0005c80001167983 */ /* 0x000eb40000300a00 */
[----:B---3--:R0:W-:Y:S04]  /*bed50*/  @P1 STG.E.U8 desc[UR34][R2.64], R17 ;  /* 0x0000001102001986 */ /* 0x0081e8000c101122 */
[----:B0-----:R-:W3:Y:S01]  /*bed60*/  LDL.LU.64 R2, [R1+0x3e40] ;  /* 0x003e400001027983 */ /* 0x001ee20000300a00 */
[----:B------:R-:W-:-:S02]  /*bed70*/  LOP3.LUT P1, RZ, R0, 0x1, RZ, 0xc0, !PT ;  /* 0x0000000100ff7812 */ /* 0x000fc4000782c0ff */
[----:B------:R-:W-:Y:S01]  /*bed80*/  PRMT R0, R10, 0x7773, RZ ;  /* 0x000077730a007816 */ /* 0x000fe200000000ff */
[----:B------:R0:W-:Y:S04]  /*bed90*/  STL [R1+0x3cd8], R16 ;  /* 0x003cd81001007387 */ /* 0x0001e80000100800 */
[----:B0-----:R-:W2:Y:S06]  /*beda0*/  LDL.LU.64 R16, [R1+0x650] ;  /* 0x0006500001107983 */ /* 0x001eac0000300a00 */
[----:B---3--:R0:W-:Y:S04]  /*bedb0*/  @P1 STG.E.U8 desc[UR34][R2.64], R0 ;  /* 0x0000000002001986 */ /* 0x0081e8000c101122 */
[----:B0-----:R-:W3:Y:S01]  /*bedc0*/  LDL.LU.64 R2, [R1+0x3e38] ;  /* 0x003e380001027983 */ /* 0x001ee20000300a00 */
[----:B----4-:R-:W-:-:S02]  /*bedd0*/  PRMT R0, R25, 0x7770, RZ ;  /* 0x0000777019007816 */ /* 0x010fc400000000ff */
[----:B---3--:R-:W-:-:S13]  /*bede0*/  LOP3.LUT P1, RZ, R2, 0x80000000, RZ, 0xc0, !PT ;  /* 0x8000000002ff7812 */ /* 0x008fda000782c0ff */
[----:B------:R0:W-:Y:S04]  /*bedf0*/  @P1 STG.E.U8 desc[UR34][R20.64], R0 ;  /* 0x0000000014001986 */ /* 0x0001e8000c101122 */
[----:B0-----:R-:W3:Y:S01]  /*bee00*/  LDL.LU.64 R20, [R1+0x3e30] ;  /* 0x003e300001147983 */ /* 0x001ee20000300a00 */
[----:B------:R-:W-:Y:S02]  /*bee10*/  LOP3.LUT P1, RZ, R2, 0x40000000, RZ, 0xc0, !PT ;  /* 0x4000000002ff7812 */ /* 0x000fe4000782c0ff */
[----:B------:R-:W-:-:S11]  /*bee20*/  PRMT R0, R25, 0x7771, RZ ;  /* 0x0000777119007816 */ /* 0x000fd600000000ff */
[----:B--2---:R0:W-:Y:S01]  /*bee30*/  @P1 STG.E.U8 desc[UR34][R16.64], R0 ;  /* 0x0000000010001986 */ /* 0x0041e2000c101122 */
[----:B------:R-:W-:Y:S02]  /*bee40*/  LOP3.LUT P1, RZ, R2, 0x20000000, RZ, 0xc0, !PT ;  /* 0x2000000002ff7812 */ /* 0x000fe4000782c0ff */
[----:B0-----:R-:W-:-:S11]  /*bee50*/  PRMT R0, R25, 0x7772, RZ ;  /* 0x0000777219007816 */ /* 0x001fd600000000ff */
[----:B------:R0:W-:Y:S01]  /*bee60*/  @P1 STG.E.U8 desc[UR34][R14.64], R0 ;  /* 0x000000000e001986 */ /* 0x0001e2000c101122 */
[----:B------:R-:W-:Y:S02]  /*bee70*/  LOP3.LUT P1, RZ, R2, 0x10000000, RZ, 0xc0, !PT ;  /* 0x1000000002ff7812 */ /* 0x000fe4000782c0ff */
[C---:B------:R-:W-:Y:S02]  /*bee80*/  LOP3.LUT P2, RZ, R19.reuse, 0x800, RZ, 0xc0, !PT ;  /* 0x0000080013ff7812 */ /* 0x040fe4000784c0ff */
[----:B------:R-:W-:Y:S02]  /*bee90*/  LOP3.LUT P3, RZ, R19, 0x1000, RZ, 0xc0, !PT ;  /* 0x0000100013ff7812 */ /* 0x000fe4000786c0ff */
[----:B0-----:R-:W-:-:S07]  /*beea0*/  PRMT R0, R25, 0x7773, RZ ;  /* 0x0000777319007816 */ /* 0x001fce00000000ff */
[----:B------:R3:W-:Y:S01]  /*beeb0*/  @P1 STG.E.U8 desc[UR34][R6.64], R0 ;  /* 0x0000000006001986 */ /* 0x0007e2000c101122 */
[C---:B------:R-:W-:Y:S02]  /*beec0*/  LOP3.LUT P4, RZ, R19.reuse, 0x2000, RZ, 0xc0, !PT ;  /* 0x0000200013ff7812 */ /* 0x040fe4000788c0ff */
[C---:B------:R-:W-:Y:S02]  /*beed0*/  LOP3.LUT P5, RZ, R19.reuse, 0x4000, RZ, 0xc0, !PT ;  /* 0x0000400013ff7812 */ /* 0x040fe400078ac0ff */
[C---:B------:R-:W-:Y:S02]  /*beee0*/  LOP3.LUT P6, RZ, R19.reuse, 0x8000, RZ, 0xc0, !PT ;  /* 0x0000800013ff7812 */ /* 0x040fe400078cc0ff */
[C---:B------:R-:W-:Y:S02]  /*beef0*/  LOP3.LUT P0, RZ, R19.reuse, 0x10000, RZ, 0xc0, !PT ;  /* 0x0001000013ff7812 */ /* 0x040fe4000780c0ff */
[----:B------:R-:W-:Y:S02]  /*bef00*/  LOP3.LUT P1, RZ, R19, 0x20000000, RZ, 0xc0, !PT ;  /* 0x2000000013ff7812 */ /* 0x000fe4000782c0ff */
[----:B------:R-:W-:-:S02]  /*bef10*/  LOP3.LUT R2, R2, 0xffefffff, RZ, 0xc0, !PT ;  /* 0xffefffff02027812 */ /* 0x000fc400078ec0ff */
[----:B---3--:R-:W-:-:S05]  /*bef20*/  PRMT R0, R20, 0x7770, RZ ;  /* 0x0000777014007816 */ /* 0x008fca00000000ff */
[----:B------:R0:W-:Y:S02]  /*bef30*/  @P2 STG.E.U8 desc[UR34][R4.64], R0 ;  /* 0x0000000004002986 */ /* 0x0001e4000c101122 */
[----:B0-----:R-:W-:-:S05]  /*bef40*/  PRMT R0, R20, 0x7771, RZ ;  /* 0x0000777114007816 */ /* 0x001fca00000000ff */
[----:B------:R0:W-:Y:S02]  /*bef50*/  @P3 STG.E.U8 desc[UR34][R8.64], R0 ;  /* 0x0000000008003986 */ /* 0x0001e4000c101122 */
[----:B0-----:R-:W-:-:S05]  /*bef60*/  PRMT R0, R20, 0x7772, RZ ;  /* 0x0000777214007816 */ /* 0x001fca00000000ff */
[----:B------:R0:W-:Y:S02]  /*bef70*/  @P4 STG.E.U8 desc[UR34][R28.64], R0 ;  /* 0x000000001c004986 */ /* 0x0001e4000c101122 */
[----:B0-----:R-:W-:Y:S02]  /*bef80*/  PRMT R0, R20, 0x7773, RZ ;  /* 0x0000777314007816 */ /* 0x001fe400000000ff */
[----:B------:R-:W2:Y:S04]  /*bef90*/  LDL.LU R20, [R1+0x3e28] ;  /* 0x003e280001147983 */ /* 0x000ea80000300800 */
[----:B------:R0:W-:Y:S04]  /*befa0*/  @P5 STG.E.U8 desc[UR34][R26.64], R0 ;  /* 0x000000001a005986 */ /* 0x0001e8000c101122 */
[----:B------:R-:W3:Y:S01]  /*befb0*/  LDL.LU.64 R4, [R1+0x5c0] ;  /* 0x0005c00001047983 */ /* 0x000ee20000300a00 */
[----:B0-----:R-:W-:-:S05]  /*befc0*/  PRMT R0, R11, 0x7770, RZ ;  /* 0x000077700b007816 */ /* 0x001fca00000000ff */
[----:B------:R0:W-:Y:S02]  /*befd0*/  @P6 STG.E.U8 desc[UR34][R12.64], R0 ;  /* 0x000000000c006986 */ /* 0x0001e4000c101122 */
[----:B0-----:R-:W-:-:S05]  /*befe0*/  PRMT R0, R11, 0x7771, RZ ;  /* 0x000077710b007816 */ /* 0x001fca00000000ff */
[----:B------:R0:W-:Y:S04]  /*beff0*/  @P0 STG.E.U8 desc[UR34][R22.64], R0 ;  /* 0x0000000016000986 */ /* 0x0001e8000c101122 */
[----:B0-----:R-:W4:Y:S01]  /*bf000*/  LDL.LU.64 R22, [R1+0x5a8] ;  /* 0x0005a80001167983 */ /* 0x001f220000300a00 */
[----:B------:R-:W-:Y:S02]  /*bf010*/  @P1 LOP3.LUT R2, R2, 0x100000, RZ, 0xfc, !PT ;  /* 0x0010000002021812 */ /* 0x000fe400078efcff */
[C---:B------:R-:W-:Y:S02]  /*bf020*/  LOP3.LUT P1, RZ, R19.reuse, 0x10000000, RZ, 0xc0, !PT ;  /* 0x1000000013ff7812 */ /* 0x040fe4000782c0ff */
[C---:B------:R-:W-:Y:S02]  /*bf030*/  LOP3.LUT P4, RZ, R19.reuse, 0x20000, RZ, 0xc0, !PT ;  /* 0x0002000013ff7812 */ /* 0x040fe4000788c0ff */
[----:B------:R-:W-:-:S02]  /*bf040*/  LOP3.LUT P5, RZ, R19, 0x40000, RZ, 0xc0, !PT ;  /* 0x0004000013ff7812 */ /* 0x000fc400078ac0ff */
[----:B------:R-:W-:Y:S02]  /*bf050*/  LOP3.LUT R2, R2, 0xffdfffff, RZ, 0xc0, !PT ;  /* 0xffdfffff02027812 */ /* 0x000fe400078ec0ff */
[----:B------:R-:W-:Y:S01]  /*bf060*/  PRMT R0, R11, 0x7772, RZ ;  /* 0x000077720b007816 */ /* 0x000fe200000000ff */
[----:B------:R-:W2:Y:S04]  /*bf070*/  LDL.LU.64 R26, [R1+0x5a0] ;  /* 0x0005a000011a7983 */ /* 0x000ea80000300a00 */
[----:B------:R-:W2:Y:S04]  /*bf080*/  LDL.LU.64 R8, [R1+0x598] ;  /* 0x0005980001087983 */ /* 0x000ea80000300a00 */
[----:B------:R-:W2:Y:S04]  /*bf090*/  LDL.LU.64 R28, [R1+0x578] ;  /* 0x00057800011c7983 */ /* 0x000ea80000300a00 */
[----:B------:R-:W2:Y:S04]  /*bf0a0*/  LDL.LU R25, [R1+0xf4] ;  /* 0x0000f40001197983 */ /* 0x000ea80000300800 */
[----:B------:R-:W2:Y:S01]  /*bf0b0*/  LDL.LU.64 R12, [R1+0x570] ;  /* 0x00057000010c7983 */ /* 0x000ea20000300a00 */
        /* <DEDUP_REMOVED lines=16> */
[C---:B------:R-:W-:Y:S02]  /*bf1c0*/  LOP3.LUT P1, RZ, R19.reuse, 0x400000, RZ, 0xc0, !PT ;  /* 0x0040000013ff7812 */ /* 0x040fe4000782c0ff */
[----:B------:R-:W-:Y:S02]  /*bf1d0*/  LOP3.LUT R2, R2, 0xf7ffffff, RZ, 0xc0, !PT ;  /* 0xf7ffffff02027812 */ /* 0x000fe400078ec0ff */
[C---:B------:R-:W-:Y:S02]  /*bf1e0*/  LOP3.LUT P6, RZ, R19.reuse, 0x80000, RZ, 0xc0, !PT ;  /* 0x0008000013ff7812 */ /* 0x040fe400078cc0ff */
[C---:B------:R-:W-:Y:S02]  /*bf1f0*/  LOP3.LUT P0, RZ, R19.reuse, 0x100000, RZ, 0xc0, !PT ;  /* 0x0010000013ff7812 */ /* 0x040fe4000780c0ff */
[----:B------:R-:W-:-:S02]  /*bf200*/  LOP3.LUT P2, RZ, R19, 0x40000000, RZ, 0xc0, !PT ;  /* 0x4000000013ff7812 */ /* 0x000fc4000784c0ff */
[----:B------:R-:W-:-:S03]  /*bf210*/  LOP3.LUT P3, RZ, R19, 0x80000000, RZ, 0xc0, !PT ;  /* 0x8000000013ff7812 */ /* 0x000fc6000786c0ff */
[----:B------:R-:W-:Y:S02]  /*bf220*/  @P1 LOP3.LUT R2, R2, 0x8000000, RZ, 0xfc, !PT ;  /* 0x0800000002021812 */ /* 0x000fe400078efcff */
[----:B------:R-:W-:Y:S01]  /*bf230*/  LOP3.LUT P1, RZ, R19, 0x200000, RZ, 0xc0, !PT ;  /* 0x0020000013ff7812 */ /* 0x000fe2000782c0ff */
[----:B---3--:R0:W-:Y:S02]  /*bf240*/  @P4 STG.E.U8 desc[UR34][R4.64], R0 ;  /* 0x0000000004004986 */ /* 0x0081e4000c101122 */
[----:B0-----:R-:W-:-:S05]  /*bf250*/  PRMT R0, R11, 0x7773, RZ ;  /* 0x000077730b007816 */ /* 0x001fca00000000ff */
[----:B----4-:R0:W-:Y:S04]  /*bf260*/  @P5 STG.E.U8 desc[UR34][R22.64], R0 ;  /* 0x0000000016005986 */ /* 0x0101e8000c101122 */
[----:B0-----:R-:W3:Y:S04]  /*bf270*/  LDL.LU.64 R22, [R1+0x568] ;  /* 0x0005680001167983 */ /* 0x001ee80000300a00 */
[----:B------:R-:W4:Y:S04]  /*bf280*/  LDL.LU.64 R18, [R1+0x530] ;  /* 0x0005300001127983 */ /* 0x000f280000300a00 */
[----:B----4-:R0:W-:Y:S04]  /*bf290*/  STL.64 [R1+0x3e18], R18 ;  /* 0x003e181201007387 */ /* 0x0101e80000100a00 */
[----:B0-----:R-:W4:Y:S01]  /*bf2a0*/  LDL.LU.64 R18, [R1+0x558] ;  /* 0x0005580001127983 */ /* 0x001f220000300a00 */
[----:B--2---:R-:W-:-:S05]  /*bf2b0*/  PRMT R0, R25, 0x7770, RZ ;  /* 0x0000777019007816 */ /* 0x004fca00000000ff */
[----:B------:R0:W-:Y:S02]  /*bf2c0*/  @P6 STG.E.U8 desc[UR34][R26.64], R0 ;  /* 0x000000001a006986 */ /* 0x0001e4000c101122 */
[----:B0-----:R-:W-:-:S05]  /*bf2d0*/  PRMT R0, R25, 0x7771, RZ ;  /* 0x0000777119007816 */ /* 0x001fca00000000ff */
[----:B------:R0:W-:Y:S02]  /*bf2e0*/  @P0 STG.E.U8 desc[UR34][R8.64], R0 ;  /* 0x0000000008000986 */ /* 0x0001e4000c101122 */
[----:B0-----:R-:W-:-:S05]  /*bf2f0*/  PRMT R0, R25, 0x7772, RZ ;  /* 0x0000777219007816 */ /* 0x001fca00000000ff */
[----:B------:R-:W-:Y:S04]  /*bf300*/  @P1 STG.E.U8 desc[UR34][R28.64], R0 ;  /* 0x000000001c001986 */ /* 0x000fe8000c101122 */
[----:B----4-:R0:W-:Y:S04]  /*bf310*/  STL.64 [R1+0x3e20], R18 ;  /* 0x003e201201007387 */ /* 0x0101e80000100a00 */
[----:B0-----:R-:W2:Y:S01]  /*bf320*/  LDL.LU.64 R18, [R1+0x560] ;  /* 0x0005600001127983 */ /* 0x001ea20000300a00 */
[C---:B------:R-:W-:Y:S02]  /*bf330*/  LOP3.LUT P1, RZ, R2.reuse, 0x8000000, RZ, 0xc0, !PT ;  /* 0x0800000002ff7812 */ /* 0x040fe4000782c0ff */
[----:B------:R-:W-:Y:S01]  /*bf340*/  PRMT R0, R25, 0x7773, RZ ;  /* 0x0000777319007816 */ /* 0x000fe200000000ff */
[----:B------:R-:W4:Y:S04]  /*bf350*/  LDL.LU R26, [R1+0x118] ;  /* 0x00011800011a7983 */ /* 0x000f280000300800 */
[----:B------:R-:W4:Y:S04]  /*bf360*/  LDL.LU.64 R16, [R1+0x528] ;  /* 0x0005280001107983 */ /* 0x000f280000300a00 */
[----:B------:R-:W4:Y:S04]  /*bf370*/  LDL.LU.64 R14, [R1+0x520] ;  /* 0x00052000010e7983 */ /* 0x000f280000300a00 */
[----:B------:R-:W4:Y:S04]  /*bf380*/  LDL.LU R27, [R1+0x108] ;  /* 0x00010800011b7983 */ /* 0x000f280000300800 */
[----:B------:R-:W4:Y:S04]  /*bf390*/  LDL.LU.64 R6, [R1+0x510] ;  /* 0x0005100001067983 */ /* 0x000f280000300a00 */
[----:B------:R-:W4:Y:S04]  /*bf3a0*/  LDL.LU.64 R4, [R1+0x508] ;  /* 0x0005080001047983 */ /* 0x000f280000300a00 */
[----:B------:R-:W4:Y:S04]  /*bf3b0*/  LDL.LU.64 R10, [R1+0x500] ;  /* 0x00050000010a7983 */ /* 0x000f280000300a00 */
[----:B------:R-:W4:Y:S04]  /*bf3c0*/  LDL.LU.64 R8, [R1+0x4f8] ;  /* 0x0004f80001087983 */ /* 0x000f280000300a00 */
[----:B------:R-:W4:Y:S04]  /*bf3d0*/  LDL.LU.64 R28, [R1+0x4f0] ;  /* 0x0004f000011c7983 */ /* 0x000f280000300a00 */
[----:B------:R0:W-:Y:S01]  /*bf3e0*/  @P1 STG.E.U8 desc[UR34][R12.64], R0 ;  /* 0x000000000c001986 */ /* 0x0001e2000c101122 */
[----:B------:R-:W-:-:S02]  /*bf3f0*/  LOP3.LUT P1, RZ, R2, 0x4000000, RZ, 0xc0, !PT ;  /* 0x0400000002ff7812 */ /* 0x000fc4000782c0ff */
[----:B0-----:R-:W-:Y:S01]  /*bf400*/  PRMT R0, R21, 0x7770, RZ ;  /* 0x0000777015007816 */ /* 0x001fe200000000ff */
[----:B------:R-:W4:Y:S04]  /*bf410*/  LDL.LU.64 R12, [R1+0x4e8] ;  /* 0x0004e800010c7983 */ /* 0x000f280000300a00 */
[----:B------:R-:W4:Y:S06]  /*bf420*/  LDL.LU R25, [R1+0xf8] ;  /* 0x0000f80001197983 */ /* 0x000f2c0000300800 */
[----:B---3--:R0:W-:Y:S01]  /*bf430*/  @P1 STG.E.U8 desc[UR34][R22.64], R0 ;  /* 0x0000000016001986 */ /* 0x0081e2000c101122 */
[----:B------:R-:W-:-:S02]  /*bf440*/  LOP3.LUT P1, RZ, R2, 0x2000000, RZ, 0xc0, !PT ;  /* 0x0200000002ff7812 */ /* 0x000fc4000782c0ff */
[----:B0-----:R-:W-:Y:S01]  /*bf450*/  PRMT R0, R21, 0x7771, RZ ;  /* 0x0000777115007816 */ /* 0x001fe200000000ff */
        /* <DEDUP_REMOVED lines=12> */
[----:B------:R-:W-:Y:S01]  /*bf520*/  LOP3.LUT P0, RZ, R20, 0x8, RZ, 0xc0, !PT ;  /* 0x0000000814ff7812 */ /* 0x000fe2000780c0ff */
[----:B------:R-:W3:Y:S04]  /*bf530*/  LDL.LU R21, [R1+0x3e10] ;  /* 0x003e100001157983 */ /* 0x000ee80000300800 */
[----:B--2---:R4:W-:Y:S01]  /*bf540*/  @P1 STG.E.U8 desc[UR34][R18.64], R0 ;  /* 0x0000000012001986 */ /* 0x0049e2000c101122 */
[----:B------:R-:W-:Y:S02]  /*bf550*/  LOP3.LUT P1, RZ, R2, 0x400000, RZ, 0xc0, !PT ;  /* 0x0040000002ff7812 */ /* 0x000fe4000782c0ff */
[----:B----4-:R-:W-:-:S11]  /*bf560*/  PRMT R0, R26, 0x7770, RZ ;  /* 0x000077701a007816 */ /* 0x010fd600000000ff */
        /* <DEDUP_REMOVED lines=19> */
[----:B0-----:R-:W2:Y:S01]  /*bf6a0*/  LDL.LU.64 R22, [R1+0x550] ;  /* 0x0005500001167983 */ /* 0x001ea20000300a00 */
[----:B------:R-:W-:-:S03]  /*bf6b0*/  LOP3.LUT P4, RZ, R20, 0x10, RZ, 0xc0, !PT ;  /* 0x0000001014ff7812 */ /* 0x000fc6000788c0ff */
[----:B------:R-:W3:Y:S01]  /*bf6c0*/  LDL.LU.64 R10, [R1+0x548] ;  /* 0x00054800010a7983 */ /* 0x000ee20000300a00 */
[----:B------:R-:W-:-:S03]  /*bf6d0*/  PRMT R0, R25, 0x7771, RZ ;  /* 0x0000777119007816 */ /* 0x000fc600000000ff */
[----:B------:R-:W4:Y:S04]  /*bf6e0*/  LDL.LU.64 R8, [R1+0x590] ;  /* 0x0005900001087983 */ /* 0x000f280000300a00 */
[----:B------:R-:W3:Y:S04]  /*bf6f0*/  LDL.LU.64 R28, [R1+0x5b8] ;  /* 0x0005b800011c7983 */ /* 0x000ee80000300a00 */
[----:B------:R-:W3:Y:S04]  /*bf700*/  LDL.LU.64 R26, [R1+0x608] ;  /* 0x00060800011a7983 */ /* 0x000ee80000300a00 */
[----:B------:R-:W3:Y:S04]  /*bf710*/  LDL.LU R19, [R1+0xe8] ;  /* 0x0000e80001137983 */ /* 0x000ee80000300800 */
[----:B------:R-:W3:Y:S04]  /*bf720*/  LDL.LU.64 R12, [R1+0x640] ;  /* 0x00064000010c7983 */ /* 0x000ee80000300a00 */
[----:B--2---:R0:W-:Y:S04]  /*bf730*/  @P4 STG.E.U8 desc[UR34][R22.64], R0 ;  /* 0x0000000016004986 */ /* 0x0041e8000c101122 */
[----:B0-----:R-:W2:Y:S04]  /*bf740*/  LDL.LU.64 R22, [R1+0x638] ;  /* 0x0006380001167983 */ /* 0x001ea80000300a00 */
[----:B------:R-:W2:Y:S04]  /*bf750*/  LDL.LU R18, [R1+0x11c] ;  /* 0x00011c0001127983 */ /* 0x000ea80000300800 */
[----:B------:R-:W2:Y:S04]  /*bf760*/  LDL.LU.64 R16, [R1+0x6b0] ;  /* 0x0006b00001107983 */ /* 0x000ea80000300a00 */
[----:B--2---:R0:W-:Y:S04]  /*bf770*/  STL.64 [R1+0x3e00], R16 ;  /* 0x003e001001007387 */ /* 0x0041e80000100a00 */
[----:B0-----:R-:W2:Y:S01]  /*bf780*/  LDL.LU.64 R16, [R1+0x6b8] ;  /* 0x0006b80001107983 */ /* 0x001ea20000300a00 */
        /* <DEDUP_REMOVED lines=18> */
[----:B0-----:R-:W2:Y:S06]  /*bf8b0*/  LDL.LU.64 R16, [R1+0x678] ;  /* 0x0006780001107983 */ /* 0x001eac0000300a00 */
[----:B------:R-:W-:-:S02]  /*bf8c0*/  @P1 LOP3.LUT R2, R2, 0x20000, RZ, 0xfc, !PT ;  /* 0x0002000002021812 */ /* 0x000fc400078efcff */
[C---:B------:R-:W-:Y:S02]  /*bf8d0*/  LOP3.LUT P1, RZ, R20.reuse, 0x400, RZ, 0xc0, !PT ;  /* 0x0000040014ff7812 */ /* 0x040fe4000782c0ff */
[C---:B------:R-:W-:Y:S02]  /*bf8e0*/  LOP3.LUT P5, RZ, R20.reuse, 0x20, RZ, 0xc0, !PT ;  /* 0x0000002014ff7812 */ /* 0x040fe400078ac0ff */
[----:B------:R-:W-:Y:S02]  /*bf8f0*/  LOP3.LUT P6, RZ, R20, 0x40, RZ, 0xc0, !PT ;  /* 0x0000004014ff7812 */ /* 0x000fe400078cc0ff */
[----:B------:R-:W-:Y:S02]  /*bf900*/  LOP3.LUT R2, R2, 0xfffbffff, RZ, 0xc0, !PT ;  /* 0xfffbffff02027812 */ /* 0x000fe400078ec0ff */
[----:B------:R-:W-:Y:S02]  /*bf910*/  PRMT R0, R25, 0x7772, RZ ;  /* 0x0000777219007816 */ /* 0x000fe400000000ff */
[----:B------:R-:W-:Y:S01]  /*bf920*/  LOP3.LUT P0, RZ, R20, 0x80, RZ, 0xc0, !PT ;  /* 0x0000008014ff7812 */ /* 0x000fe2000780c0ff */
[----:B------:R-:W2:Y:S02]  /*bf930*/  LDL.LU.64 R14, [R1+0x730] ;  /* 0x00073000010e7983 */ /* 0x000ea40000300a00 */
[----:B------:R-:W-:-:S02]  /*bf940*/  @P1 LOP3.LUT R2, R2, 0x40000, RZ, 0xfc, !PT ;  /* 0x0004000002021812 */ /* 0x000fc400078efcff */
[----:B------:R-:W-:Y:S01]  /*bf950*/  LOP3.LUT P1, RZ, R20, 0x200, RZ, 0xc0, !PT ;  /* 0x0000020014ff7812 */ /* 0x000fe2000782c0ff */
[----:B---3--:R0:W-:Y:S01]  /*bf960*/  @P5 STG.E.U8 desc[UR34][R10.64], R0 ;  /* 0x000000000a005986 */ /* 0x0081e2000c101122 */
[----:B------:R-:W-:Y:S02]  /*bf970*/  LOP3.LUT R2, R2, 0xfff7ffff, RZ, 0xc0, !PT ;  /* 0xfff7ffff02027812 */ /* 0x000fe400078ec0ff */
[----:B0-----:R-:W-:-:S09]  /*bf980*/  PRMT R0, R25, 0x7773, RZ ;  /* 0x0000777319007816 */ /* 0x001fd200000000ff */
[----:B------:R-:W-:Y:S02]  /*bf990*/  @P1 LOP3.LUT R2, R2, 0x80000, RZ, 0xfc, !PT ;  /* 0x0008000002021812 */ /* 0x000fe400078efcff */
[----:B------:R-:W-:Y:S01]  /*bf9a0*/  LOP3.LUT P1, RZ, R20, 0x100, RZ, 0xc0, !PT ;  /* 0x0000010014ff7812 */ /* 0x000fe2000782c0ff */
[----:B------:R-:W3:Y:S04]  /*bf9b0*/  LDL.LU R25, [R1+0x10c] ;  /* 0x00010c0001197983 */ /* 0x000ee80000300800 */
[----:B----4-:R0:W-:Y:S04]  /*bf9c0*/  @P6 STG.E.U8 desc[UR34][R8.64], R0 ;  /* 0x0000000008006986 */ /* 0x0101e8000c101122 */
[----:B------:R-:W4:Y:S04]  /*bf9d0*/  LDL.LU.64 R6, [R1+0x768] ;  /* 0x0007680001067983 */ /* 0x000f280000300a00 */
[----:B------:R-:W3:Y:S04]  /*bf9e0*/  LDL.LU.64 R4, [R1+0x798] ;  /* 0x0007980001047983 */ /* 0x000ee80000300a00 */
[----:B------:R-:W3:Y:S01]  /*bf9f0*/  LDL.LU.64 R10, [R1+0x7d8] ;  /* 0x0007d800010a7983 */ /* 0x000ee20000300a00 */
[----:B0-----:R-:W-:-:S03]  /*bfa00*/  PRMT R0, R19, 0x7770, RZ ;  /* 0x0000777013007816 */ /* 0x001fc600000000ff */
[----:B------:R-:W3:Y:S04]  /*bfa10*/  LDL.LU.64 R8, [R1+0x7d0] ;  /* 0x0007d00001087983 */ /* 0x000ee80000300a00 */
[----:B------:R0:W-:Y:S02]  /*bfa20*/  @P0 STG.E.U8 desc[UR34][R28.64], R0 ;  /* 0x000000001c000986 */ /* 0x0001e4000c101122 */
[----:B0-----:R-:W-:Y:S02]  /*bfa30*/  PRMT R0, R19, 0x7771, RZ ;  /* 0x0000777113007816 */ /* 0x001fe400000000ff */
[----:B------:R-:W3:Y:S04]  /*bfa40*/  LDL.LU.64 R28, [R1+0x808] ;  /* 0x00080800011c7983 */ /* 0x000ee80000300a00 */
[----:B------:R0:W-:Y:S01]  /*bfa50*/  @P1 STG.E.U8 desc[UR34][R26.64], R0 ;  /* 0x000000001a001986 */ /* 0x0001e2000c101122 */
[----:B------:R-:W-:-:S02]  /*bfa60*/  LOP3.LUT P1, RZ, R2, 0x80000, RZ, 0xc0, !PT ;  /* 0x0008000002ff7812 */ /* 0x000fc4000782c0ff */
[----:B0-----:R-:W-:Y:S01]  /*bfa70*/  PRMT R0, R19, 0x7772, RZ ;  /* 0x0000777213007816 */ /* 0x001fe200000000ff */
[----:B------:R-:W3:Y:S10]  /*bfa80*/  LDL.LU.64 R26, [R1+0x840] ;  /* 0x00084000011a7983 */ /* 0x000ef40000300a00 */
        /* <DEDUP_REMOVED lines=27> */
[----:B---3--:R-:W-:-:S11]  /*bfc40*/  PRMT R0, R25, 0x7770, RZ ;  /* 0x0000777019007816 */ /* 0x008fd600000000ff */
[----:B----4-:R0:W-:Y:S01]  /*bfc50*/  @P1 STG.E.U8 desc[UR34][R6.64], R0 ;  /* 0x0000000006001986 */ /* 0x0101e2000c101122 */
        /* <DEDUP_REMOVED lines=16> */
[----:B0-----:R-:W3:Y:S04]  /*bfd60*/  LDL.LU.64 R22, [R1+0x8b0] ;  /* 0x0008b00001167983 */ /* 0x001ee80000300a00 */
[----:B------:R-:W4:Y:S04]  /*bfd70*/  LDL.LU.64 R10, [R1+0x8f8] ;  /* 0x0008f800010a7983 */ /* 0x000f280000300a00 */
[----:B------:R-:W3:Y:S04]  /*bfd80*/  LDL.LU.64 R8, [R1+0x938] ;  /* 0x0009380001087983 */ /* 0x000ee80000300a00 */
[----:B------:R-:W3:Y:S01]  /*bfd90*/  LDL.LU R25, [R1+0xec] ;  /* 0x0000ec0001197983 */ /* 0x000ee20000300800 */
[----:B------:R-:W-:-:S02]  /*bfda0*/  LOP3.LUT R2, R2, 0xffffffef, RZ, 0xc0, !PT ;  /* 0xffffffef02027812 */ /* 0x000fc400078ec0ff */
[C---:B------:R-:W-:Y:S01]  /*bfdb0*/  LOP3.LUT P4, RZ, R20.reuse, 0x800000, RZ, 0xc0, !PT ;  /* 0x0080000014ff7812 */ /* 0x040fe2000788c0ff */
[----:B------:R-:W3:Y:S04]  /*bfdc0*/  LDL.LU.64 R28, [R1+0x930] ;  /* 0x00093000011c7983 */ /* 0x000ee80000300a00 */
[----:B------:R-:W3:Y:S01]  /*bfdd0*/  LDL.LU.64 R26, [R1+0x968] ;  /* 0x00096800011a7983 */ /* 0x000ee20000300a00 */
[C---:B------:R-:W-:Y:S02]  /*bfde0*/  LOP3.LUT P5, RZ, R20.reuse, 0x1000000, RZ, 0xc0, !PT ;  /* 0x0100000014ff7812 */ /* 0x040fe400078ac0ff */
[C---:B------:R-:W-:Y:S02]  /*bfdf0*/  LOP3.LUT P6, RZ, R20.reuse, 0x2000000, RZ, 0xc0, !PT ;  /* 0x0200000014ff7812 */ /* 0x040fe400078cc0ff */
[----:B------:R-:W-:-:S02]  /*bfe00*/  LOP3.LUT P0, RZ, R20, 0x4000000, RZ, 0xc0, !PT ;  /* 0x0400000014ff7812 */ /* 0x000fc4000780c0ff */
        /* <DEDUP_REMOVED lines=21> */
[----:B---3--:R-:W-:Y:S02]  /*bff60*/  PRMT R0, R25, 0x7770, RZ ;  /* 0x0000777019007816 */ /* 0x008fe400000000ff */
[----:B------:R-:W-:-:S03]  /*bff70*/  LOP3.LUT R2, R2, 0xfffff7ff, RZ, 0xc0, !PT ;  /* 0xfffff7ff02027812 */ /* 0x000fc600078ec0ff */
[----:B------:R0:W-:Y:S06]  /*bff80*/  @P4 STG.E.U8 desc[UR34][R22.64], R0 ;  /* 0x0000000016004986 */ /* 0x0001ec000c101122 */
[----:B------:R-:W-:Y:S02]  /*bff90*/  @P1 LOP3.LUT R2, R2, 0x800, RZ, 0xfc, !PT ;  /* 0x0000080002021812 */ /* 0x000fe400078efcff */
[----:B------:R-:W-:Y:S02]  /*bffa0*/  LOP3.LUT P1, RZ, R20, 0x8000000, RZ, 0xc0, !PT ;  /* 0x0800000014ff7812 */ /* 0x000fe4000782c0ff */
[----:B------:R-:W2:Y:S04]  /*bffb0*/  LDL.LU R20, [R1+0xd0] ;  /* 0x0000d00001147983 */ /* 0x000ea80000300800 */
[----:B------:R-:W3:Y:S04]  /*bffc0*/  LDL.LU.64 R12, [R1+0x9a8] ;  /* 0x0009a800010c7983 */ /* 0x000ee80000300a00 */
[----:B0-----:R-:W2:Y:S04]  /*bffd0*/  LDL.LU.64 R22, [R1+0x9a0] ;  /* 0x0009a00001167983 */ /* 0x001ea80000300a00 */
[----:B------:R-:W2:Y:S01]  /*bffe0*/  LDL.LU R15, [R1+0xc0] ;  /* 0x0000c000010f7983 */ /* 0x000ea20000300800 */
[----:B------:R-:W-:-:S05]  /*bfff0*/  PRMT R0, R25, 0x7771, RZ ;  /* 0x0000777119007816 */ /* 0x000fca00000000ff */
[----:B----4-:R0:W-:Y:S02]  /*c0000*/  @P5 STG.E.U8 desc[UR34][R10.64], R0 ;  /* 0x000000000a005986 */ /* 0x0101e4000c101122 */
[----:B0-----:R-:W-:-:S05]  /*c0010*/  PRMT R0, R25, 0x7772, RZ ;  /* 0x0000777219007816 */ /* 0x001fca00000000ff */
[----:B------:R0:W-:Y:S02]  /*c0020*/  @P6 STG.E.U8 desc[UR34][R8.64], R0 ;  /* 0x0000000008006986 */ /* 0x0001e4000c101122 */
[----:B0-----:R-:W-:Y:S02]  /*c0030*/  PRMT R0, R25, 0x7773, RZ ;  /* 0x0000777319007816 */ /* 0x001fe400000000ff */
[----:B--2---:R0:W-:Y:S04]  /*c0040*/  STL [R1+0x3df8], R15 ;  /* 0x003df80f01007387 */ /* 0x0041e80000100800 */
[----:B0-----:R-:W2:Y:S04]  /*c0050*/  LDL.LU.64 R14, [R1+0x9d8] ;  /* 0x0009d800010e7983 */ /* 0x001ea80000300a00 */
[----:B------:R-:W4:Y:S04]  /*c0060*/  LDL.LU.64 R18, [R1+0xa50] ;  /* 0x000a500001127983 */ /* 0x000f280000300a00 */
[----:B------:R0:W-:Y:S02]  /*c0070*/  @P0 STG.E.U8 desc[UR34][R28.64], R0 ;  /* 0x000000001c000986 */ /* 0x0001e4000c101122 */
[----:B0-----:R-:W-:-:S05]  /*c0080*/  PRMT R0, R20, 0x7770, RZ ;  /* 0x0000777014007816 */ /* 0x001fca00000000ff */
[----:B------:R0:W-:Y:S01]  /*c0090*/  @P1 STG.E.U8 desc[UR34][R26.64], R0 ;  /* 0x000000001a001986 */ /* 0x0001e2000c101122 */
[----:B------:R-:W-:Y:S02]  /*c00a0*/  LOP3.LUT P1, RZ, R2, 0x800, RZ, 0xc0, !PT ;  /* 0x0000080002ff7812 */ /* 0x000fe4000782c0ff */
[----:B0-----:R-:W-:-:S11]  /*c00b0*/  PRMT R0, R20, 0x7771, RZ ;  /* 0x0000777114007816 */ /* 0x001fd600000000ff */
[----:B---3--:R0:W-:Y:S01]  /*c00c0*/  @P1 STG.E.U8 desc[UR34][R12.64], R0 ;  /* 0x000000000c001986 */ /* 0x0081e2000c101122 */
[----:B------:R-:W-:Y:S02]  /*c00d0*/  LOP3.LUT P1, RZ, R2, 0x400, RZ, 0xc0, !PT ;  /* 0x0000040002ff7812 */ /* 0x000fe4000782c0ff */
[----:B0-----:R-:W-:-:S11]  /*c00e0*/  PRMT R0, R20, 0x7772, RZ ;  /* 0x0000777214007816 */ /* 0x001fd600000000ff */
[----:B------:R0:W-:Y:S01]  /*c00f0*/  @P1 STG.E.U8 desc[UR34][R22.64], R0 ;  /* 0x0000000016001986 */ /* 0x0001e2000c101122 */
[----:B------:R-:W-:Y:S02]  /*c0100*/  LOP3.LUT P1, RZ, R2, 0x200, RZ, 0xc0, !PT ;  /* 0x0000020002ff7812 */ /* 0x000fe4000782c0ff */
[----:B0-----:R-:W-:Y:S01]  /*c0110*/  PRMT R0, R20, 0x7773, RZ ;  /* 0x0000777314007816 */ /* 0x001fe200000000ff */
[----:B----4-:R0:W-:Y:S10]  /*c0120*/  STL.64 [R1+0x3df0], R18 ;  /* 0x003df01201007387 */ /* 0x0101f40000100a00 */
[----:B--2---:R1:W-:Y:S04]  /*c0130*/  @P1 STG.E.U8 desc[UR34][R14.64], R0 ;  /* 0x000000000e001986 */ /* 0x0043e8000c101122 */
[----:B0-----:R-:W2:Y:S04]  /*c0140*/  LDL.LU.64 R18, [R1+0xa30] ;  /* 0x000a300001127983 */ /* 0x001ea80000300a00 */
        /* <DEDUP_REMOVED lines=10> */
[----:B-1----:R-:W2:Y:S01]  /*c01f0*/  LDL.LU R15, [R1+0x3df8] ;  /* 0x003df800010f7983 */ /* 0x002ea20000300800 */
        /* <DEDUP_REMOVED lines=17> */
[----:B0-----:R-:W-:-:S11]  /*c0310*/  PRMT R0, R15, 0x7773, RZ ;  /* 0x000077730f007816 */ /* 0x001fd600000000ff */
        /* <DEDUP_REMOVED lines=12> */
[----:B------:R0:W-:Y:S02]  /*c03e0*/  @P5 STG.E.U8 desc[UR34][R26.64], R0 ;  /* 0x000000001a005986 */ /* 0x0001e4000c101122 */
[C---:B0-----:R-:W-:Y:S02]  /*c03f0*/  PRMT R0, R25.reuse, 0x7771, RZ ;  /* 0x0000777119007816 */ /* 0x041fe400000000ff */
[----:B------:R-:W3:Y:S04]  /*c0400*/  LDL.LU.64 R26, [R1+0xc58] ;  /* 0x000c5800011a7983 */ /* 0x000ee80000300a00 */
[----:B------:R0:W-:Y:S02]  /*c0410*/  @P6 STG.E.U8 desc[UR34][R12.64], R0 ;  /* 0x000000000c006986 */ /* 0x0001e4000c101122 */
[----:B0-----:R-:W-:-:S02]  /*c0420*/  PRMT R0, R25, 0x7772, RZ ;  /* 0x0000777219007816 */ /* 0x001fc400000000ff */
[----:B------:R-:W4:Y:S04]  /*c0430*/  LDL.LU.64 R12, [R1+0xc90] ;  /* 0x000c9000010c7983 */ /* 0x000f280000300a00 */
[----:B------:R0:W-:Y:S04]  /*c0440*/  @P0 STG.E.U8 desc[UR34][R22.64], R0 ;  /* 0x0000000016000986 */ /* 0x0001e8000c101122 */
[----:B0-----:R-:W2:Y:S04]  /*c0450*/  LDL.LU.64 R22, [R1+0xcd8] ;  /* 0x000cd80001167983 */ /* 0x001ea80000300a00 */
        /* <DEDUP_REMOVED lines=8> */
[----:B0-----:R-:W3:Y:S01]  /*c04e0*/  LDL.LU.64 R26, [R1+0xd48] ;  /* 0x000d4800011a7983 */ /* 0x001ee20000300a00 */
[----:B--2---:R-:W-:-:S05]  /*c04f0*/  PRMT R0, R9, 0x7770, RZ ;  /* 0x0000777009007816 */ /* 0x004fca00000000ff */
[----:B----4-:R0:W-:Y:S04]  /*c0500*/  @P5 STG.E.U8 desc[UR34][R12.64], R0 ;  /* 0x000000000c005986 */ /* 0x0101e8000c101122 */
[----:B0-----:R-:W2:Y:S04]  /*c0510*/  LDL.LU.64 R12, [R1+0xd70] ;  /* 0x000d7000010c7983 */ /* 0x001ea80000300a00 */
[----:B------:R-:W4:Y:S04]  /*c0520*/  LDL.LU R25, [R1+0xb4] ;  /* 0x0000b40001197983 */ /* 0x000f280000300800 */
[----:B----4-:R0:W-:Y:S04]  /*c0530*/  STL.64 [R1+0x3dd8], R24 ;  /* 0x003dd81801007387 */ /* 0x0101e80000100a00 */
[----:B0-----:R-:W4:Y:S01]  /*c0540*/  LDL.LU.64 R24, [R1+0xdb8] ;  /* 0x000db80001187983 */ /* 0x001f220000300a00 */
        /* <DEDUP_REMOVED lines=17> */
[----:B----4-:R0:W-:Y:S04]  /*c0660*/  STL.64 [R1+0x3de0], R24 ;  /* 0x003de01801007387 */ /* 0x0101e80000100a00 */
[----:B0-----:R-:W4:Y:S06]  /*c0670*/  LDL.LU.64 R24, [R1+0xdc0] ;  /* 0x000dc00001187983 */ /* 0x001f2c0000300a00 */
[----:B------:R-:W-:-:S02]  /*c0680*/  @P1 LOP3.LUT R2, R2, 0x2, RZ, 0xfc, !PT ;  /* 0x0000000202021812 */ /* 0x000fc400078efcff */
[C---:B------:R-:W-:Y:S02]  /*c0690*/  LOP3.LUT P1, RZ, R21.reuse, 0x10000, RZ, 0xc0, !PT ;  /* 0x0001000015ff7812 */ /* 0x040fe4000782c0ff */
[----:B------:R-:W-:Y:S02]  /*c06a0*/  LOP3.LUT R2, R2, 0xfffffffb, RZ, 0xc0, !PT ;  /* 0xfffffffb02027812 */ /* 0x000fe400078ec0ff */
[----:B------:R-:W-:-:S09]  /*c06b0*/  LOP3.LUT P6, RZ, R21, 0x1000, RZ, 0xc0, !PT ;  /* 0x0000100015ff7812 */ /* 0x000fd200078cc0ff */
[----:B------:R-:W-:Y:S02]  /*c06c0*/  @P1 LOP3.LUT R2, R2, 0x4, RZ, 0xfc, !PT ;  /* 0x0000000402021812 */ /* 0x000fe400078efcff */
[C---:B------:R-:W-:Y:S02]  /*c06d0*/  LOP3.LUT P1, RZ, R21.reuse, 0x8000, RZ, 0xc0, !PT ;  /* 0x0000800015ff7812 */ /* 0x040fe4000782c0ff */
[----:B------:R-:W-:Y:S02]  /*c06e0*/  LOP3.LUT P0, RZ, R21, 0x2000, RZ, 0xc0, !PT ;  /* 0x0000200015ff7812 */ /* 0x000fe4000780c0ff */
[----:B------:R-:W-:Y:S02]  /*c06f0*/  PRMT R0, R9, 0x7771, RZ ;  /* 0x0000777109007816 */ /* 0x000fe400000000ff */
[----:B------:R-:W-:-:S03]  /*c0700*/  LOP3.LUT R2, R2, 0xfffffff7, RZ, 0xc0, !PT ;  /* 0xfffffff702027812 */ /* 0x000fc600078ec0ff */
[----:B------:R0:W-:Y:S04]  /*c0710*/  @P6 STG.E.U8 desc[UR34][R22.64], R0 ;  /* 0x0000000016006986 */ /* 0x0001e8000c101122 */
[----:B------:R-:W-:Y:S02]  /*c0720*/  @P1 LOP3.LUT R2, R2, 0x8, RZ, 0xfc, !PT ;  /* 0x0000000802021812 */ /* 0x000fe400078efcff */
[----:B------:R-:W-:Y:S02]  /*c0730*/  LOP3.LUT P1, RZ, R21, 0x4000, RZ, 0xc0, !PT ;  /* 0x0000400015ff7812 */ /* 0x000fe4000782c0ff */
[C---:B0-----:R-:W-:Y:S01]  /*c0740*/  PRMT R0, R9.reuse, 0x7772, RZ ;  /* 0x0000777209007816 */ /* 0x041fe200000000ff */
[----:B------:R-:W4:Y:S04]  /*c0750*/  LDL.LU.64 R22, [R1+0xde8] ;  /* 0x000de80001167983 */ /* 0x000f280000300a00 */
[----:B------:R-:W4:Y:S04]  /*c0760*/  LDL.LU.64 R18, [R1+0xe58] ;  /* 0x000e580001127983 */ /* 0x000f280000300a00 */
[----:B------:R-:W4:Y:S04]  /*c0770*/  LDL.LU.64 R16, [R1+0xe50] ;  /* 0x000e500001107983 */ /* 0x000f280000300a00 */
[----:B------:R-:W4:Y:S04]  /*c0780*/  LDL.LU.64 R14, [R1+0xe78] ;  /* 0x000e7800010e7983 */ /* 0x000f280000300a00 */
[----:B------:R0:W-:Y:S04]  /*c0790*/  @P0 STG.E.U8 desc[UR34][R10.64], R0 ;  /* 0x000000000a000986 */ /* 0x0001e8000c101122 */
[----:B------:R-:W4:Y:S01]  /*c07a0*/  LDL.LU.64 R6, [R1+0xec0] ;  /* 0x000ec00001067983 */ /* 0x000f220000300a00 */
[----:B0-----:R-:W-:-:S03]  /*c07b0*/  PRMT R0, R9, 0x7773, RZ ;  /* 0x0000777309007816 */ /* 0x001fc600000000ff */
[----:B------:R-:W4:Y:S04]  /*c07c0*/  LDL.LU.64 R10, [R1+0xee8] ;  /* 0x000ee800010a7983 */ /* 0x000f280000300a00 */
[----:B------:R-:W4:Y:S04]  /*c07d0*/  LDL.LU.64 R8, [R1+0xf30] ;  /* 0x000f300001087983 */ /* 0x000f280000300a00 */
[----:B------:R-:W4:Y:S04]  /*c07e0*/  LDL.LU R5, [R1+0xd8] ;  /* 0x0000d80001057983 */ /* 0x000f280000300800 */
[----:B------:R0:W-:Y:S01]  /*c07f0*/  @P1 STG.E.U8 desc[UR34][R28.64], R0 ;  /* 0x000000001c001986 */ /* 0x0001e2000c101122 */
[----:B------:R-:W-:-:S02]  /*c0800*/  LOP3.LUT P1, RZ, R2, 0x8, RZ, 0xc0, !PT ;  /* 0x0000000802ff7812 */ /* 0x000fc4000782c0ff */
[----:B0-----:R-:W-:Y:S01]  /*c0810*/  PRMT R0, R4, 0x7770, RZ ;  /* 0x0000777004007816 */ /* 0x001fe200000000ff */
[----:B------:R-:W4:Y:S10]  /*c0820*/  LDL.LU.64 R28, [R1+0xf28] ;  /* 0x000f2800011c7983 */ /* 0x000f340000300a00 */
[----:B---3--:R0:W-:Y:S01]  /*c0830*/  @P1 STG.E.U8 desc[UR34][R26.64], R0 ;  /* 0x000000001a001986 */ /* 0x0081e2000c101122 */
[----:B------:R-:W-:-:S02]  /*c0840*/  LOP3.LUT P1, RZ, R2, 0x4, RZ, 0xc0, !PT ;  /* 0x0000000402ff7812 */ /* 0x000fc4000782c0ff */
[----:B0-----:R-:W-:Y:S01]  /*c0850*/  PRMT R0, R4, 0x7771, RZ ;  /* 0x0000777104007816 */ /* 0x001fe200000000ff */
[----:B------:R-:W3:Y:S10]  /*c0860*/  LDL.LU.64 R26, [R1+0xf50] ;  /* 0x000f5000011a7983 */ /* 0x000ef40000300a00 */
[----:B--2---:R0:W-:Y:S01]  /*c0870*/  @P1 STG.E.U8 desc[UR34][R12.64], R0 ;  /* 0x000000000c001986 */ /* 0x0041e2000c101122 */
[----:B------:R-:W-:-:S02]  /*c0880*/  LOP3.LUT P1, RZ, R2, 0x2, RZ, 0xc0, !PT ;  /* 0x0000000202ff7812 */ /* 0x000fc4000782c0ff */
[----:B0-----:R-:W-:Y:S01]  /*c0890*/  PRMT R0, R4, 0x7772, RZ ;  /* 0x0000777204007816 */ /* 0x001fe200000000ff */
[----:B------:R-:W2:Y:S10]  /*c08a0*/  LDL.LU.64 R12, [R1+0xfa0] ;  /* 0x000fa000010c7983 */ /* 0x000eb40000300a00 */
[----:B----4-:R0:W-:Y:S04]  /*c08b0*/  @P1 STG.E.U8 desc[UR34][R24.64], R0 ;  /* 0x0000000018001986 */ /* 0x0101e8000c101122 */
[----:B0-----:R-:W4:Y:S01]  /*c08c0*/  LDL.LU.64 R24, [R1+0x3de0] ;  /* 0x003de00001187983 */ /* 0x001f220000300a00 */
[----:B------:R-:W-:-:S02]  /*c08d0*/  LOP3.LUT P1, RZ, R2, 0x1, RZ, 0xc0, !PT ;  /* 0x0000000102ff7812 */ /* 0x000fc4000782c0ff */
[----:B------:R-:W-:-:S11]  /*c08e0*/  PRMT R0, R4, 0x7773, RZ ;  /* 0x0000777304007816 */ /* 0x000fd600000000ff */
[----:B----4-:R0:W-:Y:S04]  /*c08f0*/  @P1 STG.E.U8 desc[UR34][R24.64], R0 ;  /* 0x0000000018001986 */ /* 0x0101e8000c101122 */
[----:B0-----:R-:W4:Y:S01]  /*c0900*/  LDL.LU.64 R24, [R1+0x3dd8] ;  /* 0x003dd80001187983 */ /* 0x001f220000300a00 */
[----:B------:R-:W-:Y:S02]  /*c0910*/  LOP3.LUT P1, RZ, R3, 0x80000000, RZ, 0xc0, !PT ;  /* 0x8000000003ff7812 */ /* 0x000fe4000782c0ff */
[----:B------:R-:W-:Y:S02]  /*c0920*/  LOP3.LUT P2, RZ, R21, 0x800000, RZ, 0xc0, !PT ;  /* 0x0080000015ff7812 */ /* 0x000fe4000784c0ff */
[----:B----4-:R-:W-:-:S09]  /*c0930*/  PRMT R0, R25, 0x7770, RZ ;  /* 0x0000777019007816 */ /* 0x010fd200000000ff */
[----:B------:R0:W-:Y:S04]  /*c0940*/  @P1 STG.E.U8 desc[UR34][R22.64], R0 ;  /* 0x0000000016001986 */ /* 0x0001e8000c101122 */
[----:B0-----:R-:W4:Y:S01]  /*c0950*/  LDL.LU.64 R22, [R1+0x3dd0] ;  /* 0x003dd00001167983 */ /* 0x001f220000300a00 */
[----:B------:R-:W-:Y:S02]  /*c0960*/  LOP3.LUT P1, RZ, R3, 0x40000000, RZ, 0xc0, !PT ;  /* 0x4000000003ff7812 */ /* 0x000fe4000782c0ff */
[----:B------:R-:W-:-:S11]  /*c0970*/  PRMT R0, R25, 0x7771, RZ ;  /* 0x0000777119007816 */ /* 0x000fd600000000ff */
[----:B------:R0:W-:Y:S01]  /*c0980*/  @P1 STG.E.U8 desc[UR34][R18.64], R0 ;  /* 0x0000000012001986 */ /* 0x0001e2000c101122 */
[----:B------:R-:W-:Y:S02]  /*c0990*/  LOP3.LUT P1, RZ, R3, 0x20000000, RZ, 0xc0, !PT ;  /* 0x2000000003ff7812 */ /* 0x000fe4000782c0ff */
[----:B0-----:R-:W-:-:S11]  /*c09a0*/  PRMT R0, R25, 0x7772, RZ ;  /* 0x0000777219007816 */ /* 0x001fd600000000ff */
[----:B------:R0:W-:Y:S01]  /*c09b0*/  @P1 STG.E.U8 desc[UR34][R16.64], R0 ;  /* 0x0000000010001986 */ /* 0x0001e2000c101122 */
[----:B------:R-:W-:Y:S02]  /*c09c0*/  LOP3.LUT P1, RZ, R3, 0x10000000, RZ, 0xc0, !PT ;  /* 0x1000000003ff7812 */ /* 0x000fe4000782c0ff */
[----:B------:R-:W-:Y:S02]  /*c09d0*/  LOP3.LUT P3, RZ, R21, 0x1000000, RZ, 0xc0, !PT ;  /* 0x0100000015ff7812 */ /* 0x000fe4000786c0ff */
[----:B0-----:R-:W-:-:S09]  /*c09e0*/  PRMT R0, R25, 0x7773, RZ ;  /* 0x0000777319007816 */ /* 0x001fd200000000ff */
[----:B------:R4:W-:Y:S01]  /*c09f0*/  @P1 STG.E.U8 desc[UR34][R14.64], R0 ;  /* 0x000000000e001986 */ /* 0x0009e2000c101122 */
[C---:B------:R-:W-:Y:S02]  /*c0a00*/  LOP3.LUT P4, RZ, R21.reuse, 0x2000000, RZ, 0xc0, !PT ;  /* 0x0200000015ff7812 */ /* 0x040fe4000788c0ff */
[C---:B------:R-:W-:Y:S02]  /*c0a10*/  LOP3.LUT P5, RZ, R21.reuse, 0x4000000, RZ, 0xc0, !PT ;  /* 0x0400000015ff7812 */ /* 0x040fe400078ac0ff */
[C---:B------:R-:W-:Y:S02]  /*c0a20*/  LOP3.LUT P6, RZ, R21.reuse, 0x8000000, RZ, 0xc0, !PT ;  /* 0x0800000015ff7812 */ /* 0x040fe400078cc0ff */
[----:B------:R-:W-:Y:S02]  /*c0a30*/  LOP3.LUT P0, RZ, R21, 0x10000000, RZ, 0xc0, !PT ;  /* 0x1000000015ff7812 */ /* 0x000fe4000780c0ff */
[----:B----4-:R-:W-:-:S05]  /*c0a40*/  PRMT R0, R22, 0x7770, RZ ;  /* 0x0000777016007816 */ /* 0x010fca00000000ff */
[----:B------:R0:W-:Y:S02]  /*c0a50*/  @P2 STG.E.U8 desc[UR34][R6.64], R0 ;  /* 0x0000000006002986 */ /* 0x0001e4000c101122 */
[----:B0-----:R-:W-:-:S05]  /*c0a60*/  PRMT R0, R22, 0x7771, RZ ;  /* 0x0000777116007816 */ /* 0x001fca00000000ff */
[----:B------:R0:W-:Y:S02]  /*c0a70*/  @P3 STG.E.U8 desc[UR34][R10.64], R0 ;  /* 0x000000000a003986 */ /* 0x0001e4000c101122 */
[----:B0-----:R-:W-:-:S05]  /*c0a80*/  PRMT R0, R22, 0x7772, RZ ;  /* 0x0000777216007816 */ /* 0x001fca00000000ff */
[----:B------:R0:W-:Y:S02]  /*c0a90*/  @P4 STG.E.U8 desc[UR34][R8.64], R0 ;  /* 0x0000000008004986 */ /* 0x0001e4000c101122 */
[----:B0-----:R-:W-:Y:S02]  /*c0aa0*/  PRMT R0, R22, 0x7773, RZ ;  /* 0x0000777316007816 */ /* 0x001fe400000000ff */
[----:B------:R-:W4:Y:S04]  /*c0ab0*/  LDL.LU R22, [R1+0x3dc8] ;  /* 0x003dc80001167983 */ /* 0x000f280000300800 */
[----:B------:R0:W-:Y:S04]  /*c0ac0*/  @P5 STG.E.U8 desc[UR34][R28.64], R0 ;  /* 0x000000001c005986 */ /* 0x0001e8000c101122 */
[----:B------:R-:W4:Y:S01]  /*c0ad0*/  LDL.LU.64 R6, [R1+0xf98] ;  /* 0x000f980001067983 */ /* 0x000f220000300a00 */
[----:B0-----:R-:W-:-:S05]  /*c0ae0*/  PRMT R0, R5, 0x7770, RZ ;  /* 0x0000777005007816 */ /* 0x001fca00000000ff */
[----:B---3--:R0:W-:Y:S02]  /*c0af0*/  @P6 STG.E.U8 desc[UR34][R26.64], R0 ;  /* 0x000000001a006986 */ /* 0x0081e4000c101122 */
[----:B0-----:R-:W-:-:S05]  /*c0b00*/  PRMT R0, R5, 0x7771, RZ ;  /* 0x0000777105007816 */ /* 0x001fca00000000ff */
[----:B--2---:R0:W-:Y:S04]  /*c0b10*/  @P0 STG.E.U8 desc[UR34][R12.64], R0 ;  /* 0x000000000c000986 */ /* 0x0041e8000c101122 */
[----:B0-----:R-:W2:Y:S01]  /*c0b20*/  LDL.LU.64 R12, [R1+0xfd0] ;  /* 0x000fd000010c7983 */ /* 0x001ea20000300a00 */
[C---:B------:R-:W-:Y:S02]  /*c0b30*/  LOP3.LUT P4, RZ, R21.reuse, 0x20000000, RZ, 0xc0, !PT ;  /* 0x2000000015ff7812 */ /* 0x040fe4000788c0ff */
[----:B------:R-:W-:Y:S02]  /*c0b40*/  LOP3.LUT P5, RZ, R21, 0x40000000, RZ, 0xc0, !PT ;  /* 0x4000000015ff7812 */ /* 0x000fe400078ac0ff */
[C---:B------:R-:W-:Y:S01]  /*c0b50*/  PRMT R0, R5.reuse, 0x7772, RZ ;  /* 0x0000777205007816 */ /* 0x040fe200000000ff */
[----:B------:R-:W3:Y:S04]  /*c0b60*/  LDL.LU.64 R10, [R1+0x1018] ;  /* 0x00101800010a7983 */ /* 0x000ee80000300a00 */
[----:B------:R-:W3:Y:S04]  /*c0b70*/  LDL.LU.64 R8, [R1+0x10f0] ;  /* 0x0010f00001087983 */ /* 0x000ee80000300a00 */
[----:B------:R-:W3:Y:S04]  /*c0b80*/  LDL.LU.64 R28, [R1+0x1128] ;  /* 0x00112800011c7983 */ /* 0x000ee80000300a00 */
[----:B------:R-:W3:Y:S04]  /*c0b90*/  LDL.LU R25, [R1+0xc8] ;  /* 0x0000c80001197983 */ /* 0x000ee80000300800 */
[----:B------:R-:W3:Y:S04]  /*c0ba0*/  LDL.LU.64 R26, [R1+0x1120] ;  /* 0x00112000011a7983 */ /* 0x000ee80000300a00 */
[----:B----4-:R0:W-:Y:S02]  /*c0bb0*/  @P4 STG.E.U8 desc[UR34][R6.64], R0 ;  /* 0x0000000006004986 */ /* 0x0101e4000c101122 */
[----:B0-----:R-:W-:-:S05]  /*c0bc0*/  PRMT R0, R5, 0x7773, RZ ;  /* 0x0000777305007816 */ /* 0x001fca00000000ff */
[----:B--2---:R0:W-:Y:S04]  /*c0bd0*/  @P5 STG.E.U8 desc[UR34][R12.64], R0 ;  /* 0x000000000c005986 */ /* 0x0041e8000c101122 */
[----:B0-----:R-:W2:Y:S04]  /*c0be0*/  LDL.LU.64 R12, [R1+0x1148] ;  /* 0x00114800010c7983 */ /* 0x001ea80000300a00 */
[----:B------:R-:W4:Y:S04]  /*c0bf0*/  LDL.LU R7, [R1+0xa8] ;  /* 0x0000a80001077983 */ /* 0x000f280000300800 */
[----:B----4-:R0:W-:Y:S04]  /*c0c00*/  STL [R1+0x3db8], R7 ;  /* 0x003db80701007387 */ /* 0x0101e80000100800 */
        /* <DEDUP_REMOVED lines=23> */
[----:B------:R-:W-:Y:S02]  /*c0d80*/  LOP3.LUT P6, RZ, R21, 0x80000000, RZ, 0xc0, !PT ;  /* 0x8000000015ff7812 */ /* 0x000fe400078cc0ff */
[----:B------:R-:W-:Y:S02]  /*c0d90*/  LOP3.LUT P0, RZ, R22, 0x1, RZ, 0xc0, !PT ;  /* 0x0000000116ff7812 */ /* 0x000fe4000780c0ff */
[----:B---3--:R-:W-:Y:S01]  /*c0da0*/  PRMT R0, R25, 0x7770, RZ ;  /* 0x0000777019007816 */ /* 0x008fe200000000ff */
[----:B------:R-:W3:Y:S04]  /*c0db0*/  LDL.LU.64 R20, [R1+0x11a0] ;  /* 0x0011a00001147983 */ /* 0x000ee80000300a00 */
[----:B------:R-:W3:Y:S04]  /*c0dc0*/  LDL.LU.64 R18, [R1+0x11d0] ;  /* 0x0011d00001127983 */ /* 0x000ee80000300a00 */
[----:B------:R-:W3:Y:S04]  /*c0dd0*/  LDL.LU.64 R16, [R1+0x2048] ;  /* 0x0020480001107983 */ /* 0x000ee80000300a00 */
[----:B------:R-:W3:Y:S04]  /*c0de0*/  LDL.LU.64 R14, [R1+0x2088] ;  /* 0x00208800010e7983 */ /* 0x000ee80000300a00 */
[----:B------:R-:W3:Y:S01]  /*c0df0*/  LDL.LU.64 R4, [R1+0x2080] ;  /* 0x0020800001047983 */ /* 0x000ee20000300a00 */
[----:B------:R-:W-:-:S02]  /*c0e00*/  @P1 LOP3.LUT R3, R3, 0x4000000, RZ, 0xfc, !PT ;  /* 0x0400000003031812 */ /* 0x000fc400078efcff */
[----:B------:R-:W-:Y:S02]  /*c0e10*/  LOP3.LUT P1, RZ, R22, 0x4, RZ, 0xc0, !PT ;  /* 0x0000000416ff7812 */ /* 0x000fe4000782c0ff */
[----:B------:R-:W-:Y:S01]  /*c0e20*/  LOP3.LUT R3, R3, 0xf7ffffff, RZ, 0xc0, !PT ;  /* 0xf7ffffff03037812 */ /* 0x000fe200078ec0ff */
[----:B------:R0:W-:Y:S10]  /*c0e30*/  @P6 STG.E.U8 desc[UR34][R10.64], R0 ;  /* 0x000000000a006986 */ /* 0x0001f4000c101122 */
[----:B------:R-:W-:-:S02]  /*c0e40*/  @P1 LOP3.LUT R3, R3, 0x8000000, RZ, 0xfc, !PT ;  /* 0x0800000003031812 */ /* 0x000fc400078efcff */
[----:B------:R-:W-:Y:S02]  /*c0e50*/  LOP3.LUT P1, RZ, R22, 0x2, RZ, 0xc0, !PT ;  /* 0x0000000216ff7812 */ /* 0x000fe4000782c0ff */
[C---:B0-----:R-:W-:Y:S01]  /*c0e60*/  PRMT R0, R25.reuse, 0x7771, RZ ;  /* 0x0000777119007816 */ /* 0x041fe200000000ff */
        /* <DEDUP_REMOVED lines=11> */
[----:B------:R-:W3:Y:S04]  /*c0f20*/  LDL.LU.64 R26, [R1+0x2120] ;  /* 0x00212000011a7983 */ /* 0x000ee80000300a00 */
[----:B------:R-:W3:Y:S06]  /*c0f30*/  LDL.LU R25, [R1+0xcc] ;  /* 0x0000cc0001197983 */ /* 0x000eec0000300800 */
        /* <DEDUP_REMOVED lines=9> */
[----:B0-----:R-:W4:Y:S01]  /*c0fd0*/  LDL.LU R7, [R1+0x3db8] ;  /* 0x003db80001077983 */ /* 0x001f220000300800 */
[----:B------:R-:W-:-:S03]  /*c0fe0*/  PRMT R0, R23, 0x7773, RZ ;  /* 0x0000777317007816 */ /* 0x000fc600000000ff */
[----:B------:R-:W2:Y:S01]  /*c0ff0*/  LDL.LU R23, [R1+0x3db4] ;  /* 0x003db40001177983 */ /* 0x000ea20000300800 */
[----:B------:R-:W-:-:S13]  /*c1000*/  LOP3.LUT P1, RZ, R3, 0x800000, RZ, 0xc0, !PT ;  /* 0x0080000003ff7812 */ /* 0x000fda000782c0ff */
[----:B---3--:R4:W-:Y:S01]  /*c1010*/  @P1 STG.E.U8 desc[UR34][R20.64], R0 ;  /* 0x0000000014001986 */ /* 0x0089e2000c101122 */
[----:B------:R-:W-:Y:S02]  /*c1020*/  LOP3.LUT P1, RZ, R3, 0x400000, RZ, 0xc0, !PT ;  /* 0x0040000003ff7812 */ /* 0x000fe4000782c0ff */
[C---:B------:R-:W-:Y:S02]  /*c1030*/  LOP3.LUT P2, RZ, R22.reuse, 0x400, RZ, 0xc0, !PT ;  /* 0x0000040016ff7812 */ /* 0x040fe4000784c0ff */
[C---:B------:R-:W-:Y:S02]  /*c1040*/  LOP3.LUT P3, RZ, R22.reuse, 0x800, RZ, 0xc0, !PT ;  /* 0x0000080016ff7812 */ /* 0x040fe4000786c0ff */
[C---:B------:R-:W-:Y:S02]  /*c1050*/  LOP3.LUT P4, RZ, R22.reuse, 0x1000, RZ, 0xc0, !PT ;  /* 0x0000100016ff7812 */ /* 0x040fe4000788c0ff */
[C---:B------:R-:W-:Y:S02]  /*c1060*/  LOP3.LUT P5, RZ, R22.reuse, 0x2000, RZ, 0xc0, !PT ;  /* 0x0000200016ff7812 */ /* 0x040fe400078ac0ff */
[----:B------:R-:W-:-:S02]  /*c1070*/  LOP3.LUT P6, RZ, R22, 0x4000, RZ, 0xc0, !PT ;  /* 0x0000400016ff7812 */ /* 0x000fc400078cc0ff */
[----:B------:R-:W-:Y:S02]  /*c1080*/  LOP3.LUT P0, RZ, R22, 0x8000, RZ, 0xc0, !PT ;  /* 0x0000800016ff7812 */ /* 0x000fe4000780c0ff */
[----:B----4-:R-:W-:-:S05]  /*c1090*/  PRMT R0, R7, 0x7770, RZ ;  /* 0x0000777007007816 */ /* 0x010fca00000000ff */
        /* <DEDUP_REMOVED lines=9> */
[----:B--2---:R-:W-:-:S05]  /*c1130*/  PRMT R0, R23, 0x7770, RZ ;  /* 0x0000777017007816 */ /* 0x004fca00000000ff */
        /* <DEDUP_REMOVED lines=8> */
[----:B0-----:R-:W-:-:S02]  /*c11c0*/  PRMT R0, R25, 0x7770, RZ ;  /* 0x0000777019007816 */ /* 0x001fc400000000ff */
[----:B------:R-:W3:Y:S04]  /*c11d0*/  LDL.LU.64 R26, [R1+0x2170] ;  /* 0x00217000011a7983 */ /* 0x000ee80000300a00 */
[----:B------:R0:W-:Y:S04]  /*c11e0*/  @P0 STG.E.U8 desc[UR34][R12.64], R0 ;  /* 0x000000000c000986 */ /* 0x0001e8000c101122 */
[----:B0-----:R-:W4:Y:S01]  /*c11f0*/  LDL.LU.64 R12, [R1+0x21a8] ;  /* 0x0021a800010c7983 */ /* 0x001f220000300a00 */
[C---:B------:R-:W-:Y:S02]  /*c1200*/  LOP3.LUT P4, RZ, R22.reuse, 0x10000, RZ, 0xc0, !PT ;  /* 0x0001000016ff7812 */ /* 0x040fe4000788c0ff */
[----:B------:R-:W-:-:S02]  /*c1210*/  LOP3.LUT P5, RZ, R22, 0x20000, RZ, 0xc0, !PT ;  /* 0x0002000016ff7812 */ /* 0x000fc400078ac0ff */
[C---:B------:R-:W-:Y:S01]  /*c1220*/  PRMT R0, R25.reuse, 0x7771, RZ ;  /* 0x0000777119007816 */ /* 0x040fe200000000ff */
[----:B------:R-:W2:Y:S04]  /*c1230*/  LDL.LU.64 R10, [R1+0x21a0] ;  /* 0x0021a000010a7983 */ /* 0x000ea80000300a00 */
[----:B------:R-:W2:Y:S04]  /*c1240*/  LDL.LU.64 R8, [R1+0x21c8] ;  /* 0x0021c80001087983 */ /* 0x000ea80000300a00 */
[----:B------:R-:W2:Y:S04]  /*c1250*/  LDL.LU.64 R28, [R1+0x2200] ;  /* 0x00220000011c7983 */ /* 0x000ea80000300a00 */
[----:B------:R-:W2:Y:S04]  /*c1260*/  LDL.LU R2, [R1+0xbc] ;  /* 0x0000bc0001027983 */ /* 0x000ea80000300800 */
[----:B---3--:R0:W-:Y:S02]  /*c1270*/  @P4 STG.E.U8 desc[UR34][R26.64], R0 ;  /* 0x000000001a004986 */ /* 0x0081e4000c101122 */
[----:B0-----:R-:W-:-:S02]  /*c1280*/  PRMT R0, R25, 0x7772, RZ ;  /* 0x0000777219007816 */ /* 0x001fc400000000ff */
[----:B------:R-:W3:Y:S04]  /*c1290*/  LDL.LU.64 R26, [R1+0x21f8] ;  /* 0x0021f800011a7983 */ /* 0x000ee80000300a00 */
[----:B------:R-:W2:Y:S04]  /*c12a0*/  LDL.LU R4, [R1+0xac] ;  /* 0x0000ac0001047983 */ /* 0x000ea80000300800 */
[----:B----4-:R0:W-:Y:S04]  /*c12b0*/  @P5 STG.E.U8 desc[UR34][R12.64], R0 ;  /* 0x000000000c005986 */ /* 0x0101e8000c101122 */
[----:B0-----:R-:W4:Y:S04]  /*c12c0*/  LDL.LU.64 R12, [R1+0x2220] ;  /* 0x00222000010c7983 */ /* 0x001f280000300a00 */
        /* <DEDUP_REMOVED lines=27> */
[----:B------:R-:W-:Y:S01]  /*c1480*/  PRMT R0, R25, 0x7773, RZ ;  /* 0x0000777319007816 */ /* 0x000fe200000000ff */
[----:B------:R-:W2:Y:S04]  /*c1490*/  LDL.LU.64 R18, [R1+0x22a0] ;  /* 0x0022a00001127983 */ /* 0x000ea80000300a00 */
[----:B------:R-:W2:Y:S04]  /*c14a0*/  LDL.LU R5, [R1+0x90] ;  /* 0x0000900001057983 */ /* 0x000ea80000300800 */
[----:B------:R-:W2:Y:S04]  /*c14b0*/  LDL.LU.64 R16, [R1+0x22c8] ;  /* 0x0022c80001107983 */ /* 0x000ea80000300a00 */
[----:B------:R-:W2:Y:S04]  /*c14c0*/  LDL.LU.64 R14, [R1+0x2300] ;  /* 0x00230000010e7983 */ /* 0x000ea80000300a00 */
[----:B------:R-:W2:Y:S04]  /*c14d0*/  LDL.LU R25, [R1+0x80] ;  /* 0x0000800001197983 */ /* 0x000ea80000300800 */
[----:B------:R-:W2:Y:S01]  /*c14e0*/  LDL.LU.64 R6, [R1+0x22f8] ;  /* 0x0022f80001067983 */ /* 0x000ea20000300a00 */
[----:B------:R-:W-:-:S02]  /*c14f0*/  @P1 LOP3.LUT R3, R3, 0x40000, RZ, 0xfc, !PT ;  /* 0x0004000003031812 */ /* 0x000fc400078efcff */
[----:B------:R-:W-:Y:S02]  /*c1500*/  LOP3.LUT P1, RZ, R22, 0x200000, RZ, 0xc0, !PT ;  /* 0x0020000016ff7812 */ /* 0x000fe4000782c0ff */
[----:B------:R-:W-:Y:S01]  /*c1510*/  LOP3.LUT R3, R3, 0xfff7ffff, RZ, 0xc0, !PT ;  /* 0xfff7ffff03037812 */ /* 0x000fe200078ec0ff */
[----:B------:R0:W-:Y:S10]  /*c1520*/  @P6 STG.E.U8 desc[UR34][R10.64], R0 ;  /* 0x000000000a006986 */ /* 0x0001f4000c101122 */
[----:B------:R-:W-:-:S02]  /*c1530*/  @P1 LOP3.LUT R3, R3, 0x80000, RZ, 0xfc, !PT ;  /* 0x0008000003031812 */ /* 0x000fc400078efcff */
[----:B------:R-:W-:Y:S02]  /*c1540*/  LOP3.LUT P1, RZ, R22, 0x100000, RZ, 0xc0, !PT ;  /* 0x0010000016ff7812 */ /* 0x000fe4000782c0ff */
[C---:B0-----:R-:W-:Y:S01]  /*c1550*/  PRMT R0, R2.reuse, 0x7770, RZ ;  /* 0x0000777002007816 */ /* 0x041fe200000000ff */
[----:B------:R-:W2:Y:S04]  /*c1560*/  LDL.LU.64 R10, [R1+0x2320] ;  /* 0x00232000010a7983 */ /* 0x000ea80000300a00 */
[----:B------:R0:W-:Y:S02]  /*c1570*/  @P0 STG.E.U8 desc[UR34][R8.64], R0 ;  /* 0x0000000008000986 */ /* 0x0001e4000c101122 */
[----:B0-----:R-:W-:Y:S02]  /*c1580*/  PRMT R0, R2, 0x7771, RZ ;  /* 0x0000777102007816 */ /* 0x001fe400000000ff */
[----:B------:R-:W2:Y:S04]  /*c1590*/  LDL.LU.64 R8, [R1+0x2350] ;  /* 0x0023500001087983 */ /* 0x000ea80000300a00 */
[----:B------:R0:W-:Y:S01]  /*c15a0*/  @P1 STG.E.U8 desc[UR34][R28.64], R0 ;  /* 0x000000001c001986 */ /* 0x0001e2000c101122 */
[----:B------:R-:W-:-:S02]  /*c15b0*/  LOP3.LUT P1, RZ, R3, 0x80000, RZ, 0xc0, !PT ;  /* 0x0008000003ff7812 */ /* 0x000fc4000782c0ff */
[----:B0-----:R-:W-:Y:S01]  /*c15c0*/  PRMT R0, R2, 0x7772, RZ ;  /* 0x0000777202007816 */ /* 0x001fe200000000ff */
[----:B------:R-:W2:Y:S10]  /*c15d0*/  LDL.LU.64 R28, [R1+0x2370] ;  /* 0x00237000011c7983 */ /* 0x000eb40000300a00 */
[----:B---3--:R0:W-:Y:S01]  /*c15e0*/  @P1 STG.E.U8 desc[UR34][R26.64], R0 ;  /* 0x000000001a001986 */ /* 0x0081e2000c101122 */
[----:B------:R-:W-:-:S02]  /*c15f0*/  LOP3.LUT P1, RZ, R3, 0x40000, RZ, 0xc0, !PT ;  /* 0x0004000003ff7812 */ /* 0x000fc4000782c0ff */
[----:B0-----:R-:W-:Y:S01]  /*c1600*/  PRMT R0, R2, 0x7773, RZ ;  /* 0x0000777302007816 */ /* 0x001fe200000000ff */
[----:B------:R-:W3:Y:S10]  /*c1610*/  LDL.LU.64 R26, [R1+0x2380] ;  /* 0x00238000011a7983 */ /* 0x000ef40000300a00 */
[----:B----4-:R0:W-:Y:S01]  /*c1620*/  @P1 STG.E.U8 desc[UR34][R12.64], R0 ;  /* 0x000000000c001986 */ /* 0x0101e2000c101122 */
[----:B------:R-:W-:-:S02]  /*c1630*/  LOP3.LUT P1, RZ, R3, 0x20000, RZ, 0xc0, !PT ;  /* 0x0002000003ff7812 */ /* 0x000fc4000782c0ff */
[----:B0-----:R-:W-:Y:S01]  /*c1640*/  PRMT R0, R4, 0x7770, RZ ;  /* 0x0000777004007816 */ /* 0x001fe200000000ff */
[----:B------:R-:W4:Y:S10]  /*c1650*/  LDL.LU.64 R12, [R1+0x2378] ;  /* 0x00237800010c7983 */ /* 0x000f340000300a00 */
        /* <DEDUP_REMOVED lines=10> */
[----:B------:R-:W-:Y:S02]  /*c1700*/  LOP3.LUT P4, RZ, R22, 0x80000000, RZ, 0xc0, !PT ;  /* 0x8000000016ff7812 */ /* 0x000fe4000788c0ff */
        /* <DEDUP_REMOVED lines=22> */
[----:B---3--:R0:W-:Y:S02]  /*c1870*/  @P6 STG.E.U8 desc[UR34][R26.64], R0 ;  /* 0x000000001a006986 */ /* 0x0081e4000c101122 */
[----:B0-----:R-:W-:Y:S02]  /*c1880*/  PRMT R0, R25, 0x7773, RZ ;  /* 0x0000777319007816 */ /* 0x001fe400000000ff */
[----:B------:R-:W2:Y:S04]  /*c1890*/  LDL.LU.64 R26, [R1+0x2390] ;  /* 0x00239000011a7983 */ /* 0x000ea80000300a00 */
[----:B----4-:R0:W-:Y:S04]  /*c18a0*/  @P0 STG.E.U8 desc[UR34][R12.64], R0 ;  /* 0x000000000c000986 */ /* 0x0101e8000c101122 */
[----:B0-----:R-:W3:Y:S04]  /*c18b0*/  LDL.LU.64 R12, [R1+0x23e0] ;  /* 0x0023e000010c7983 */ /* 0x001ee80000300a00 */
[----:B------:R-:W4:Y:S04]  /*c18c0*/  LDL.LU.64 R4, [R1+0x23d8] ;  /* 0x0023d80001047983 */ /* 0x000f280000300a00 */
[----:B------:R-:W2:Y:S04]  /*c18d0*/  LDL.LU R25, [R1+0x70] ;  /* 0x0000700001197983 */ /* 0x000ea80000300800 */
[----:B------:R-:W3:Y:S04]  /*c18e0*/  LDL.LU.64 R10, [R1+0x23f0] ;  /* 0x0023f000010a7983 */ /* 0x000ee80000300a00 */
[----:B------:R-:W3:Y:S01]  /*c18f0*/  LDL.LU.64 R8, [R1+0x2430] ;  /* 0x0024300001087983 */ /* 0x000ee20000300a00 */
[----:B------:R-:W-:-:S03]  /*c1900*/  LOP3.LUT P4, RZ, R23, 0x8, RZ, 0xc0, !PT ;  /* 0x0000000817ff7812 */ /* 0x000fc6000788c0ff */
[----:B------:R-:W3:Y:S01]  /*c1910*/  LDL.LU.64 R28, [R1+0x2440] ;  /* 0x00244000011c7983 */ /* 0x000ee20000300a00 */
        /* <DEDUP_REMOVED lines=63> */
[----:B0-----:R-:W2:Y:S01]  /*c1d10*/  LDL.LU R12, [R1+0x3d98] ;  /* 0x003d9800010c7983 */ /* 0x001ea20000300800 */
        /* <DEDUP_REMOVED lines=16> */
[C---:B------:R-:W-:Y:S02]  /*c1e20*/  LOP3.LUT P1, RZ, R3.reuse, 0x20, RZ, 0xc0, !PT ;  /* 0x0000002003ff7812 */ /* 0x040fe4000782c0ff */
        /* <DEDUP_REMOVED lines=16> */
[----:B------:R0:W-:Y:S02]  /*c1f30*/  @P6 STG.E.U8 desc[UR34][R28.64], R0 ;  /* 0x000000001c006986 */ /* 0x0001e4000c101122 */
[----:B0-----:R-:W-:-:S05]  /*c1f40*/  PRMT R0, R25, 0x7772, RZ ;  /* 0x0000777219007816 */ /* 0x001fca00000000ff */
[----:B------:R0:W-:Y:S04]  /*c1f50*/  @P0 STG.E.U8 desc[UR34][R26.64], R0 ;  /* 0x000000001a000986 */ /* 0x0001e8000c101122 */
[----:B0-----:R-:W4:Y:S01]  /*c1f60*/  LDL.LU.64 R26, [R1+0x2618] ;  /* 0x00261800011a7983 */ /* 0x001f220000300a00 */
[----:B------:R-:W-:Y:S02]  /*c1f70*/  LOP3.LUT R3, R3, 0xfffffffe, RZ, 0xc0, !PT ;  /* 0xfffffffe03037812 */ /* 0x000fe400078ec0ff */
[----:B------:R-:W-:Y:S01]  /*c1f80*/  LOP3.LUT P4, RZ, R23, 0x400000, RZ, 0xc0, !PT ;  /* 0x0040000017ff7812 */ /* 0x000fe2000788c0ff */
[----:B------:R-:W4:Y:S04]  /*c1f90*/  LDL.LU.64 R14, [R1+0x2620] ;  /* 0x00262000010e7983 */ /* 0x000f280000300a00 */
[----:B------:R-:W4:Y:S01]  /*c1fa0*/  LDL.LU.64 R6, [R1+0x2628] ;  /* 0x0026280001067983 */ /* 0x000f220000300a00 */
[----:B------:R-:W-:-:S03]  /*c1fb0*/  PRMT R0, R25, 0x7773, RZ ;  /* 0x0000777319007816 */ /* 0x000fc600000000ff */
[----:B------:R-:W4:Y:S04]  /*c1fc0*/  LDL.LU.64 R4, [R1+0x2638] ;  /* 0x0026380001047983 */ /* 0x000f280000300a00 */
[----:B------:R-:W4:Y:S04]  /*c1fd0*/  LDL.LU R29, [R1+0x64] ;  /* 0x00006400011d7983 */ /* 0x000f280000300800 */
[----:B------:R-:W4:Y:S04]  /*c1fe0*/  LDL.LU.64 R10, [R1+0x2630] ;  /* 0x00263000010a7983 */ /* 0x000f280000300a00 */
[----:B------:R-:W4:Y:S04]  /*c1ff0*/  LDL.LU R13, [R1+0x98] ;  /* 0x00009800010d7983 */ /* 0x000f280000300800 */
[----:B------:R-:W4:Y:S01]  /*c2000*/  LDL.LU.64 R8, [R1+0x2640] ;  /* 0x0026400001087983 */ /* 0x000f220000300a00 */
[----:B------:R-:W-:-:S02]  /*c2010*/  LOP3.LUT P5, RZ, R23, 0x800000, RZ, 0xc0, !PT ;  /* 0x0080000017ff7812 */ /* 0x000fc400078ac0ff */
[C---:B------:R-:W-:Y:S02]  /*c2020*/  LOP3.LUT P6, RZ, R23.reuse, 0x1000000, RZ, 0xc0, !PT ;  /* 0x0100000017ff7812 */ /* 0x040fe400078cc0ff */
[----:B------:R-:W-:Y:S02]  /*c2030*/  LOP3.LUT P0, RZ, R23, 0x2000000, RZ, 0xc0, !PT ;  /* 0x0200000017ff7812 */ /* 0x000fe4000780c0ff */
[----:B--2---:R-:W-:Y:S02]  /*c2040*/  LOP3.LUT R12, R12, 0xefffffff, RZ, 0xc0, !PT ;  /* 0xefffffff0c0c7812 */ /* 0x004fe400078ec0ff */
        /* <DEDUP_REMOVED lines=22> */
[----:B------:R-:W-:-:S02]  /*c21b0*/  @P1 LOP3.LUT R3, R3, 0x8, RZ, 0xfc, !PT ;  /* 0x0000000803031812 */ /* 0x000fc400078efcff */
[----:B------:R-:W-:Y:S01]  /*c21c0*/  LOP3.LUT P1, RZ, R23, 0x4000000, RZ, 0xc0, !PT ;  /* 0x0400000017ff7812 */ /* 0x000fe2000782c0ff */
[----:B0-----:R-:W2:Y:S04]  /*c21d0*/  LDL.LU.64 R26, [R1+0x2650] ;  /* 0x00265000011a7983 */ /* 0x001ea80000300a00 */
[----:B------:R-:W3:Y:S04]  /*c21e0*/  LDL.LU R28, [R1+0x88] ;  /* 0x00008800011c7983 */ /* 0x000ee80000300800 */
[----:B------:R-:W4:Y:S01]  /*c21f0*/  LDL.LU.64 R22, [R1+0x2660] ;  /* 0x0026600001167983 */ /* 0x000f220000300a00 */
[----:B------:R-:W-:-:S05]  /*c2200*/  PRMT R0, R29, 0x7770, RZ ;  /* 0x000077701d007816 */ /* 0x000fca00000000ff */
[----:B------:R0:W-:Y:S02]  /*c2210*/  @P5 STG.E.U8 desc[UR34][R14.64], R0 ;  /* 0x000000000e005986 */ /* 0x0001e4000c101122 */
[----:B0-----:R-:W-:-:S05]  /*c2220*/  PRMT R0, R29, 0x7771, RZ ;  /* 0x000077711d007816 */ /* 0x001fca00000000ff */
[----:B------:R0:W-:Y:S02]  /*c2230*/  @P6 STG.E.U8 desc[UR34][R6.64], R0 ;  /* 0x0000000006006986 */ /* 0x0001e4000c101122 */
[----:B0-----:R-:W-:-:S05]  /*c2240*/  PRMT R0, R29, 0x7772, RZ ;  /* 0x000077721d007816 */ /* 0x001fca00000000ff */
[----:B------:R-:W-:Y:S04]  /*c2250*/  @P0 STG.E.U8 desc[UR34][R4.64], R0 ;  /* 0x0000000004000986 */ /* 0x000fe8000c101122 */
[----:B----4-:R0:W-:Y:S04]  /*c2260*/  STL.64 [R1+0x3d80], R22 ;  /* 0x003d801601007387 */ /* 0x0101e80000100a00 */
[----:B0-----:R-:W4:Y:S01]  /*c2270*/  LDL.LU.64 R22, [R1+0x2648] ;  /* 0x0026480001167983 */ /* 0x001f220000300a00 */
[----:B------:R-:W-:-:S03]  /*c2280*/  PRMT R0, R29, 0x7773, RZ ;  /* 0x000077731d007816 */ /* 0x000fc600000000ff */
[----:B------:R-:W3:Y:S04]  /*c2290*/  LDL.LU.64 R20, [R1+0x2668] ;  /* 0x0026680001147983 */ /* 0x000ee80000300a00 */
[----:B------:R-:W3:Y:S04]  /*c22a0*/  LDL.LU.64 R18, [R1+0x2678] ;  /* 0x0026780001127983 */ /* 0x000ee80000300a00 */
[----:B------:R-:W3:Y:S04]  /*c22b0*/  LDL.LU R25, [R1+0x78] ;  /* 0x0000780001197983 */ /* 0x000ee80000300800 */
[----:B------:R0:W-:Y:S01]  /*c22c0*/  @P1 STG.E.U8 desc[UR34][R10.64], R0 ;  /* 0x000000000a001986 */ /* 0x0001e2000c101122 */
[----:B------:R-:W-:-:S03]  /*c22d0*/  LOP3.LUT P1, RZ, R3, 0x8, RZ, 0xc0, !PT ;  /* 0x0000000803ff7812 */ /* 0x000fc6000782c0ff */
[----:B------:R-:W3:Y:S04]  /*c22e0*/  LDL.LU.64 R16, [R1+0x2670] ;  /* 0x0026700001107983 */ /* 0x000ee80000300a00 */
[----:B------:R-:W3:Y:S04]  /*c22f0*/  LDL.LU.64 R14, [R1+0x2680] ;  /* 0x00268000010e7983 */ /* 0x000ee80000300a00 */
[----:B------:R-:W3:Y:S04]  /*c2300*/  LDL.LU.64 R6, [R1+0x2690] ;  /* 0x0026900001067983 */ /* 0x000ee80000300a00 */
[----:B------:R-:W3:Y:S04]  /*c2310*/  LDL.LU.64 R4, [R1+0x2688] ;  /* 0x0026880001047983 */ /* 0x000ee80000300a00 */
[----:B------:R-:W3:Y:S01]  /*c2320*/  LDL.LU R29, [R1+0x68] ;  /* 0x00006800011d7983 */ /* 0x000ee20000300800 */
[----:B0-----:R-:W-:-:S03]  /*c2330*/  PRMT R0, R13, 0x7770, RZ ;  /* 0x000077700d007816 */ /* 0x001fc600000000ff */
[----:B------:R-:W3:Y:S04]  /*c2340*/  LDL.LU.64 R10, [R1+0x2698] ;  /* 0x00269800010a7983 */ /* 0x000ee80000300a00 */
[----:B------:R0:W-:Y:S01]  /*c2350*/  @P1 STG.E.U8 desc[UR34][R8.64], R0 ;  /* 0x0000000008001986 */ /* 0x0001e2000c101122 */
[----:B------:R-:W-:Y:S02]  /*c2360*/  LOP3.LUT P1, RZ, R3, 0x4, RZ, 0xc0, !PT ;  /* 0x0000000403ff7812 */ /* 0x000fe4000782c0ff */
[----:B0-----:R-:W-:Y:S01]  /*c2370*/  PRMT R0, R13, 0x7771, RZ ;  /* 0x000077710d007816 */ /* 0x001fe200000000ff */
[----:B------:R-:W3:Y:S10]  /*c2380*/  LDL.LU.64 R8, [R1+0x26a0] ;  /* 0x0026a00001087983 */ /* 0x000ef40000300a00 */
[----:B--2---:R0:W-:Y:S01]  /*c2390*/  @P1 STG.E.U8 desc[UR34][R26.64], R0 ;  /* 0x000000001a001986 */ /* 0x0041e2000c101122 */
[----:B------:R-:W-:-:S02]  /*c23a0*/  LOP3.LUT P1, RZ, R3, 0x2, RZ, 0xc0, !PT ;  /* 0x0000000203ff7812 */ /* 0x000fc4000782c0ff */
[----:B0-----:R-:W-:Y:S01]  /*c23b0*/  PRMT R0, R13, 0x7772, RZ ;  /* 0x000077720d007816 */ /* 0x001fe200000000ff */
[----:B------:R-:W2:Y:S10]  /*c23c0*/  LDL.LU.64 R26, [R1+0x26a8] ;  /* 0x0026a800011a7983 */ /* 0x000eb40000300a00 */
[----:B----4-:R0:W-:Y:S01]  /*c23d0*/  @P1 STG.E.U8 desc[UR34][R22.64], R0 ;  /* 0x0000000016001986 */ /* 0x0101e2000c101122 */
[----:B------:R-:W-:-:S03]  /*c23e0*/  LOP3.LUT P1, RZ, R3, 0x1, RZ, 0xc0, !PT ;  /* 0x0000000103ff7812 */ /* 0x000fc6000782c0ff */
[----:B0-----:R-:W4:Y:S04]  /*c23f0*/  LDL.LU.64 R22, [R1+0x3d80] ;  /* 0x003d800001167983 */ /* 0x001f280000300a00 */
[----:B------:R-:W2:Y:S01]  /*c2400*/  LDL.LU.64 R2, [R1+0x2658] ;  /* 0x0026580001027983 */ /* 0x000ea20000300a00 */
[----:B------:R-:W-:Y:S02]  /*c2410*/  PRMT R0, R13, 0x7773, RZ ;  /* 0x000077730d007816 */ /* 0x000fe400000000ff */
[C---:B------:R-:W-:Y:S02]  /*c2420*/  LOP3.LUT P2, RZ, R24.reuse, 0x8, RZ, 0xc0, !PT ;  /* 0x0000000818ff7812 */ /* 0x040fe4000784c0ff */
[C---:B------:R-:W-:Y:S02]  /*c2430*/  LOP3.LUT P3, RZ, R24.reuse, 0x10, RZ, 0xc0, !PT ;  /* 0x0000001018ff7812 */ /* 0x040fe4000786c0ff */
[----:B------:R-:W-:-:S02]  /*c2440*/  LOP3.LUT P4, RZ, R24, 0x20, RZ, 0xc0, !PT ;  /* 0x0000002018ff7812 */ /* 0x000fc4000788c0ff */
[C---:B------:R-:W-:Y:S02]  /*c2450*/  LOP3.LUT P5, RZ, R24.reuse, 0x40, RZ, 0xc0, !PT ;  /* 0x0000004018ff7812 */ /* 0x040fe400078ac0ff */
[C---:B------:R-:W-:Y:S02]  /*c2460*/  LOP3.LUT P6, RZ, R24.reuse, 0x80, RZ, 0xc0, !PT ;  /* 0x0000008018ff7812 */ /* 0x040fe400078cc0ff */
[----:B------:R-:W-:Y:S01]  /*c2470*/  LOP3.LUT P0, RZ, R24, 0x100, RZ, 0xc0, !PT ;  /* 0x0000010018ff7812 */ /* 0x000fe2000780c0ff */
[----:B------:R-:W4:Y:S04]  /*c2480*/  LDL.LU R13, [R1+0x3d78] ;  /* 0x003d7800010d7983 */ /* 0x000f280000300800 */
[----:B--2---:R3:W-:Y:S01]  /*c2490*/  @P1 STG.E.U8 desc[UR34][R2.64], R0 ;  /* 0x0000000002001986 */ /* 0x0047e2000c101122 */
[----:B------:R-:W-:-:S02]  /*c24a0*/  LOP3.LUT P1, RZ, R12, 0x80000000, RZ, 0xc0, !PT ;  /* 0x800000000cff7812 */ /* 0x000fc4000782c0ff */
[----:B---3--:R-:W-:-:S11]  /*c24b0*/  PRMT R0, R28, 0x7770, RZ ;  /* 0x000077701c007816 */ /* 0x008fd600000000ff */
[----:B----4-:R0:W-:Y:S01]  /*c24c0*/  @P1 STG.E.U8 desc[UR34][R22.64], R0 ;  /* 0x0000000016001986 */ /* 0x0101e2000c101122 */
        /* <DEDUP_REMOVED lines=11> */
[C---:B0-----:R-:W-:Y:S02]  /*c2580*/  PRMT R0, R25.reuse, 0x7771, RZ ;  /* 0x0000777119007816 */ /* 0x041fe400000000ff */
[----:B------:R-:W2:Y:S04]  /*c2590*/  LDL.LU.64 R14, [R1+0x26b8] ;  /* 0x0026b800010e7983 */ /* 0x000ea80000300a00 */
        /* <DEDUP_REMOVED lines=8> */
[----:B------:R0:W-:Y:S04]  /*c2620*/  @P0 STG.E.U8 desc[UR34][R26.64], R0 ;  /* 0x000000001a000986 */ /* 0x0001e8000c101122 */
[----:B0-----:R-:W3:Y:S01]  /*c2630*/  LDL.LU.64 R26, [R1+0x26b0] ;  /* 0x0026b000011a7983 */ /* 0x001ee20000300a00 */
[C---:B------:R-:W-:Y:S02]  /*c2640*/  LOP3.LUT P4, RZ, R24.reuse, 0x200, RZ, 0xc0, !PT ;  /* 0x0000020018ff7812 */ /* 0x040fe4000788c0ff */
[----:B------:R-:W-:Y:S02]  /*c2650*/  LOP3.LUT P5, RZ, R24, 0x400, RZ, 0xc0, !PT ;  /* 0x0000040018ff7812 */ /* 0x000fe400078ac0ff */
[C---:B------:R-:W-:Y:S01]  /*c2660*/  PRMT R0, R29.reuse, 0x7772, RZ ;  /* 0x000077721d007816 */ /* 0x040fe200000000ff */
[----:B------:R-:W4:Y:S04]  /*c2670*/  LDL.LU.64 R16, [R1+0x26c0] ;  /* 0x0026c00001107983 */ /* 0x000f280000300a00 */
[----:B------:R-:W4:Y:S04]  /*c2680*/  LDL.LU.64 R6, [R1+0x26d0] ;  /* 0x0026d00001067983 */ /* 0x000f280000300a00 */
[----:B------:R-:W4:Y:S04]  /*c2690*/  LDL.LU.64 R4, [R1+0x26c8] ;  /* 0x0026c80001047983 */ /* 0x000f280000300a00 */
[----:B------:R-:W4:Y:S04]  /*c26a0*/  LDL.LU R11, [R1+0x9c] ;  /* 0x00009c00010b7983 */ /* 0x000f280000300800 */
[----:B------:R-:W4:Y:S04]  /*c26b0*/  LDL.LU.64 R8, [R1+0x26d8] ;  /* 0x0026d80001087983 */ /* 0x000f280000300a00 */
[----:B------:R-:W4:Y:S04]  /*c26c0*/  LDL.LU R25, [R1+0x8c] ;  /* 0x00008c0001197983 */ /* 0x000f280000300800 */
[----:B--2---:R0:W-:Y:S02]  /*c26d0*/  @P4 STG.E.U8 desc[UR34][R14.64], R0 ;  /* 0x000000000e004986 */ /* 0x0041e4000c101122 */
[----:B0-----:R-:W-:-:S02]  /*c26e0*/  PRMT R0, R29, 0x7773, RZ ;  /* 0x000077731d007816 */ /* 0x001fc400000000ff */
[----:B------:R-:W2:Y:S04]  /*c26f0*/  LDL.LU.64 R28, [R1+0x26e0] ;  /* 0x0026e000011c7983 */ /* 0x000ea80000300a00 */
[----:B---3--:R0:W-:Y:S04]  /*c2700*/  @P5 STG.E.U8 desc[UR34][R26.64], R0 ;  /* 0x000000001a005986 */ /* 0x0081e8000c101122 */
[----:B0-----:R-:W3:Y:S01]  /*c2710*/  LDL.LU.64 R26, [R1+0x26f8] ;  /* 0x0026f800011a7983 */ /* 0x001ee20000300a00 */
        /* <DEDUP_REMOVED lines=17> */
[----:B---3--:R0:W-:Y:S04]  /*c2830*/  STL.64 [R1+0x3d70], R26 ;  /* 0x003d701a01007387 */ /* 0x0081e80000100a00 */
[----:B0-----:R-:W3:Y:S06]  /*c2840*/  LDL.LU.64 R26, [R1+0x26e8] ;  /* 0x0026e800011a7983 */ /* 0x001eec0000300a00 */
[----:B------:R-:W-:-:S02]  /*c2850*/  @P1 LOP3.LUT R12, R12, 0x2000000, RZ, 0xfc, !PT ;  /* 0x020000000c0c1812 */ /* 0x000fc400078efcff */
[C---:B------:R-:W-:Y:S02]  /*c2860*/  LOP3.LUT P1, RZ, R24.reuse, 0x8000, RZ, 0xc0, !PT ;  /* 0x0000800018ff7812 */ /* 0x040fe4000782c0ff */
[C---:B------:R-:W-:Y:S02]  /*c2870*/  LOP3.LUT P6, RZ, R24.reuse, 0x800, RZ, 0xc0, !PT ;  /* 0x0000080018ff7812 */ /* 0x040fe400078cc0ff */
[----:B------:R-:W-:Y:S02]  /*c2880*/  LOP3.LUT P0, RZ, R24, 0x1000, RZ, 0xc0, !PT ;  /* 0x0000100018ff7812 */ /* 0x000fe4000780c0ff */
[----:B------:R-:W-:Y:S02]  /*c2890*/  LOP3.LUT R12, R12, 0xfbffffff, RZ, 0xc0, !PT ;  /* 0xfbffffff0c0c7812 */ /* 0x000fe400078ec0ff */
[----:B----4-:R-:W-:Y:S01]  /*c28a0*/  PRMT R0, R11, 0x7770, RZ ;  /* 0x000077700b007816 */ /* 0x010fe200000000ff */
[----:B------:R-:W4:Y:S04]  /*c28b0*/  LDL.LU R14, [R1+0x7c] ;  /* 0x00007c00010e7983 */ /* 0x000f280000300800 */
[----:B------:R-:W4:Y:S04]  /*c28c0*/  LDL.LU.64 R2, [R1+0x26f0] ;  /* 0x0026f00001027983 */ /* 0x000f280000300a00 */
[----:B------:R-:W4:Y:S04]  /*c28d0*/  LDL.LU.64 R22, [R1+0x2700] ;  /* 0x0027000001167983 */ /* 0x000f280000300a00 */
        /* <DEDUP_REMOVED lines=8> */
[C---:B0-----:R-:W-:Y:S01]  /*c2960*/  PRMT R0, R11.reuse, 0x7771, RZ ;  /* 0x000077710b007816 */ /* 0x041fe200000000ff */
[----:B------:R-:W4:Y:S04]  /*c2970*/  LDL.LU.64 R16, [R1+0x2718] ;  /* 0x0027180001107983 */ /* 0x000f280000300a00 */
[----:B------:R0:W-:Y:S02]  /*c2980*/  @P0 STG.E.U8 desc[UR34][R6.64], R0 ;  /* 0x0000000006000986 */ /* 0x0001e4000c101122 */
[----:B0-----:R-:W-:Y:S02]  /*c2990*/  PRMT R0, R11, 0x7772, RZ ;  /* 0x000077720b007816 */ /* 0x001fe400000000ff */
[----:B------:R-:W4:Y:S04]  /*c29a0*/  LDL.LU.64 R6, [R1+0x2720] ;  /* 0x0027200001067983 */ /* 0x000f280000300a00 */
[----:B------:R0:W-:Y:S01]  /*c29b0*/  @P1 STG.E.U8 desc[UR34][R4.64], R0 ;  /* 0x0000000004001986 */ /* 0x0001e2000c101122 */
[----:B------:R-:W-:-:S02]  /*c29c0*/  LOP3.LUT P1, RZ, R12, 0x8000000, RZ, 0xc0, !PT ;  /* 0x080000000cff7812 */ /* 0x000fc4000782c0ff */
[----:B0-----:R-:W-:Y:S01]  /*c29d0*/  PRMT R0, R11, 0x7773, RZ ;  /* 0x000077730b007816 */ /* 0x001fe200000000ff */
[----:B------:R-:W4:Y:S04]  /*c29e0*/  LDL.LU.64 R4, [R1+0x2728] ;  /* 0x0027280001047983 */ /* 0x000f280000300a00 */
[----:B------:R-:W4:Y:S06]  /*c29f0*/  LDL.LU.64 R10, [R1+0x2738] ;  /* 0x00273800010a7983 */ /* 0x000f2c0000300a00 */
        /* <DEDUP_REMOVED lines=12> */
[----:B------:R-:W-:Y:S02]  /*c2ac0*/  PRMT R0, R25, 0x7772, RZ ;  /* 0x0000777219007816 */ /* 0x000fe400000000ff */
[C---:B------:R-:W-:Y:S02]  /*c2ad0*/  LOP3.LUT P2, RZ, R24.reuse, 0x400000, RZ, 0xc0, !PT ;  /* 0x0040000018ff7812 */ /* 0x040fe4000784c0ff */
[----:B------:R-:W-:-:S07]  /*c2ae0*/  LOP3.LUT P3, RZ, R24, 0x800000, RZ, 0xc0, !PT ;  /* 0x0080000018ff7812 */ /* 0x000fce000786c0ff */
[----:B---3--:R0:W-:Y:S04]  /*c2af0*/  @P1 STG.E.U8 desc[UR34][R26.64], R0 ;  /* 0x000000001a001986 */ /* 0x0081e8000c101122 */
[----:B0-----:R-:W3:Y:S01]  /*c2b00*/  LDL.LU.64 R26, [R1+0x3d68] ;  /* 0x003d6800011a7983 */ /* 0x001ee20000300a00 */
[----:B------:R-:W-:-:S03]  /*c2b10*/  PRMT R0, R25, 0x7773, RZ ;  /* 0x0000777319007816 */ /* 0x000fc600000000ff */
[----:B------:R-:W2:Y:S01]  /*c2b20*/  LDL.LU R25, [R1+0x3d64] ;  /* 0x003d640001197983 */ /* 0x000ea20000300800 */
[----:B------:R-:W-:-:S13]  /*c2b30*/  LOP3.LUT P1, RZ, R12, 0x800000, RZ, 0xc0, !PT ;  /* 0x008000000cff7812 */ /* 0x000fda000782c0ff */
        /* <DEDUP_REMOVED lines=11> */
[----:B------:R-:W-:Y:S02]  /*c2bf0*/  LOP3.LUT P5, RZ, R24, 0x2000000, RZ, 0xc0, !PT ;  /* 0x0200000018ff7812 */ /* 0x000fe400078ac0ff */
[----:B0-----:R-:W-:-:S05]  /*c2c00*/  PRMT R0, R14, 0x7773, RZ ;  /* 0x000077730e007816 */ /* 0x001fca00000000ff */
[----:B------:R2:W-:Y:S01]  /*c2c10*/  @P2 STG.E.U8 desc[UR34][R16.64], R0 ;  /* 0x0000000010002986 */ /* 0x0005e2000c101122 */
[C---:B------:R-:W-:Y:S02]  /*c2c20*/  LOP3.LUT P6, RZ, R24.reuse, 0x4000000, RZ, 0xc0, !PT ;  /* 0x0400000018ff7812 */ /* 0x040fe400078cc0ff */
[----:B------:R-:W-:Y:S02]  /*c2c30*/  LOP3.LUT P0, RZ, R24, 0x8000000, RZ, 0xc0, !PT ;  /* 0x0800000018ff7812 */ /* 0x000fe4000780c0ff */
        /* <DEDUP_REMOVED lines=11> */
[----:B0-----:R-:W4:Y:S01]  /*c2cf0*/  LDL.LU.64 R28, [R1+0x2750] ;  /* 0x00275000011c7983 */ /* 0x001f220000300a00 */
[----:B------:R-:W-:-:S03]  /*c2d00*/  LOP3.LUT P4, RZ, R24, 0x10000000, RZ, 0xc0, !PT ;  /* 0x1000000018ff7812 */ /* 0x000fc6000788c0ff */
[----:B------:R-:W2:Y:S01]  /*c2d10*/  LDL.LU.64 R16, [R1+0x2748] ;  /* 0x0027480001107983 */ /* 0x000ea20000300a00 */
[----:B------:R-:W-:-:S03]  /*c2d20*/  PRMT R0, R15, 0x7771, RZ ;  /* 0x000077710f007816 */ /* 0x000fc600000000ff */
[----:B------:R-:W2:Y:S04]  /*c2d30*/  LDL.LU.64 R6, [R1+0x2758] ;  /* 0x0027580001067983 */ /* 0x000ea80000300a00 */
[----:B------:R-:W2:Y:S04]  /*c2d40*/  LDL.LU.64 R4, [R1+0x2760] ;  /* 0x0027600001047983 */ /* 0x000ea80000300a00 */
[----:B------:R-:W2:Y:S04]  /*c2d50*/  LDL.LU.64 R10, [R1+0x2768] ;  /* 0x00276800010a7983 */ /* 0x000ea80000300a00 */
[----:B------:R-:W3:Y:S01]  /*c2d60*/  LDL.LU.64 R8, [R1+0x2778] ;  /* 0x0027780001087983 */ /* 0x000ee20000300a00 */
[----:B------:R-:W-:-:S02]  /*c2d70*/  LOP3.LUT P5, RZ, R24, 0x20000000, RZ, 0xc0, !PT ;  /* 0x2000000018ff7812 */ /* 0x000fc400078ac0ff */
[C---:B------:R-:W-:Y:S02]  /*c2d80*/  LOP3.LUT P6, RZ, R24.reuse, 0x40000000, RZ, 0xc0, !PT ;  /* 0x4000000018ff7812 */ /* 0x040fe400078cc0ff */
[----:B------:R-:W-:Y:S02]  /*c2d90*/  LOP3.LUT P0, RZ, R24, 0x80000000, RZ, 0xc0, !PT ;  /* 0x8000000018ff7812 */ /* 0x000fe4000780c0ff */
[----:B------:R-:W3:Y:S04]  /*c2da0*/  LDL.LU R24, [R1+0x40] ;  /* 0x0000400001187983 */ /* 0x000ee80000300800 */
[----:B----4-:R0:W-:Y:S04]  /*c2db0*/  @P4 STG.E.U8 desc[UR34][R28.64], R0 ;  /* 0x000000001c004986 */ /* 0x0101e8000c101122 */
[----:B0-----:R-:W4:Y:S04]  /*c2dc0*/  LDL.LU.64 R28, [R1+0x2770] ;  /* 0x00277000011c7983 */ /* 0x001f280000300a00 */
[----:B------:R-:W3:Y:S01]  /*c2dd0*/  LDL.LU.64 R2, [R1+0x2790] ;  /* 0x0027900001027983 */ /* 0x000ee20000300a00 */
[----:B--2---:R-:W-:-:S02]  /*c2de0*/  LOP3.LUT P1, RZ, R25, 0x100, RZ, 0xc0, !PT ;  /* 0x0000010019ff7812 */ /* 0x004fc4000782c0ff */
        /* <DEDUP_REMOVED lines=17> */
[----:B0-----:R-:W2:Y:S06]  /*c2f00*/  LDL.LU.64 R2, [R1+0x2780] ;  /* 0x0027800001027983 */ /* 0x001eac0000300a00 */
[----:B------:R-:W-:-:S02]  /*c2f10*/  @P1 LOP3.LUT R12, R12, 0x20000, RZ, 0xfc, !PT ;  /* 0x000200000c0c1812 */ /* 0x000fc400078efcff */
[----:B------:R-:W-:Y:S02]  /*c2f20*/  LOP3.LUT P1, RZ, R25, 0x4, RZ, 0xc0, !PT ;  /* 0x0000000419ff7812 */ /* 0x000fe4000782c0ff */
[----:B------:R-:W-:Y:S01]  /*c2f30*/  PRMT R0, R15, 0x7772, RZ ;  /* 0x000077720f007816 */ /* 0x000fe200000000ff */
[----:B------:R-:W3:Y:S01]  /*c2f40*/  LDL.LU.64 R22, [R1+0x2788] ;  /* 0x0027880001167983 */ /* 0x000ee20000300a00 */
[----:B------:R-:W-:-:S03]  /*c2f50*/  LOP3.LUT R12, R12, 0xfffbffff, RZ, 0xc0, !PT ;  /* 0xfffbffff0c0c7812 */ /* 0x000fc600078ec0ff */
[----:B------:R-:W3:Y:S04]  /*c2f60*/  LDL.LU.64 R20, [R1+0x2798] ;  /* 0x0027980001147983 */ /* 0x000ee80000300a00 */
[----:B------:R-:W3:Y:S02]  /*c2f70*/  LDL.LU.64 R18, [R1+0x27a0] ;  /* 0x0027a00001127983 */ /* 0x000ee40000300a00 */
[----:B------:R-:W-:Y:S02]  /*c2f80*/  @P1 LOP3.LUT R12, R12, 0x40000, RZ, 0xfc, !PT ;  /* 0x000400000c0c1812 */ /* 0x000fe400078efcff */
[----:B------:R-:W-:Y:S01]  /*c2f90*/  LOP3.LUT P1, RZ, R25, 0x2, RZ, 0xc0, !PT ;  /* 0x0000000219ff7812 */ /* 0x000fe2000782c0ff */
[----:B------:R0:W-:Y:S01]  /*c2fa0*/  @P5 STG.E.U8 desc[UR34][R16.64], R0 ;  /* 0x0000000010005986 */ /* 0x0001e2000c101122 */
[----:B------:R-:W-:-:S02]  /*c2fb0*/  LOP3.LUT R12, R12, 0xfff7ffff, RZ, 0xc0, !PT ;  /* 0xfff7ffff0c0c7812 */ /* 0x000fc400078ec0ff */
[----:B0-----:R-:W-:-:S09]  /*c2fc0*/  PRMT R0, R15, 0x7773, RZ ;  /* 0x000077730f007816 */ /* 0x001fd200000000ff */
[----:B------:R-:W-:Y:S02]  /*c2fd0*/  @P1 LOP3.LUT R12, R12, 0x80000, RZ, 0xfc, !PT ;  /* 0x000800000c0c1812 */ /* 0x000fe400078efcff */
[----:B------:R-:W-:Y:S01]  /*c2fe0*/  LOP3.LUT P1, RZ, R25, 0x1, RZ, 0xc0, !PT ;  /* 0x0000000119ff7812 */ /* 0x000fe2000782c0ff */
[----:B------:R-:W3:Y:S04]  /*c2ff0*/  LDL.LU.64 R16, [R1+0x27a8] ;  /* 0x0027a80001107983 */ /* 0x000ee80000300a00 */
[----:B------:R0:W-:Y:S04]  /*c3000*/  @P6 STG.E.U8 desc[UR34][R6.64], R0 ;  /* 0x0000000006006986 */ /* 0x0001e8000c101122 */
        /* <DEDUP_REMOVED lines=21> */
[----:B------:R-:W-:Y:S02]  /*c3160*/  PRMT R0, R26, 0x7771, RZ ;  /* 0x000077711a007816 */ /* 0x000fe400000000ff */
[----:B------:R-:W-:-:S09]  /*c3170*/  LOP3.LUT P2, RZ, R25, 0x200, RZ, 0xc0, !PT ;  /* 0x0000020019ff7812 */ /* 0x000fd2000784c0ff */
[----:B--2---:R0:W-:Y:S01]  /*c3180*/  @P1 STG.E.U8 desc[UR34][R2.64], R0 ;  /* 0x0000000002001986 */ /* 0x0041e2000c101122 */
[----:B------:R-:W-:Y:S02]  /*c3190*/  LOP3.LUT P1, RZ, R12, 0x8000, RZ, 0xc0, !PT ;  /* 0x000080000cff7812 */ /* 0x000fe4000782c0ff */
[----:B0-----:R-:W-:-:S11]  /*c31a0*/  PRMT R0, R26, 0x7772, RZ ;  /* 0x000077721a007816 */ /* 0x001fd600000000ff */
[----:B---3--:R0:W-:Y:S02]  /*c31b0*/  @P1 STG.E.U8 desc[UR34][R22.64], R0 ;  /* 0x0000000016001986 */ /* 0x0081e4000c101122 */
[----:B0-----:R-:W-:Y:S02]  /*c31c0*/  PRMT R0, R26, 0x7773, RZ ;  /* 0x000077731a007816 */ /* 0x001fe400000000ff */
[----:B------:R-:W2:Y:S01]  /*c31d0*/  LDL.LU R26, [R1+0x3d54] ;  /* 0x003d5400011a7983 */ /* 0x000ea20000300800 */
[----:B------:R-:W-:-:S13]  /*c31e0*/  LOP3.LUT P1, RZ, R12, 0x4000, RZ, 0xc0, !PT ;  /* 0x000040000cff7812 */ /* 0x000fda000782c0ff */
        /* <DEDUP_REMOVED lines=9> */
[----:B------:R-:W-:Y:S02]  /*c3280*/  LOP3.LUT P5, RZ, R25, 0x1000, RZ, 0xc0, !PT ;  /* 0x0000100019ff7812 */ /* 0x000fe400078ac0ff */
[----:B0-----:R-:W-:-:S05]  /*c3290*/  PRMT R0, R13, 0x7772, RZ ;  /* 0x000077720d007816 */ /* 0x001fca00000000ff */
[----:B------:R0:W-:Y:S01]  /*c32a0*/  @P2 STG.E.U8 desc[UR34][R14.64], R0 ;  /* 0x000000000e002986 */ /* 0x0001e2000c101122 */
[----:B------:R-:W-:Y:S02]  /*c32b0*/  LOP3.LUT P6, RZ, R25, 0x2000, RZ, 0xc0, !PT ;  /* 0x0000200019ff7812 */ /* 0x000fe400078cc0ff */
[----:B0-----:R-:W-:Y:S02]  /*c32c0*/  PRMT R0, R13, 0x7773, RZ ;  /* 0x000077730d007816 */ /* 0x001fe400000000ff */
[----:B------:R-:W-:Y:S01]  /*c32d0*/  LOP3.LUT P0, RZ, R25, 0x4000, RZ, 0xc0, !PT ;  /* 0x0000400019ff7812 */ /* 0x000fe2000780c0ff */
[----:B------:R-:W3:Y:S04]  /*c32e0*/  LDL.LU R13, [R1+0x3d50] ;  /* 0x003d5000010d7983 */ /* 0x000ee80000300800 */
        /* <DEDUP_REMOVED lines=9> */
[----:B----4-:R0:W-:Y:S04]  /*c3380*/  @P0 STG.E.U8 desc[UR34][R28.64], R0 ;  /* 0x000000001c000986 */ /* 0x0101e8000c101122 */
[----:B0-----:R-:W4:Y:S04]  /*c3390*/  LDL.LU.64 R28, [R1+0x27e0] ;  /* 0x0027e000011c7983 */ /* 0x001f280000300a00 */
[----:B------:R-:W2:Y:S04]  /*c33a0*/  LDL.LU.64 R16, [R1+0x27e8] ;  /* 0x0027e80001107983 */ /* 0x000ea80000300a00 */
[----:B------:R-:W2:Y:S04]  /*c33b0*/  LDL.LU.64 R14, [R1+0x2800] ;  /* 0x00280000010e7983 */ /* 0x000ea80000300a00 */
[----:B------:R-:W2:Y:S01]  /*c33c0*/  LDL.LU R9, [R1+0x44] ;  /* 0x0000440001097983 */ /* 0x000ea20000300800 */
[----:B------:R-:W-:-:S02]  /*c33d0*/  LOP3.LUT P1, RZ, R25, 0x8000000, RZ, 0xc0, !PT ;  /* 0x0800000019ff7812 */ /* 0x000fc4000782c0ff */
[----:B------:R-:W-:Y:S02]  /*c33e0*/  LOP3.LUT R12, R12, 0xffffffef, RZ, 0xc0, !PT ;  /* 0xffffffef0c0c7812 */ /* 0x000fe400078ec0ff */
[C---:B------:R-:W-:Y:S02]  /*c33f0*/  LOP3.LUT P4, RZ, R25.reuse, 0x8000, RZ, 0xc0, !PT ;  /* 0x0000800019ff7812 */ /* 0x040fe4000788c0ff */
[----:B------:R-:W-:Y:S01]  /*c3400*/  LOP3.LUT P5, RZ, R25, 0x10000, RZ, 0xc0, !PT ;  /* 0x0001000019ff7812 */ /* 0x000fe200078ac0ff */
[----:B------:R-:W3:Y:S04]  /*c3410*/  LDL.LU.64 R6, [R1+0x27f8] ;  /* 0x0027f80001067983 */ /* 0x000ee80000300a00 */
[----:B------:R-:W3:Y:S04]  /*c3420*/  LDL.LU.64 R4, [R1+0x27f0] ;  /* 0x0027f00001047983 */ /* 0x000ee80000300a00 */
[----:B------:R-:W3:Y:S01]  /*c3430*/  LDL.LU.64 R10, [R1+0x2808] ;  /* 0x00280800010a7983 */ /* 0x000ee20000300a00 */
        /* <DEDUP_REMOVED lines=26> */
[----:B------:R-:W-:Y:S02]  /*c35e0*/  LOP3.LUT P1, RZ, R25, 0x80000, RZ, 0xc0, !PT ;  /* 0x0008000019ff7812 */ /* 0x000fe4000782c0ff */
[----:B--2---:R-:W-:-:S05]  /*c35f0*/  PRMT R0, R9, 0x7770, RZ ;  /* 0x0000777009007816 */ /* 0x004fca00000000ff */
[----:B----4-:R0:W-:Y:S01]  /*c3600*/  @P4 STG.E.U8 desc[UR34][R28.64], R0 ;  /* 0x000000001c004986 */ /* 0x0101e2000c101122 */
[----:B------:R-:W-:Y:S02]  /*c3610*/  LOP3.LUT P4, RZ, R25, 0x40000000, RZ, 0xc0, !PT ;  /* 0x4000000019ff7812 */ /* 0x000fe4000788c0ff */
[----:B0-----:R-:W-:Y:S01]  /*c3620*/  PRMT R0, R9, 0x7771, RZ ;  /* 0x0000777109007816 */ /* 0x001fe200000000ff */
[----:B------:R-:W2:Y:S04]  /*c3630*/  LDL.LU.64 R28, [R1+0x2810] ;  /* 0x00281000011c7983 */ /* 0x000ea80000300a00 */
[----:B------:R-:W4:Y:S04]  /*c3640*/  LDL.LU R8, [R1+0x24] ;  /* 0x0000240001087983 */ /* 0x000f280000300800 */
[----:B------:R0:W-:Y:S01]  /*c3650*/  @P5 STG.E.U8 desc[UR34][R16.64], R0 ;  /* 0x0000000010005986 */ /* 0x0001e2000c101122 */
[----:B------:R-:W-:-:S03]  /*c3660*/  LOP3.LUT P5, RZ, R25, 0x80000000, RZ, 0xc0, !PT ;  /* 0x8000000019ff7812 */ /* 0x000fc600078ac0ff */
[----:B------:R-:W2:Y:S01]  /*c3670*/  LDL.LU.64 R24, [R1+0x2820] ;  /* 0x0028200001187983 */ /* 0x000ea20000300a00 */
[----:B0-----:R-:W-:-:S05]  /*c3680*/  PRMT R0, R9, 0x7772, RZ ;  /* 0x0000777209007816 */ /* 0x001fca00000000ff */
[----:B------:R0:W-:Y:S02]  /*c3690*/  @P6 STG.E.U8 desc[UR34][R14.64], R0 ;  /* 0x000000000e006986 */ /* 0x0001e4000c101122 */
[----:B0-----:R-:W-:-:S05]  /*c36a0*/  PRMT R0, R9, 0x7773, RZ ;  /* 0x0000777309007816 */ /* 0x001fca00000000ff */
[----:B---3--:R0:W-:Y:S02]  /*c36b0*/  @P0 STG.E.U8 desc[UR34][R6.64], R0 ;  /* 0x0000000006000986 */ /* 0x0081e4000c101122 */
[----:B0-----:R-:W-:Y:S02]  /*c36c0*/  PRMT R0, R13, 0x7770, RZ ;  /* 0x000077700d007816 */ /* 0x001fe400000000ff */
[----:B--2---:R0:W-:Y:S04]  /*c36d0*/  STL.64 [R1+0x3d40], R24 ;  /* 0x003d401801007387 */ /* 0x0041e80000100a00 */
[----:B0-----:R-:W2:Y:S04]  /*c36e0*/  LDL.LU.64 R24, [R1+0x2818] ;  /* 0x0028180001187983 */ /* 0x001ea80000300a00 */
[----:B------:R0:W-:Y:S01]  /*c36f0*/  @P1 STG.E.U8 desc[UR34][R4.64], R0 ;  /* 0x0000000004001986 */ /* 0x0001e2000c101122 */
[----:B------:R-:W-:-:S03]  /*c3700*/  LOP3.LUT P1, RZ, R12, 0x800, RZ, 0xc0, !PT ;  /* 0x000008000cff7812 */ /* 0x000fc6000782c0ff */
[----:B------:R-:W3:Y:S04]  /*c3710*/  LDL.LU.64 R2, [R1+0x2828] ;  /* 0x0028280001027983 */ /* 0x000ee80000300a00 */
[----:B------:R-:W3:Y:S04]  /*c3720*/  LDL.LU.64 R22, [R1+0x2838] ;  /* 0x0028380001167983 */ /* 0x000ee80000300a00 */
[----:B------:R-:W3:Y:S04]  /*c3730*/  LDL.LU.64 R20, [R1+0x2848] ;  /* 0x0028480001147983 */ /* 0x000ee80000300a00 */
        /* <DEDUP_REMOVED lines=8> */
[C---:B------:R-:W-:Y:S02]  /*c37c0*/  LOP3.LUT P1, RZ, R12.reuse, 0x400, RZ, 0xc0, !PT ;  /* 0x000004000cff7812 */ /* 0x040fe4000782c0ff */
[----:B0-----:R-:W-:Y:S01]  /*c37d0*/  PRMT R0, R13, 0x7772, RZ ;  /* 0x000077720d007816 */ /* 0x001fe200000000ff */
[----:B------:R-:W3:Y:S10]  /*c37e0*/  LDL.LU.64 R10, [R1+0x2868] ;  /* 0x00286800010a7983 */ /* 0x000ef40000300a00 */
[----:B------:R0:W-:Y:S01]  /*c37f0*/  @P1 STG.E.U8 desc[UR34][R28.64], R0 ;  /* 0x000000001c001986 */ /* 0x0001e2000c101122 */
[----:B------:R-:W-:-:S02]  /*c3800*/  LOP3.LUT P1, RZ, R12, 0x200, RZ, 0xc0, !PT ;  /* 0x000002000cff7812 */ /* 0x000fc4000782c0ff */
[----:B0-----:R-:W-:Y:S01]  /*c3810*/  PRMT R0, R13, 0x7773, RZ ;  /* 0x000077730d007816 */ /* 0x001fe200000000ff */
[----:B------:R-:W3:Y:S04]  /*c3820*/  LDL.LU.64 R28, [R1+0x2870] ;  /* 0x00287000011c7983 */ /* 0x000ee80000300a00 */
[----:B------:R-:W3:Y:S06]  /*c3830*/  LDL.LU R13, [R1+0x3d48] ;  /* 0x003d4800010d7983 */ /* 0x000eec0000300800 */
[----:B--2---:R0:W-:Y:S04]  /*c3840*/  @P1 STG.E.U8 desc[UR34][R24.64], R0 ;  /* 0x0000000018001986 */ /* 0x0041e8000c101122 */
[----:B0-----:R-:W2:Y:S01]  /*c3850*/  LDL.LU.64 R24, [R1+0x3d40] ;  /* 0x003d400001187983 */ /* 0x001ea20000300a00 */
[----:B------:R-:W-:-:S02]  /*c3860*/  LOP3.LUT P1, RZ, R12, 0x100, RZ, 0xc0, !PT ;  /* 0x000001000cff7812 */ /* 0x000fc4000782c0ff */
[----:B----4-:R-:W-:Y:S02]  /*c3870*/  PRMT R0, R8, 0x7770, RZ ;  /* 0x0000777008007816 */ /* 0x010fe400000000ff */
[C---:B------:R-:W-:Y:S02]  /*c3880*/  LOP3.LUT P6, RZ, R26.reuse, 0x1, RZ, 0xc0, !PT ;  /* 0x000000011aff7812 */ /* 0x040fe400078cc0ff */
[----:B------:R-:W-:-:S07]  /*c3890*/  LOP3.LUT P0, RZ, R26, 0x2, RZ, 0xc0, !PT ;  /* 0x000000021aff7812 */ /* 0x000fce000780c0ff */
[----:B--2---:R0:W-:Y:S01]  /*c38a0*/  @P1 STG.E.U8 desc[UR34][R24.64], R0 ;  /* 0x0000000018001986 */ /* 0x0041e2000c101122 */
[----:B------:R-:W-:Y:S02]  /*c38b0*/  LOP3.LUT P1, RZ, R12, 0x80, RZ, 0xc0, !PT ;  /* 0x000000800cff7812 */ /* 0x000fe4000782c0ff */
[----:B0-----:R-:W-:-:S11]  /*c38c0*/  PRMT R0, R8, 0x7771, RZ ;  /* 0x0000777108007816 */ /* 0x001fd600000000ff */
[----:B---3--:R0:W-:Y:S01]  /*c38d0*/  @P1 STG.E.U8 desc[UR34][R2.64], R0 ;  /* 0x0000000002001986 */ /* 0x0081e2000c101122 */
        /* <DEDUP_REMOVED lines=23> */
[----:B------:R-:W-:-:S03]  /*c3a50*/  LOP3.LUT P4, RZ, R26, 0x4, RZ, 0xc0, !PT ;  /* 0x000000041aff7812 */ /* 0x000fc6000788c0ff */
[----:B------:R-:W4:Y:S01]  /*c3a60*/  LDL.LU.64 R16, [R1+0x2878] ;  /* 0x0028780001107983 */ /* 0x000f220000300a00 */
[----:B------:R-:W-:-:S03]  /*c3a70*/  PRMT R0, R9, 0x7773, RZ ;  /* 0x0000777309007816 */ /* 0x000fc600000000ff */
[----:B------:R-:W2:Y:S04]  /*c3a80*/  LDL.LU.64 R14, [R1+0x2880] ;  /* 0x00288000010e7983 */ /* 0x000ea80000300a00 */
[----:B------:R-:W2:Y:S04]  /*c3a90*/  LDL.LU.64 R6, [R1+0x2890] ;  /* 0x0028900001067983 */ /* 0x000ea80000300a00 */
[----:B------:R-:W2:Y:S04]  /*c3aa0*/  LDL.LU R5, [R1+0x38] ;  /* 0x0000380001057983 */ /* 0x000ea80000300800 */
[----:B------:R-:W4:Y:S04]  /*c3ab0*/  LDL.LU.64 R10, [R1+0x2898] ;  /* 0x00289800010a7983 */ /* 0x000f280000300a00 */
[----:B------:R-:W4:Y:S04]  /*c3ac0*/  LDL.LU.64 R8, [R1+0x28a0] ;  /* 0x0028a00001087983 */ /* 0x000f280000300a00 */
[----:B---3--:R0:W-:Y:S04]  /*c3ad0*/  @P4 STG.E.U8 desc[UR34][R28.64], R0 ;  /* 0x000000001c004986 */ /* 0x0081e8000c101122 */
[----:B0-----:R-:W3:Y:S04]  /*c3ae0*/  LDL.LU.64 R28, [R1+0x28a8] ;  /* 0x0028a800011c7983 */ /* 0x001ee80000300a00 */
[----:B------:R-:W3:Y:S01]  /*c3af0*/  LDL.LU.64 R24, [R1+0x28c8] ;  /* 0x0028c80001187983 */ /* 0x000ee20000300a00 */
[----:B------:R-:W-:-:S02]  /*c3b00*/  LOP3.LUT P1, RZ, R26, 0x4000, RZ, 0xc0, !PT ;  /* 0x000040001aff7812 */ /* 0x000fc4000782c0ff */
[----:B--2---:R-:W-:-:S11]  /*c3b10*/  LOP3.LUT R13, R13, 0xefffffff, RZ, 0xc0, !PT ;  /* 0xefffffff0d0d7812 */ /* 0x004fd600078ec0ff */
        /* <DEDUP_REMOVED lines=24> */
[----:B------:R-:W3:Y:S04]  /*c3ca0*/  LDL.LU R4, [R1+0x5c] ;  /* 0x00005c0001047983 */ /* 0x000ee80000300800 */
[----:B------:R-:W3:Y:S04]  /*c3cb0*/  LDL.LU.64 R2, [R1+0x28b0] ;  /* 0x0028b00001027983 */ /* 0x000ee80000300a00 */
[----:B------:R-:W3:Y:S04]  /*c3cc0*/  LDL.LU.64 R22, [R1+0x28c0] ;  /* 0x0028c00001167983 */ /* 0x000ee80000300a00 */
[----:B------:R-:W3:Y:S04]  /*c3cd0*/  LDL.LU.64 R20, [R1+0x28d0] ;  /* 0x0028d00001147983 */ /* 0x000ee80000300a00 */
[----:B------:R-:W3:Y:S01]  /*c3ce0*/  LDL.LU.64 R18, [R1+0x28d8] ;  /* 0x0028d80001127983 */ /* 0x000ee20000300a00 */
[----:B------:R-:W-:-:S02]  /*c3cf0*/  @P1 LOP3.LUT R12, R12, 0x4, RZ, 0xfc, !PT ;  /* 0x000000040c0c1812 */ /* 0x000fc400078efcff */
[----:B------:R-:W-:Y:S01]  /*c3d00*/  LOP3.LUT P1, RZ, R26, 0x80, RZ, 0xc0, !PT ;  /* 0x000000801aff7812 */ /* 0x000fe2000782c0ff */
[----:B----4-:R0:W-:Y:S01]  /*c3d10*/  @P5 STG.E.U8 desc[UR34][R16.64], R0 ;  /* 0x0000000010005986 */ /* 0x0101e2000c101122 */
[----:B------:R-:W-:Y:S02]  /*c3d20*/  LOP3.LUT R12, R12, 0xfffffff7, RZ, 0xc0, !PT ;  /* 0xfffffff70c0c7812 */ /* 0x000fe400078ec0ff */
[----:B0-----:R-:W-:-:S09]  /*c3d30*/  PRMT R0, R5, 0x7771, RZ ;  /* 0x0000777105007816 */ /* 0x001fd200000000ff */
[----:B------:R-:W-:Y:S02]  /*c3d40*/  @P1 LOP3.LUT R12, R12, 0x8, RZ, 0xfc, !PT ;  /* 0x000000080c0c1812 */ /* 0x000fe400078efcff */
[----:B------:R-:W-:Y:S01]  /*c3d50*/  LOP3.LUT P1, RZ, R26, 0x40, RZ, 0xc0, !PT ;  /* 0x000000401aff7812 */ /* 0x000fe2000782c0ff */
[----:B------:R-:W4:Y:S04]  /*c3d60*/  LDL.LU.64 R16, [R1+0x28e0] ;  /* 0x0028e00001107983 */ /* 0x000f280000300a00 */
[----:B------:R0:W-:Y:S02]  /*c3d70*/  @P6 STG.E.U8 desc[UR34][R14.64], R0 ;  /* 0x000000000e006986 */ /* 0x0001e4000c101122 */
[C---:B0-----:R-:W-:Y:S02]  /*c3d80*/  PRMT R0, R5.reuse, 0x7772, RZ ;  /* 0x0000777205007816 */ /* 0x041fe400000000ff */
[----:B------:R-:W3:Y:S04]  /*c3d90*/  LDL.LU.64 R14, [R1+0x28e8] ;  /* 0x0028e800010e7983 */ /* 0x000ee80000300a00 */
[----:B------:R0:W-:Y:S02]  /*c3da0*/  @P0 STG.E.U8 desc[UR34][R6.64], R0 ;  /* 0x0000000006000986 */ /* 0x0001e4000c101122 */
[----:B0-----:R-:W-:-:S02]  /*c3db0*/  PRMT R0, R5, 0x7773, RZ ;  /* 0x0000777305007816 */ /* 0x001fc400000000ff */
[----:B------:R-:W3:Y:S04]  /*c3dc0*/  LDL.LU.64 R6, [R1+0x28f8] ;  /* 0x0028f80001067983 */ /* 0x000ee80000300a00 */
[----:B------:R-:W3:Y:S04]  /*c3dd0*/  LDL.LU R5, [R1+0x3c] ;  /* 0x00003c0001057983 */ /* 0x000ee80000300800 */
[----:B------:R0:W-:Y:S01]  /*c3de0*/  @P1 STG.E.U8 desc[UR34][R10.64], R0 ;  /* 0x000000000a001986 */ /* 0x0001e2000c101122 */
[C---:B------:R-:W-:Y:S02]  /*c3df0*/  LOP3.LUT P1, RZ, R12.reuse, 0x8, RZ, 0xc0, !PT ;  /* 0x000000080cff7812 */ /* 0x040fe4000782c0ff */
        /* <DEDUP_REMOVED lines=8> */
[C---:B0-----:R-:W-:Y:S01]  /*c3e80*/  PRMT R0, R27.reuse, 0x7772, RZ ;  /* 0x000077721b007816 */ /* 0x041fe200000000ff */
[----:B------:R-:W3:Y:S10]  /*c3e90*/  LDL.LU.64 R28, [R1+0x2900] ;  /* 0x00290000011c7983 */ /* 0x000ef40000300a00 */
[----:B--2---:R0:W-:Y:S04]  /*c3ea0*/  @P1 STG.E.U8 desc[UR34][R24.64], R0 ;  /* 0x0000000018001986 */ /* 0x0041e8000c101122 */
[----:B0-----:R-:W2:Y:S01]  /*c3eb0*/  LDL.LU.64 R24, [R1+0x3d30] ;  /* 0x003d300001187983 */ /* 0x001ea20000300a00 */
[----:B------:R-:W-:-:S03]  /*c3ec0*/  PRMT R0, R27, 0x7773, RZ ;  /* 0x000077731b007816 */ /* 0x000fc600000000ff */
[----:B------:R-:W3:Y:S01]  /*c3ed0*/  LDL.LU R27, [R1+0x3d2c] ;  /* 0x003d2c00011b7983 */ /* 0x000ee20000300800 */
[----:B------:R-:W-:Y:S02]  /*c3ee0*/  LOP3.LUT P1, RZ, R12, 0x1, RZ, 0xc0, !PT ;  /* 0x000000010cff7812 */ /* 0x000fe4000782c0ff */
[C---:B------:R-:W-:Y:S02]  /*c3ef0*/  LOP3.LUT P2, RZ, R26.reuse, 0x8000, RZ, 0xc0, !PT ;  /* 0x000080001aff7812 */ /* 0x040fe4000784c0ff */
[C---:B------:R-:W-:Y:S02]  /*c3f00*/  LOP3.LUT P3, RZ, R26.reuse, 0x10000, RZ, 0xc0, !PT ;  /* 0x000100001aff7812 */ /* 0x040fe4000786c0ff */
[C---:B------:R-:W-:Y:S02]  /*c3f10*/  LOP3.LUT P4, RZ, R26.reuse, 0x20000, RZ, 0xc0, !PT ;  /* 0x000200001aff7812 */ /* 0x040fe4000788c0ff */
[----:B------:R-:W-:-:S05]  /*c3f20*/  LOP3.LUT P5, RZ, R26, 0x40000, RZ, 0xc0, !PT ;  /* 0x000400001aff7812 */ /* 0x000fca00078ac0ff */
[----:B--2---:R3:W-:Y:S01]  /*c3f30*/  @P1 STG.E.U8 desc[UR34][R24.64], R0 ;  /* 0x0000000018001986 */ /* 0x0047e2000c101122 */
[----:B------:R-:W-:Y:S02]  /*c3f40*/  LOP3.LUT P1, RZ, R13, 0x80000000, RZ, 0xc0, !PT ;  /* 0x800000000dff7812 */ /* 0x000fe4000782c0ff */
[----:B---3--:R-:W-:-:S11]  /*c3f50*/  PRMT R0, R4, 0x7770, RZ ;  /* 0x0000777004007816 */ /* 0x008fd600000000ff */
[----:B------:R0:W-:Y:S01]  /*c3f60*/  @P1 STG.E.U8 desc[UR34][R2.64], R0 ;  /* 0x0000000002001986 */ /* 0x0001e2000c101122 */
        /* <DEDUP_REMOVED lines=10> */
[----:B----4-:R0:W-:Y:S02]  /*c4010*/  @P2 STG.E.U8 desc[UR34][R16.64], R0 ;  /* 0x0000000010002986 */ /* 0x0101e4000c101122 */
[----:B0-----:R-:W-:-:S05]  /*c4020*/  PRMT R0, R27, 0x7771, RZ ;  /* 0x000077711b007816 */ /* 0x001fca00000000ff */
[----:B------:R0:W-:Y:S02]  /*c4030*/  @P3 STG.E.U8 desc[UR34][R14.64], R0 ;  /* 0x000000000e003986 */ /* 0x0001e4000c101122 */
[----:B0-----:R-:W-:-:S05]  /*c4040*/  PRMT R0, R27, 0x7772, RZ ;  /* 0x000077721b007816 */ /* 0x001fca00000000ff */
[----:B------:R0:W-:Y:S02]  /*c4050*/  @P4 STG.E.U8 desc[UR34][R6.64], R0 ;  /* 0x0000000006004986 */ /* 0x0001e4000c101122 */
[----:B0-----:R-:W-:Y:S02]  /*c4060*/  PRMT R0, R27, 0x7773, RZ ;  /* 0x000077731b007816 */ /* 0x001fe400000000ff */
[----:B------:R-:W2:Y:S04]  /*c4070*/  LDL.LU R27, [R1+0x3d28] ;  /* 0x003d2800011b7983 */ /* 0x000ea80000300800 */
[----:B------:R0:W-:Y:S04]  /*c4080*/  @P5 STG.E.U8 desc[UR34][R10.64], R0 ;  /* 0x000000000a005986 */ /* 0x0001e8000c101122 */
[----:B0-----:R-:W3:Y:S01]  /*c4090*/  LDL.LU.64 R10, [R1+0x2910] ;  /* 0x00291000010a7983 */ /* 0x001ee20000300a00 */
[----:B------:R-:W-:-:S02]  /*c40a0*/  LOP3.LUT P6, RZ, R26, 0x80000, RZ, 0xc0, !PT ;  /* 0x000800001aff7812 */ /* 0x000fc400078cc0ff */
[C---:B------:R-:W-:Y:S02]  /*c40b0*/  LOP3.LUT P0, RZ, R26.reuse, 0x100000, RZ, 0xc0, !PT ;  /* 0x001000001aff7812 */ /* 0x040fe4000780c0ff */
[----:B------:R-:W-:Y:S02]  /*c40c0*/  PRMT R0, R5, 0x7770, RZ ;  /* 0x0000777005007816 */ /* 0x000fe400000000ff */
[----:B------:R-:W-:-:S07]  /*c40d0*/  LOP3.LUT P4, RZ, R26, 0x200000, RZ, 0xc0, !PT ;  /* 0x002000001aff7812 */ /* 0x000fce000788c0ff */
[----:B------:R0:W-:Y:S02]  /*c40e0*/  @P6 STG.E.U8 desc[UR34][R8.64], R0 ;  /* 0x0000000008006986 */ /* 0x0001e4000c101122 */
[C---:B0-----:R-:W-:Y:S02]  /*c40f0*/  PRMT R0, R5.reuse, 0x7771, RZ ;  /* 0x0000777105007816 */ /* 0x041fe400000000ff */
[----:B------:R-:W4:Y:S04]  /*c4100*/  LDL.LU.64 R8, [R1+0x2918] ;  /* 0x0029180001087983 */ /* 0x000f280000300a00 */
[----:B------:R0:W-:Y:S04]  /*c4110*/  @P0 STG.E.U8 desc[UR34][R28.64], R0 ;  /* 0x000000001c000986 */ /* 0x0001e8000c101122 */
[----:B0-----:R-:W4:Y:S01]  /*c4120*/  LDL.LU.64 R28, [R1+0x2920] ;  /* 0x00292000011c7983 */ /* 0x001f220000300a00 */
[----:B------:R-:W-:-:S03]  /*c4130*/  PRMT R0, R5, 0x7772, RZ ;  /* 0x0000777205007816 */ /* 0x000fc600000000ff */
[----:B------:R-:W4:Y:S04]  /*c4140*/  LDL.LU.64 R18, [R1+0x2928] ;  /* 0x0029280001127983 */ /* 0x000f280000300a00 */
[----:B------:R-:W4:Y:S04]  /*c4150*/  LDL.LU.64 R16, [R1+0x2938] ;  /* 0x0029380001107983 */ /* 0x000f280000300a00 */
[----:B------:R-:W4:Y:S04]  /*c4160*/  LDL.LU R15, [R1+0x2c] ;  /* 0x00002c00010f7983 */ /* 0x000f280000300800 */
[----:B------:R-:W4:Y:S04]  /*c4170*/  LDL.LU.64 R6, [R1+0x2948] ;  /* 0x0029480001067983 */ /* 0x000f280000300a00 */
[----:B------:R-:W4:Y:S04]  /*c4180*/  LDL.LU R3, [R1+0x10] ;  /* 0x0000100001037983 */ /* 0x000f280000300800 */
[----:B---3--:R0:W-:Y:S04]  /*c4190*/  @P4 STG.E.U8 desc[UR34][R10.64], R0 ;  /* 0x000000000a004986 */ /* 0x0081e8000c101122 */
[----:B0-----:R-:W3:Y:S01]  /*c41a0*/  LDL.LU.64 R10, [R1+0x2930] ;  /* 0x00293000010a7983 */ /* 0x001ee20000300a00 */
[----:B------:R-:W-:-:S03]  /*c41b0*/  PRMT R0, R5, 0x7773, RZ ;  /* 0x0000777305007816 */ /* 0x000fc600000000ff */
[----:B------:R-:W3:Y:S01]  /*c41c0*/  LDL.LU.64 R4, [R1+0x2950] ;  /* 0x0029500001047983 */ /* 0x000ee20000300a00 */
[----:B--2---:R-:W-:Y:S02]  /*c41d0*/  LOP3.LUT P1, RZ, R27, 0x2, RZ, 0xc0, !PT ;  /* 0x000000021bff7812 */ /* 0x004fe4000782c0ff */
        /* <DEDUP_REMOVED lines=21> */
[----:B------:R-:W-:Y:S02]  /*c4330*/  LOP3.LUT R13, R13, 0xfbffffff, RZ, 0xc0, !PT ;  /* 0xfbffffff0d0d7812 */ /* 0x000fe400078ec0ff */
[----:B------:R-:W-:-:S07]  /*c4340*/  LOP3.LUT P6, RZ, R26, 0x800000, RZ, 0xc0, !PT ;  /* 0x008000001aff7812 */ /* 0x000fce00078cc0ff */
[----:B------:R-:W-:Y:S02]  /*c4350*/  @P1 LOP3.LUT R13, R13, 0x4000000, RZ, 0xfc, !PT ;  /* 0x040000000d0d1812 */ /* 0x000fe400078efcff */
[C---:B------:R-:W-:Y:S02]  /*c4360*/  LOP3.LUT P1, RZ, R26.reuse, 0x4000000, RZ, 0xc0, !PT ;  /* 0x040000001aff7812 */ /* 0x040fe4000782c0ff */
[----:B------:R-:W-:Y:S01]  /*c4370*/  LOP3.LUT P0, RZ, R26, 0x1000000, RZ, 0xc0, !PT ;  /* 0x010000001aff7812 */ /* 0x000fe2000780c0ff */
[----:B----4-:R0:W-:Y:S01]  /*c4380*/  @P5 STG.E.U8 desc[UR34][R8.64], R0 ;  /* 0x0000000008005986 */ /* 0x0101e2000c101122 */
[----:B------:R-:W-:Y:S02]  /*c4390*/  LOP3.LUT R13, R13, 0xf7ffffff, RZ, 0xc0, !PT ;  /* 0xf7ffffff0d0d7812 */ /* 0x000fe400078ec0ff */
[----:B0-----:R-:W-:-:S07]  /*c43a0*/  PRMT R0, R15, 0x7770, RZ ;  /* 0x000077700f007816 */ /* 0x001fce00000000ff */
[----:B------:R-:W-:Y:S02]  /*c43b0*/  @P1 LOP3.LUT R13, R13, 0x8000000, RZ, 0xfc, !PT ;  /* 0x080000000d0d1812 */ /* 0x000fe400078efcff */
[----:B------:R-:W-:Y:S01]  /*c43c0*/  LOP3.LUT P1, RZ, R26, 0x2000000, RZ, 0xc0, !PT ;  /* 0x020000001aff7812 */ /* 0x000fe2000782c0ff */
[----:B------:R-:W3:Y:S04]  /*c43d0*/  LDL.LU.64 R8, [R1+0x2958] ;  /* 0x0029580001087983 */ /* 0x000ee80000300a00 */
[----:B------:R0:W-:Y:S04]  /*c43e0*/  @P6 STG.E.U8 desc[UR34][R28.64], R0 ;  /* 0x000000001c006986 */ /* 0x0001e8000c101122 */
[----:B------:R-:W4:Y:S01]  /*c43f0*/  LDL.LU R2, [R1] ;  /* 0x0000000001027983 */ /* 0x000f220000300800 */
[----:B0-----:R-:W-:-:S03]  /*c4400*/  PRMT R0, R15, 0x7771, RZ ;  /* 0x000077710f007816 */ /* 0x001fc600000000ff */
[----:B------:R-:W3:Y:S04]  /*c4410*/  LDL.LU.64 R28, [R1+0x2960] ;  /* 0x00296000011c7983 */ /* 0x000ee80000300a00 */
[----:B------:R-:W3:Y:S04]  /*c4420*/  LDL.LU.64 R24, [R1+0x2968] ;  /* 0x0029680001187983 */ /* 0x000ee80000300a00 */
[----:B------:R-:W3:Y:S04]  /*c4430*/  LDL.LU.64 R22, [R1+0x2978] ;  /* 0x0029780001167983 */ /* 0x000ee80000300a00 */
[----:B------:R-:W3:Y:S04]  /*c4440*/  LDL.LU.64 R20, [R1+0x2988] ;  /* 0x0029880001147983 */ /* 0x000ee80000300a00 */
[----:B------:R0:W-:Y:S02]  /*c4450*/  @P0 STG.E.U8 desc[UR34][R18.64], R0 ;  /* 0x0000000012000986 */ /* 0x0001e4000c101122 */
[----:B0-----:R-:W-:-:S02]  /*c4460*/  PRMT R0, R15, 0x7772, RZ ;  /* 0x000077720f007816 */ /* 0x001fc400000000ff */
[----:B------:R-:W3:Y:S04]  /*c4470*/  LDL.LU.64 R18, [R1+0x2970] ;  /* 0x0029700001127983 */ /* 0x000ee80000300a00 */
[----:B------:R0:W-:Y:S01]  /*c4480*/  @P1 STG.E.U8 desc[UR34][R16.64], R0 ;  /* 0x0000000010001986 */ /* 0x0001e2000c101122 */
[----:B------:R-:W-:Y:S02]  /*c4490*/  LOP3.LUT P1, RZ, R13, 0x8000000, RZ, 0xc0, !PT ;  /* 0x080000000dff7812 */ /* 0x000fe4000782c0ff */
[----:B0-----:R-:W-:Y:S01]  /*c44a0*/  PRMT R0, R15, 0x7773, RZ ;  /* 0x000077730f007816 */ /* 0x001fe200000000ff */
[----:B------:R-:W3:Y:S04]  /*c44b0*/  LDL.LU.64 R16, [R1+0x2980] ;  /* 0x0029800001107983 */ /* 0x000ee80000300a00 */
[----:B------:R-:W3:Y:S06]  /*c44c0*/  LDL.LU.64 R14, [R1+0x2990] ;  /* 0x00299000010e7983 */ /* 0x000eec0000300a00 */
        /* <DEDUP_REMOVED lines=12> */
[----:B--2---:R0:W-:Y:S01]  /*c4590*/  @P1 STG.E.U8 desc[UR34][R4.64], R0 ;  /* 0x0000000004001986 */ /* 0x0041e2000c101122 */
[----:B------:R-:W-:Y:S02]  /*c45a0*/  LOP3.LUT P1, RZ, R13, 0x800000, RZ, 0xc0, !PT ;  /* 0x008000000dff7812 */ /* 0x000fe4000782c0ff */
[----:B0-----:R-:W-:Y:S01]  /*c45b0*/  PRMT R0, R3, 0x7773, RZ ;  /* 0x0000777303007816 */ /* 0x001fe200000000ff */
[----:B------:R-:W2:Y:S10]  /*c45c0*/  LDL.LU.64 R4, [R1+0x3d18] ;  /* 0x003d180001047983 */ /* 0x000eb40000300a00 */
[----:B---3--:R0:W-:Y:S04]  /*c45d0*/  @P1 STG.E.U8 desc[UR34][R8.64], R0 ;  /* 0x0000000008001986 */ /* 0x0081e8000c101122 */
[----:B0-----:R-:W3:Y:S01]  /*c45e0*/  LDL.LU.64 R8, [R1+0x3d10] ;  /* 0x003d100001087983 */ /* 0x001ee20000300a00 */
[----:B------:R-:W-:-:S02]  /*c45f0*/  LOP3.LUT P1, RZ, R13, 0x400000, RZ, 0xc0, !PT ;  /* 0x004000000dff7812 */ /* 0x000fc4000782c0ff */
[----:B----4-:R-:W-:-:S11]  /*c4600*/  PRMT R0, R2, 0x7770, RZ ;  /* 0x0000777002007816 */ /* 0x010fd600000000ff */
[----:B------:R0:W-:Y:S01]  /*c4610*/  @P1 STG.E.U8 desc[UR34][R28.64], R0 ;  /* 0x000000001c001986 */ /* 0x0001e2000c101122 */
[----:B------:R-:W-:Y:S02]  /*c4620*/  LOP3.LUT P1, RZ, R13, 0x200000, RZ, 0xc0, !PT ;  /* 0x002000000dff7812 */ /* 0x000fe4000782c0ff */
[----:B0-----:R-:W-:Y:S02]  /*c4630*/  PRMT R0, R2, 0x7771, RZ ;  /* 0x0000777102007816 */ /* 0x001fe400000000ff */
[C---:B------:R-:W-:Y:S02]  /*c4640*/  LOP3.LUT P2, RZ, R27.reuse, 0x4, RZ, 0xc0, !PT ;  /* 0x000000041bff7812 */ /* 0x040fe4000784c0ff */
[C---:B------:R-:W-:Y:S02]  /*c4650*/  LOP3.LUT P3, RZ, R27.reuse, 0x8, RZ, 0xc0, !PT ;  /* 0x000000081bff7812 */ /* 0x040fe4000786c0ff */
[C---:B------:R-:W-:Y:S02]  /*c4660*/  LOP3.LUT P4, RZ, R27.reuse, 0x10, RZ, 0xc0, !PT ;  /* 0x000000101bff7812 */ /* 0x040fe4000788c0ff */
[----:B------:R-:W-:-:S03]  /*c4670*/  LOP3.LUT P5, RZ, R27, 0x20, RZ, 0xc0, !PT ;  /* 0x000000201bff7812 */ /* 0x000fc600078ac0ff */
[----:B------:R0:W-:Y:S01]  /*c4680*/  @P1 STG.E.U8 desc[UR34][R24.64], R0 ;  /* 0x0000000018001986 */ /* 0x0001e2000c101122 */
[----:B------:R-:W-:Y:S02]  /*c4690*/  LOP3.LUT P1, RZ, R13, 0x100000, RZ, 0xc0, !PT ;  /* 0x001000000dff7812 */ /* 0x000fe4000782c0ff */
[C---:B------:R-:W-:Y:S02]  /*c46a0*/  LOP3.LUT P6, RZ, R27.reuse, 0x40, RZ, 0xc0, !PT ;  /* 0x000000401bff7812 */ /* 0x040fe400078cc0ff */
[----:B------:R-:W-:Y:S01]  /*c46b0*/  LOP3.LUT P0, RZ, R27, 0x80, RZ, 0xc0, !PT ;  /* 0x000000801bff7812 */ /* 0x000fe2000780c0ff */
[----:B------:R-:W4:Y:S01]  /*c46c0*/  LDL.LU.64 R28, [R1+0x3d08] ;  /* 0x003d0800011c7983 */ /* 0x000f220000300a00 */
[----:B0-----:R-:W-:-:S07]  /*c46d0*/  PRMT R0, R2, 0x7772, RZ ;  /* 0x0000777202007816 */ /* 0x001fce00000000ff */
[----:B------:R0:W-:Y:S02]  /*c46e0*/  @P1 STG.E.U8 desc[UR34][R22.64], R0 ;  /* 0x0000000016001986 */ /* 0x0001e4000c101122 */
[----:B0-----:R-:W-:-:S05]  /*c46f0*/  PRMT R0, R2, 0x7773, RZ ;  /* 0x0000777302007816 */ /* 0x001fca00000000ff */
[----:B------:R3:W-:Y:S02]  /*c4700*/  @P2 STG.E.U8 desc[UR34][R20.64], R0 ;  /* 0x0000000014002986 */ /* 0x0007e4000c101122 */
[----:B---3--:R-:W-:-:S05]  /*c4710*/  PRMT R0, R8, 0x7770, RZ ;  /* 0x0000777008007816 */ /* 0x008fca00000000ff */
[----:B------:R0:W-:Y:S02]  /*c4720*/  @P3 STG.E.U8 desc[UR34][R18.64], R0 ;  /* 0x0000000012003986 */ /* 0x0001e4000c101122 */
[----:B0-----:R-:W-:-:S05]  /*c4730*/  PRMT R0, R8, 0x7771, RZ ;  /* 0x0000777108007816 */ /* 0x001fca00000000ff */
[----:B------:R0:W-:Y:S04]  /*c4740*/  @P4 STG.E.U8 desc[UR34][R16.64], R0 ;  /* 0x0000000010004986 */ /* 0x0001e8000c101122 */
[----:B------:R-:W-:Y:S01]  /*c4750*/  STL [R1+0x3cf0], R9 ;  /* 0x003cf00901007387 */ /* 0x000fe20000100800 */
[C---:B0-----:R-:W-:Y:S02]  /*c4760*/  PRMT R0, R8.reuse, 0x7772, RZ ;  /* 0x0000777208007816 */ /* 0x041fe400000000ff */
[----:B------:R-:W-:-:S03]  /*c4770*/  PRMT R8, R8, 0x7773, RZ ;  /* 0x0000777308087816 */ /* 0x000fc600000000ff */
[----:B------:R2:W-:Y:S04]  /*c4780*/  @P5 STG.E.U8 desc[UR34][R14.64], R0 ;  /* 0x000000000e005986 */ /* 0x0005e8000c101122 */
[----:B------:R-:W-:Y:S01]  /*c4790*/  @P6 STG.E.U8 desc[UR34][R6.64], R8 ;  /* 0x0000000806006986 */ /* 0x000fe2000c101122 */
[----:B--2---:R-:W-:-:S05]  /*c47a0*/  PRMT R0, R4, 0x7770, RZ ;  /* 0x0000777004007816 */ /* 0x004fca00000000ff */
[----:B------:R0:W-:Y:S04]  /*c47b0*/  @P0 STG.E.U8 desc[UR34][R10.64], R0 ;  /* 0x000000000a000986 */ /* 0x0001e8000c101122 */
[----:B0-----:R-:W2:Y:S01]  /*c47c0*/  LDL.LU.64 R10, [R1+0x29a8] ;  /* 0x0029a800010a7983 */ /* 0x001ea20000300a00 */
[----:B------:R-:W-:-:S03]  /*c47d0*/  LOP3.LUT P4, RZ, R27, 0x100, RZ, 0xc0, !PT ;  /* 0x000001001bff7812 */ /* 0x000fc6000788c0ff */
[----:B------:R-:W3:Y:S01]  /*c47e0*/  LDL.LU.64 R20, [R1+0x29b8] ;  /* 0x0029b80001147983 */ /* 0x000ee20000300a00 */
[----:B------:R-:W-:-:S03]  /*c47f0*/  PRMT R0, R4, 0x7771, RZ ;  /* 0x0000777104007816 */ /* 0x000fc600000000ff */
[----:B------:R-:W3:Y:S04]  /*c4800*/  LDL.LU.64 R18, [R1+0x29c8] ;  /* 0x0029c80001127983 */ /* 0x000ee80000300a00 */
[----:B------:R-:W3:Y:S04]  /*c4810*/  LDL.LU.64 R16, [R1+0x29b0] ;  /* 0x0029b00001107983 */ /* 0x000ee80000300a00 */
[----:B------:R-:W3:Y:S04]  /*c4820*/  LDL.LU.64 R14, [R1+0x29c0] ;  /* 0x0029c000010e7983 */ /* 0x000ee80000300a00 */
[----:B------:R-:W3:Y:S04]  /*c4830*/  LDL.LU.64 R6, [R1+0x29d0] ;  /* 0x0029d00001067983 */ /* 0x000ee80000300a00 */
[----:B------:R-:W3:Y:S04]  /*c4840*/  LDL.LU R12, [R1+0x14] ;  /* 0x00001400010c7983 */ /* 0x000ee80000300800 */
[----:B--2---:R0:W-:Y:S04]  /*c4850*/  @P4 STG.E.U8 desc[UR34][R10.64], R0 ;  /* 0x000000000a004986 */ /* 0x0041e8000c101122 */
[----:B0-----:R-:W2:Y:S04]  /*c4860*/  LDL.LU.64 R10, [R1+0x29d8] ;  /* 0x0029d800010a7983 */ /* 0x001ea80000300a00 */
        /* <DEDUP_REMOVED lines=27> */
[----:B------:R-:W-:Y:S02]  /*c4a20*/  LOP3.LUT P0, RZ, R27, 0x800, RZ, 0xc0, !PT ;  /* 0x000008001bff7812 */ /* 0x000fe4000780c0ff */
[----:B------:R-:W-:Y:S01]  /*c4a30*/  PRMT R0, R4, 0x7772, RZ ;  /* 0x0000777204007816 */ /* 0x000fe200000000ff */
[----:B------:R-:W2:Y:S02]  /*c4a40*/  LDL.LU.64 R24, [R1+0x2a08] ;  /* 0x002a080001187983 */ /* 0x000ea40000300a00 */
[----:B------:R-:W-:-:S02]  /*c4a50*/  @P1 LOP3.LUT R13, R13, 0x40000, RZ, 0xfc, !PT ;  /* 0x000400000d0d1812 */ /* 0x000fc400078efcff */
[----:B------:R-:W-:Y:S01]  /*c4a60*/  LOP3.LUT P1, RZ, R27, 0x2000, RZ, 0xc0, !PT ;  /* 0x000020001bff7812 */ /* 0x000fe2000782c0ff */
[----:B---3--:R0:W-:Y:S01]  /*c4a70*/  @P5 STG.E.U8 desc[UR34][R20.64], R0 ;  /* 0x0000000014005986 */ /* 0x0081e2000c101122 */
[----:B------:R-:W-:Y:S02]  /*c4a80*/  PRMT R4, R4, 0x7773, RZ ;  /* 0x0000777304047816 */ /* 0x000fe400000000ff */
[----:B------:R-:W-:Y:S01]  /*c4a90*/  LOP3.LUT R13, R13, 0xfff7ffff, RZ, 0xc0, !PT ;  /* 0xfff7ffff0d0d7812 */ /* 0x000fe200078ec0ff */
[----:B------:R-:W3:Y:S04]  /*c4aa0*/  LDL.LU.64 R2, [R1+0x29f0] ;  /* 0x0029f00001027983 */ /* 0x000ee80000300a00 */
[----:B------:R1:W-:Y:S04]  /*c4ab0*/  @P6 STG.E.U8 desc[UR34][R18.64], R4 ;  /* 0x0000000412006986 */ /* 0x0003e8000c101122 */
[----:B------:R-:W3:Y:S01]  /*c4ac0*/  LDL.LU.64 R22, [R1+0x2a00] ;  /* 0x002a000001167983 */ /* 0x000ee20000300a00 */
[----:B------:R-:W-:-:S02]  /*c4ad0*/  @P1 LOP3.LUT R13, R13, 0x80000, RZ, 0xfc, !PT ;  /* 0x000800000d0d1812 */ /* 0x000fc400078efcff */
[----:B------:R-:W-:Y:S02]  /*c4ae0*/  LOP3.LUT P1, RZ, R27, 0x1000, RZ, 0xc0, !PT ;  /* 0x000010001bff7812 */ /* 0x000fe4000782c0ff */
[C---:B0-----:R-:W-:Y:S01]  /*c4af0*/  PRMT R0, R12.reuse, 0x7770, RZ ;  /* 0x000077700c007816 */ /* 0x041fe200000000ff */
[----:B------:R-:W3:Y:S04]  /*c4b00*/  LDL.LU.64 R20, [R1+0x2a10] ;  /* 0x002a100001147983 */ /* 0x000ee80000300a00 */
[----:B-1----:R-:W3:Y:S04]  /*c4b10*/  LDL.LU.64 R18, [R1+0x2a18] ;  /* 0x002a180001127983 */ /* 0x002ee80000300a00 */
[----:B------:R0:W-:Y:S02]  /*c4b20*/  @P0 STG.E.U8 desc[UR34][R16.64], R0 ;  /* 0x0000000010000986 */ /* 0x0001e4000c101122 */
[----:B0-----:R-:W-:-:S02]  /*c4b30*/  PRMT R0, R12, 0x7771, RZ ;  /* 0x000077710c007816 */ /* 0x001fc400000000ff */
        /* <DEDUP_REMOVED lines=11> */
[----:B----4-:R-:W-:Y:S01]  /*c4bf0*/  PRMT R0, R28, 0x7770, RZ ;  /* 0x000077701c007816 */ /* 0x010fe200000000ff */
        /* <DEDUP_REMOVED lines=8> */
[----:B------:R-:W-:-:S11]  /*c4c80*/  PRMT R0, R28, 0x7772, RZ ;  /* 0x000077721c007816 */ /* 0x000fd600000000ff */
[----:B--2---:R0:W-:Y:S04]  /*c4c90*/  @P1 STG.E.U8 desc[UR34][R8.64], R0 ;  /* 0x0000000008001986 */ /* 0x0041e8000c101122 */
[----:B0-----:R-:W2:Y:S01]  /*c4ca0*/  LDL.LU R9, [R1+0x3cf0] ;  /* 0x003cf00001097983 */ /* 0x001ea20000300800 */
        /* <DEDUP_REMOVED lines=8> */
[----:B------:R-:W4:Y:S04]  /*c4d30*/  LDL.LU R28, [R1+0x3cec] ;  /* 0x003cec00011c7983 */ /* 0x000f280000300800 */
[----:B------:R2:W-:Y:S01]  /*c4d40*/  @P1 STG.E.U8 desc[UR34][R24.64], R0 ;  /* 0x0000000018001986 */ /* 0x0005e2000c101122 */
[----:B------:R-:W-:-:S02]  /*c4d50*/  LOP3.LUT P1, RZ, R13, 0x2000, RZ, 0xc0, !PT ;  /* 0x000020000dff7812 */ /* 0x000fc4000782c0ff */
[----:B--2---:R-:W-:-:S11]  /*c4d60*/  PRMT R0, R9, 0x7770, RZ ;  /* 0x0000777009007816 */ /* 0x004fd600000000ff */
[----:B---3--:R0:W-:Y:S01]  /*c4d70*/  @P1 STG.E.U8 desc[UR34][R2.64], R0 ;  /* 0x0000000002001986 */ /* 0x0081e2000c101122 */
[----:B------:R-:W-:Y:S02]  /*c4d80*/  LOP3.LUT P1, RZ, R13, 0x1000, RZ, 0xc0, !PT ;  /* 0x000010000dff7812 */ /* 0x000fe4000782c0ff */
[----:B0-----:R-:W-:-:S11]  /*c4d90*/  PRMT R0, R9, 0x7771, RZ ;  /* 0x0000777109007816 */ /* 0x001fd600000000ff */
[----:B------:R0:W-:Y:S02]  /*c4da0*/  @P1 STG.E.U8 desc[UR34][R22.64], R0 ;  /* 0x0000000016001986 */ /* 0x0001e4000c101122 */
[C---:B0-----:R-:W-:Y:S02]  /*c4db0*/  PRMT R0, R9.reuse, 0x7772, RZ ;  /* 0x0000777209007816 */ /* 0x041fe400000000ff */
[----:B------:R-:W-:-:S03]  /*c4dc0*/  PRMT R9, R9, 0x7773, RZ ;  /* 0x0000777309097816 */ /* 0x000fc600000000ff */
[----:B------:R0:W-:Y:S04]  /*c4dd0*/  @P2 STG.E.U8 desc[UR34][R20.64], R0 ;  /* 0x0000000014002986 */ /* 0x0001e8000c101122 */
[----:B------:R-:W-:Y:S01]  /*c4de0*/  @P3 STG.E.U8 desc[UR34][R18.64], R9 ;  /* 0x0000000912003986 */ /* 0x000fe2000c101122 */
[----:B0-----:R-:W-:-:S05]  /*c4df0*/  PRMT R0, R5, 0x7770, RZ ;  /* 0x0000777005007816 */ /* 0x001fca00000000ff */
[----:B------:R0:W-:Y:S02]  /*c4e00*/  @P4 STG.E.U8 desc[UR34][R16.64], R0 ;  /* 0x0000000010004986 */ /* 0x0001e4000c101122 */
[----:B0-----:R-:W-:-:S05]  /*c4e10*/  PRMT R0, R5, 0x7771, RZ ;  /* 0x0000777105007816 */ /* 0x001fca00000000ff */
[----:B------:R0:W-:Y:S02]  /*c4e20*/  @P5 STG.E.U8 desc[UR34][R14.64], R0 ;  /* 0x000000000e005986 */ /* 0x0001e4000c101122 */
[C---:B0-----:R-:W-:Y:S02]  /*c4e30*/  PRMT R0, R5.reuse, 0x7772, RZ ;  /* 0x0000777205007816 */ /* 0x041fe400000000ff */
[----:B------:R-:W-:-:S03]  /*c4e40*/  PRMT R5, R5, 0x7773, RZ ;  /* 0x0000777305057816 */ /* 0x000fc600000000ff */
[----:B------:R-:W-:Y:S04]  /*c4e50*/  @P6 STG.E.U8 desc[UR34][R6.64], R0 ;  /* 0x0000000006006986 */ /* 0x000fe8000c101122 */
[----:B----4-:R0:W-:Y:S04]  /*c4e60*/  @P0 STG.E.U8 desc[UR34][R10.64], R5 ;  /* 0x000000050a000986 */ /* 0x0101e8000c101122 */
[----:B0-----:R-:W2:Y:S04]  /*c4e70*/  LDL.LU.64 R10, [R1+0x2a30] ;  /* 0x002a3000010a7983 */ /* 0x001ea80000300a00 */
[----:B------:R-:W3:Y:S04]  /*c4e80*/  LDL.LU.64 R14, [R1+0x2a40] ;  /* 0x002a4000010e7983 */ /* 0x000ee80000300a00 */
[----:B------:R-:W4:Y:S04]  /*c4e90*/  LDL.LU.64 R6, [R1+0x2a50] ;  /* 0x002a500001067983 */ /* 0x000f280000300a00 */
[----:B------:R-:W2:Y:S04]  /*c4ea0*/  LDL.LU R24, [R1+0x18] ;  /* 0x0000180001187983 */ /* 0x000ea80000300800 */
[----:B------:R-:W3:Y:S04]  /*c4eb0*/  LDL.LU.64 R2, [R1+0x2a58] ;  /* 0x002a580001027983 */ /* 0x000ee80000300a00 */
[----:B------:R-:W3:Y:S04]  /*c4ec0*/  LDL.LU.64 R22, [R1+0x2a60] ;  /* 0x002a600001167983 */ /* 0x000ee80000300a00 */
[----:B------:R-:W3:Y:S01]  /*c4ed0*/  LDL.LU.64 R20, [R1+0x2a68] ;  /* 0x002a680001147983 */ /* 0x000ee20000300a00 */
[----:B------:R-:W-:-:S03]  /*c4ee0*/  LOP3.LUT P4, RZ, R27, 0x8000000, RZ, 0xc0, !PT ;  /* 0x080000001bff7812 */ /* 0x000fc6000788c0ff */
[----:B------:R-:W3:Y:S01]  /*c4ef0*/  LDL.LU.64 R18, [R1+0x2a78] ;  /* 0x002a780001127983 */ /* 0x000ee20000300a00 */
        /* <DEDUP_REMOVED lines=18> */
[----:B------:R0:W-:Y:S04]  /*c5020*/  @P4 STG.E.U8 desc[UR34][R10.64], R0 ;  /* 0x000000000a004986 */ /* 0x0001e8000c101122 */
[----:B0-----:R-:W2:Y:S01]  /*c5030*/  LDL.LU.64 R10, [R1+0x2a80] ;  /* 0x002a8000010a7983 */ /* 0x001ea20000300a00 */
[----:B------:R-:W-:Y:S02]  /*c5040*/  @P1 LOP3.LUT R13, R13, 0x200, RZ, 0xfc, !PT ;  /* 0x000002000d0d1812 */ /* 0x000fe400078efcff */
[----:B------:R-:W-:Y:S02]  /*c5050*/  LOP3.LUT P1, RZ, R28, 0x2, RZ, 0xc0, !PT ;  /* 0x000000021cff7812 */ /* 0x000fe4000782c0ff */
[C---:B------:R-:W-:Y:S02]  /*c5060*/  LOP3.LUT P5, RZ, R27.reuse, 0x10000000, RZ, 0xc0, !PT ;  /* 0x100000001bff7812 */ /* 0x040fe400078ac0ff */
[----:B------:R-:W-:-:S02]  /*c5070*/  LOP3.LUT P6, RZ, R27, 0x20000000, RZ, 0xc0, !PT ;  /* 0x200000001bff7812 */ /* 0x000fc400078cc0ff */
[----:B------:R-:W-:Y:S02]  /*c5080*/  LOP3.LUT R13, R13, 0xfffffbff, RZ, 0xc0, !PT ;  /* 0xfffffbff0d0d7812 */ /* 0x000fe400078ec0ff */
[----:B------:R-:W-:Y:S02]  /*c5090*/  PRMT R0, R24, 0x7771, RZ ;  /* 0x0000777118007816 */ /* 0x000fe400000000ff */
[----:B------:R-:W-:Y:S01]  /*c50a0*/  LOP3.LUT P0, RZ, R27, 0x40000000, RZ, 0xc0, !PT ;  /* 0x400000001bff7812 */ /* 0x000fe2000780c0ff */
[----:B------:R-:W2:Y:S02]  /*c50b0*/  LDL.LU.64 R16, [R1+0x2a70] ;  /* 0x002a700001107983 */ /* 0x000ea40000300a00 */
[----:B------:R-:W-:Y:S02]  /*c50c0*/  @P1 LOP3.LUT R13, R13, 0x400, RZ, 0xfc, !PT ;  /* 0x000004000d0d1812 */ /* 0x000fe400078efcff */
[----:B------:R-:W-:Y:S01]  /*c50d0*/  LOP3.LUT P1, RZ, R28, 0x1, RZ, 0xc0, !PT ;  /* 0x000000011cff7812 */ /* 0x000fe2000782c0ff */
[----:B---3--:R0:W-:Y:S01]  /*c50e0*/  @P5 STG.E.U8 desc[UR34][R14.64], R0 ;  /* 0x000000000e005986 */ /* 0x0081e2000c101122 */
[----:B------:R-:W-:-:S02]  /*c50f0*/  LOP3.LUT R13, R13, 0xfffff7ff, RZ, 0xc0, !PT ;  /* 0xfffff7ff0d0d7812 */ /* 0x000fc400078ec0ff */
[----:B0-----:R-:W-:-:S09]  /*c5100*/  PRMT R0, R24, 0x7772, RZ ;  /* 0x0000777218007816 */ /* 0x001fd200000000ff */
[----:B------:R-:W-:Y:S02]  /*c5110*/  @P1 LOP3.LUT R13, R13, 0x800, RZ, 0xfc, !PT ;  /* 0x000008000d0d1812 */ /* 0x000fe400078efcff */
[----:B------:R-:W-:Y:S01]  /*c5120*/  LOP3.LUT P1, RZ, R27, 0x80000000, RZ, 0xc0, !PT ;  /* 0x800000001bff7812 */ /* 0x000fe2000782c0ff */
[----:B------:R-:W3:Y:S04]  /*c5130*/  LDL.LU.64 R14, [R1+0x2a90] ;  /* 0x002a9000010e7983 */ /* 0x000ee80000300a00 */
[----:B----4-:R0:W-:Y:S02]  /*c5140*/  @P6 STG.E.U8 desc[UR34][R6.64], R0 ;  /* 0x0000000006006986 */ /* 0x0101e4000c101122 */
[----:B0-----:R-:W-:Y:S02]  /*c5150*/  PRMT R0, R24, 0x7773, RZ ;  /* 0x0000777318007816 */ /* 0x001fe400000000ff */
[----:B------:R-:W4:Y:S04]  /*c5160*/  LDL.LU.64 R6, [R1+0x2a88] ;  /* 0x002a880001067983 */ /* 0x000f280000300a00 */
[----:B------:R-:W3:Y:S04]  /*c5170*/  LDL.LU.64 R26, [R1+0x1f60] ;  /* 0x001f6000011a7983 */ /* 0x000ee80000300a00 */
[----:B------:R-:W3:Y:S04]  /*c5180*/  LDL.LU.64 R4, [R1+0x1f50] ;  /* 0x001f500001047983 */ /* 0x000ee80000300a00 */
[----:B------:R-:W3:Y:S04]  /*c5190*/  LDL.LU.64 R8, [R1+0x1f40] ;  /* 0x001f400001087983 */ /* 0x000ee80000300a00 */
[----:B------:R0:W-:Y:S04]  /*c51a0*/  @P0 STG.E.U8 desc[UR34][R2.64], R0 ;  /* 0x0000000002000986 */ /* 0x0001e8000c101122 */
[----:B------:R-:W3:Y:S01]  /*c51b0*/  LDL.LU.64 R24, [R1+0x1f30] ;  /* 0x001f300001187983 */ /* 0x000ee20000300a00 */
[----:B0-----:R-:W-:-:S03]  /*c51c0*/  PRMT R0, R29, 0x7770, RZ ;  /* 0x000077701d007816 */ /* 0x001fc600000000ff */
[----:B------:R-:W3:Y:S04]  /*c51d0*/  LDL.LU.64 R2, [R1+0x1f20] ;  /* 0x001f200001027983 */ /* 0x000ee80000300a00 */
[----:B------:R0:W-:Y:S01]  /*c51e0*/  @P1 STG.E.U8 desc[UR34][R22.64], R0 ;  /* 0x0000000016001986 */ /* 0x0001e2000c101122 */
[----:B------:R-:W-:Y:S02]  /*c51f0*/  LOP3.LUT P1, RZ, R13, 0x800, RZ, 0xc0, !PT ;  /* 0x000008000dff7812 */ /* 0x000fe4000782c0ff */
        /* <DEDUP_REMOVED lines=14> */
[----:B--2---:R-:W-:-:S11]  /*c52e0*/  PRMT R0, R10, 0x7770, RZ ;  /* 0x000077700a007816 */ /* 0x004fd600000000ff */
[----:B------:R0:W-:Y:S01]  /*c52f0*/  @P1 STG.E.U8 desc[UR34][R16.64], R0 ;  /* 0x0000000010001986 */ /* 0x0001e2000c101122 */
[C---:B------:R-:W-:Y:S02]  /*c5300*/  LOP3.LUT P1, RZ, R13.reuse, 0x80, RZ, 0xc0, !PT ;  /* 0x000000800dff7812 */ /* 0x040fe4000782c0ff */
[----:B0-----:R-:W-:Y:S01]  /*c5310*/  PRMT R0, R10, 0x7771, RZ ;  /* 0x000077710a007816 */ /* 0x001fe200000000ff */
[----:B------:R-:W2:Y:S10]  /*c5320*/  LDL.LU R16, [R1+0x3cd8] ;  /* 0x003cd80001107983 */ /* 0x000eb40000300800 */
[----:B---3--:R0:W-:Y:S01]  /*c5330*/  @P1 STG.E.U8 desc[UR34][R14.64], R0 ;  /* 0x000000000e001986 */ /* 0x0081e2000c101122 */
[----:B------:R-:W-:-:S02]  /*c5340*/  LOP3.LUT P1, RZ, R13, 0x40, RZ, 0xc0, !PT ;  /* 0x000000400dff7812 */ /* 0x000fc4000782c0ff */
[----:B0-----:R-:W-:Y:S01]  /*c5350*/  PRMT R0, R10, 0x7772, RZ ;  /* 0x000077720a007816 */ /* 0x001fe200000000ff */
[----:B------:R-:W3:Y:S10]  /*c5360*/  LDL.LU.64 R14, [R1+0x3cd0] ;  /* 0x003cd000010e7983 */ /* 0x000ef40000300a00 */
[----:B----4-:R0:W-:Y:S04]  /*c5370*/  @P1 STG.E.U8 desc[UR34][R6.64], R0 ;  /* 0x0000000006001986 */ /* 0x0101e8000c101122 */
[----:B0-----:R-:W4:Y:S01]  /*c5380*/  LDL.LU.64 R6, [R1+0x3cc8] ;  /* 0x003cc80001067983 */ /* 0x001f220000300a00 */
[----:B------:R-:W-:-:S02]  /*c5390*/  LOP3.LUT P1, RZ, R13, 0x20, RZ, 0xc0, !PT ;  /* 0x000000200dff7812 */ /* 0x000fc4000782c0ff */
[----:B------:R-:W-:Y:S02]  /*c53a0*/  PRMT R10, R10, 0x7773, RZ ;  /* 0x000077730a0a7816 */ /* 0x000fe400000000ff */
[----:B------:R-:W-:-:S09]  /*c53b0*/  LOP3.LUT P2, RZ, R28, 0x100, RZ, 0xc0, !PT ;  /* 0x000001001cff7812 */ /* 0x000fd2000784c0ff */
[----:B------:R-:W-:Y:S01]  /*c53c0*/  @P1 STG.E.U8 desc[UR34][R26.64], R10 ;  /* 0x0000000a1a001986 */ /* 0x000fe2000c101122 */
[----:B------:R-:W-:Y:S02]  /*c53d0*/  LOP3.LUT P1, RZ, R13, 0x10, RZ, 0xc0, !PT ;  /* 0x000000100dff7812 */ /* 0x000fe4000782c0ff */
[C---:B------:R-:W-:Y:S02]  /*c53e0*/  LOP3.LUT P3, RZ, R28.reuse, 0x200, RZ, 0xc0, !PT ;  /* 0x000002001cff7812 */ /* 0x040fe4000786c0ff */
[C---:B------:R-:W-:Y:S02]  /*c53f0*/  LOP3.LUT P4, RZ, R28.reuse, 0x400, RZ, 0xc0, !PT ;  /* 0x000004001cff7812 */ /* 0x040fe4000788c0ff */
[C---:B------:R-:W-:Y:S02]  /*c5400*/  LOP3.LUT P5, RZ, R28.reuse, 0x800, RZ, 0xc0, !PT ;  /* 0x000008001cff7812 */ /* 0x040fe400078ac0ff */
[C---:B------:R-:W-:Y:S02]  /*c5410*/  LOP3.LUT P6, RZ, R28.reuse, 0x1000, RZ, 0xc0, !PT ;  /* 0x000010001cff7812 */ /* 0x040fe400078cc0ff */
[----:B------:R-:W-:-:S02]  /*c5420*/  LOP3.LUT P0, RZ, R28, 0x2000, RZ, 0xc0, !PT ;  /* 0x000020001cff7812 */ /* 0x000fc4000780c0ff */
[----:B----4-:R-:W-:-:S05]  /*c5430*/  PRMT R0, R6, 0x7770, RZ ;  /* 0x0000777006007816 */ /* 0x010fca00000000ff */
[----:B------:R0:W-:Y:S02]  /*c5440*/  @P1 STG.E.U8 desc[UR34][R4.64], R0 ;  /* 0x0000000004001986 */ /* 0x0001e4000c101122 */
[----:B0-----:R-:W-:-:S05]  /*c5450*/  PRMT R0, R6, 0x7771, RZ ;  /* 0x0000777106007816 */ /* 0x001fca00000000ff */
[----:B------:R0:W-:Y:S02]  /*c5460*/  @P2 STG.E.U8 desc[UR34][R8.64], R0 ;  /* 0x0000000008002986 */ /* 0x0001e4000c101122 */
[C---:B0-----:R-:W-:Y:S02]  /*c5470*/  PRMT R0, R6.reuse, 0x7772, RZ ;  /* 0x0000777206007816 */ /* 0x041fe400000000ff */
[----:B------:R-:W-:-:S03]  /*c5480*/  PRMT R6, R6, 0x7773, RZ ;  /* 0x0000777306067816 */ /* 0x000fc600000000ff */
[----:B------:R0:W-:Y:S04]  /*c5490*/  @P3 STG.E.U8 desc[UR34][R24.64], R0 ;  /* 0x0000000018003986 */ /* 0x0001e8000c101122 */
[----:B------:R-:W-:Y:S01]  /*c54a0*/  @P4 STG.E.U8 desc[UR34][R2.64], R6 ;  /* 0x0000000602004986 */ /* 0x000fe2000c101122 */
[----:B0-----:R-:W-:-:S05]  /*c54b0*/  PRMT R0, R29, 0x7770, RZ ;  /* 0x000077701d007816 */ /* 0x001fca00000000ff */
[----:B------:R0:W-:Y:S04]  /*c54c0*/  @P5 STG.E.U8 desc[UR34][R22.64], R0 ;  /* 0x0000000016005986 */ /* 0x0001e8000c101122 */
[----:B------:R-:W-:Y:S01]  /*c54d0*/  STL [R1+0x3cb0], R7 ;  /* 0x003cb00701007387 */ /* 0x000fe20000100800 */
[----:B0-----:R-:W-:-:S05]  /*c54e0*/  PRMT R0, R29, 0x7771, RZ ;  /* 0x000077711d007816 */ /* 0x001fca00000000ff */
[----:B------:R0:W-:Y:S02]  /*c54f0*/  @P6 STG.E.U8 desc[UR34][R20.64], R0 ;  /* 0x0000000014006986 */ /* 0x0001e4000c101122 */
[----:B0-----:R-:W-:-:S05]  /*c5500*/  PRMT R0, R29, 0x7772, RZ ;  /* 0x000077721d007816 */ /* 0x001fca00000000ff */
[----:B------:R0:W-:Y:S04]  /*c5510*/  @P0 STG.E.U8 desc[UR34][R18.64], R0 ;  /* 0x0000000012000986 */ /* 0x0001e8000c101122 */
[----:B0-----:R-:W4:Y:S01]  /*c5520*/  LDL.LU.64 R18, [R1+0x1ee0] ;  /* 0x001ee00001127983 */ /* 0x001f220000300a00 */
[----:B------:R-:W-:-:S03]  /*c5530*/  LOP3.LUT P1, RZ, R28, 0x4000000, RZ, 0xc0, !PT ;  /* 0x040000001cff7812 */ /* 0x000fc6000782c0ff */
[----:B------:R-:W2:Y:S04]  /*c5540*/  LDL.LU.64 R4, [R1+0x1ed8] ;  /* 0x001ed80001047983 */ /* 0x000ea80000300a00 */
[----:B------:R-:W2:Y:S01]  /*c5550*/  LDL.LU.64 R8, [R1+0x1ed0] ;  /* 0x001ed00001087983 */ /* 0x000ea20000300a00 */
[----:B---3--:R-:W-:-:S03]  /*c5560*/  LOP3.LUT R15, R15, 0xefffffff, RZ, 0xc0, !PT ;  /* 0xefffffff0f0f7812 */ /* 0x008fc600078ec0ff */
[----:B------:R-:W3:Y:S04]  /*c5570*/  LDL.LU.64 R24, [R1+0x1ec8] ;  /* 0x001ec80001187983 */ /* 0x000ee80000300a00 */
[----:B------:R-:W2:Y:S04]  /*c5580*/  LDL.LU R2, [R1+0xc] ;  /* 0x00000c0001027983 */ /* 0x000ea80000300800 */
[----:B------:R-:W2:Y:S01]  /*c5590*/  LDL.LU.64 R22, [R1+0x1ec0] ;  /* 0x001ec00001167983 */ /* 0x000ea20000300a00 */
[----:B------:R-:W-:-:S03]  /*c55a0*/  LOP3.LUT P4, RZ, R28, 0x4000, RZ, 0xc0, !PT ;  /* 0x000040001cff7812 */ /* 0x000fc6000788c0ff */
[----:B------:R-:W2:Y:S01]  /*c55b0*/  LDL.LU.64 R20, [R1+0x1eb0] ;  /* 0x001eb00001147983 */ /* 0x000ea20000300a00 */
        /* <DEDUP_REMOVED lines=9> */
[----:B------:R-:W-:-:S09]  /*c5650*/  PRMT R0, R29, 0x7773, RZ ;  /* 0x000077731d007816 */ /* 0x000fd200000000ff */
[----:B------:R-:W-:-:S05]  /*c5660*/  @P1 LOP3.LUT R15, R15, 0x80000000, RZ, 0xfc, !PT ;  /* 0x800000000f0f1812 */ /* 0x000fca00078efcff */
[----:B------:R-:W-:Y:S04]  /*c5670*/  STL.64 [R1+0x3cb8], R14 ;  /* 0x003cb80e01007387 */ /* 0x000fe80000100a00 */
[----:B------:R-:W3:Y:S01]  /*c5680*/  LDL.LU R29, [R1+0x3cc0] ;  /* 0x003cc000011d7983 */ /* 0x000ee20000300800 */
[----:B------:R-:W-:Y:S02]  /*c5690*/  LOP3.LUT P1, RZ, R28, 0x400000, RZ, 0xc0, !PT ;  /* 0x004000001cff7812 */ /* 0x000fe4000782c0ff */
[----:B------:R-:W-:-:S11]  /*c56a0*/  LOP3.LUT R13, R13, 0xfffffffe, RZ, 0xc0, !PT ;  /* 0xfffffffe0d0d7812 */ /* 0x000fd600078ec0ff */
[----:B------:R-:W-:Y:S02]  /*c56b0*/  @P1 LOP3.LUT R13, R13, 0x1, RZ, 0xfc, !PT ;  /* 0x000000010d0d1812 */ /* 0x000fe400078efcff */
[----:B------:R-:W-:Y:S01]  /*c56c0*/  LOP3.LUT P1, RZ, R28, 0x200000, RZ, 0xc0, !PT ;  /* 0x002000001cff7812 */ /* 0x000fe2000782c0ff */
[----:B----4-:R0:W-:Y:S04]  /*c56d0*/  @P4 STG.E.U8 desc[UR34][R18.64], R0 ;  /* 0x0000000012004986 */ /* 0x0101e8000c101122 */
[----:B0-----:R-:W4:Y:S04]  /*c56e0*/  LDL.LU.64 R18, [R1+0x1ea0] ;  /* 0x001ea00001127983 */ /* 0x001f280000300a00 */
[----:B------:R-:W4:Y:S04]  /*c56f0*/  LDL.LU.64 R14, [R1+0x1e90] ;  /* 0x001e9000010e7983 */ /* 0x000f280000300a00 */
[----:B------:R-:W4:Y:S04]  /*c5700*/  LDL.LU.64 R6, [R1+0x1e80] ;  /* 0x001e800001067983 */ /* 0x000f280000300a00 */
[----:B------:R-:W4:Y:S01]  /*c5710*/  LDL.LU.64 R26, [R1+0x1e50] ;  /* 0x001e5000011a7983 */ /* 0x000f220000300a00 */
[----:B------:R-:W-:-:S04]  /*c5720*/  LOP3.LUT R13, R13, 0xfffffffd, RZ, 0xc0, !PT ;  /* 0xfffffffd0d0d7812 */ /* 0x000fc800078ec0ff */
[----:B------:R-:W-:Y:S02]  /*c5730*/  @P1 LOP3.LUT R13, R13, 0x2, RZ, 0xfc, !PT ;  /* 0x000000020d0d1812 */ /* 0x000fe400078efcff */
[C---:B------:R-:W-:Y:S02]  /*c5740*/  LOP3.LUT P1, RZ, R28.reuse, 0x100000, RZ, 0xc0, !PT ;  /* 0x001000001cff7812 */ /* 0x040fe4000782c0ff */
[C---:B------:R-:W-:Y:S02]  /*c5750*/  LOP3.LUT P5, RZ, R28.reuse, 0x8000, RZ, 0xc0, !PT ;  /* 0x000080001cff7812 */ /* 0x040fe400078ac0ff */
[----:B------:R-:W-:Y:S02]  /*c5760*/  LOP3.LUT R13, R13, 0xfffffffb, RZ, 0xc0, !PT ;  /* 0xfffffffb0d0d7812 */ /* 0x000fe400078ec0ff */
[----:B------:R-:W-:Y:S02]  /*c5770*/  LOP3.LUT P6, RZ, R28, 0x10000, RZ, 0xc0, !PT ;  /* 0x000100001cff7812 */ /* 0x000fe400078cc0ff */
[----:B--2---:R-:W-:-:S05]  /*c5780*/  PRMT R0, R2, 0x7770, RZ ;  /* 0x0000777002007816 */ /* 0x004fca00000000ff */
[----:B------:R-:W-:Y:S02]  /*c5790*/  @P1 LOP3.LUT R13, R13, 0x4, RZ, 0xfc, !PT ;  /* 0x000000040d0d1812 */ /* 0x000fe400078efcff */
[C---:B------:R-:W-:Y:S02]  /*c57a0*/  LOP3.LUT P1, RZ, R28.reuse, 0x80000, RZ, 0xc0, !PT ;  /* 0x000800001cff7812 */ /* 0x040fe4000782c0ff */
[----:B------:R-:W-:Y:S01]  /*c57b0*/  LOP3.LUT P0, RZ, R28, 0x20000, RZ, 0xc0, !PT ;  /* 0x000200001cff7812 */ /* 0x000fe2000780c0ff */
[----:B------:R0:W-:Y:S01]  /*c57c0*/  @P5 STG.E.U8 desc[UR34][R4.64], R0 ;  /* 0x0000000004005986 */ /* 0x0001e2000c101122 */
[----:B------:R-:W-:Y:S02]  /*c57d0*/  LOP3.LUT R13, R13, 0xfffffff7, RZ, 0xc0, !PT ;  /* 0xfffffff70d0d7812 */ /* 0x000fe400078ec0ff */
[----:B0-----:R-:W-:-:S07]  /*c57e0*/  PRMT R0, R2, 0x7771, RZ ;  /* 0x0000777102007816 */ /* 0x001fce00000000ff */
[----:B------:R-:W-:Y:S02]  /*c57f0*/  @P1 LOP3.LUT R13, R13, 0x8, RZ, 0xfc, !PT ;  /* 0x000000080d0d1812 */ /* 0x000fe400078efcff */
[----:B------:R-:W-:Y:S01]  /*c5800*/  LOP3.LUT P1, RZ, R28, 0x40000, RZ, 0xc0, !PT ;  /* 0x000400001cff7812 */ /* 0x000fe2000782c0ff */
[----:B------:R0:W-:Y:S02]  /*c5810*/  @P6 STG.E.U8 desc[UR34][R8.64], R0 ;  /* 0x0000000008006986 */ /* 0x0001e4000c101122 */
[----:B0-----:R-:W-:-:S05]  /*c5820*/  PRMT R0, R2, 0x7772, RZ ;  /* 0x0000777202007816 */ /* 0x001fca00000000ff */
[----:B---3--:R0:W-:Y:S02]  /*c5830*/  @P0 STG.E.U8 desc[UR34][R24.64], R0 ;  /* 0x0000000018000986 */ /* 0x0081e4000c101122 */
[----:B0-----:R-:W-:-:S05]  /*c5840*/  PRMT R0, R2, 0x7773, RZ ;  /* 0x0000777302007816 */ /* 0x001fca00000000ff */
[----:B------:R0:W-:Y:S01]  /*c5850*/  @P1 STG.E.U8 desc[UR34][R22.64], R0 ;  /* 0x0000000016001986 */ /* 0x0001e2000c101122 */
[----:B------:R-:W-:Y:S02]  /*c5860*/  LOP3.LUT P1, RZ, R13, 0x8, RZ, 0xc0, !PT ;  /* 0x000000080dff7812 */ /* 0x000fe4000782c0ff */
[----:B0-----:R-:W-:-:S11]  /*c5870*/  PRMT R0, R11, 0x7770, RZ ;  /* 0x000077700b007816 */ /* 0x001fd600000000ff */
[----:B------:R0:W-:Y:S01]  /*c5880*/  @P1 STG.E.U8 desc[UR34][R20.64], R0 ;  /* 0x0000000014001986 */ /* 0x0001e2000c101122 */
[----:B------:R-:W-:Y:S02]  /*c5890*/  LOP3.LUT P1, RZ, R13, 0x4, RZ, 0xc0, !PT ;  /* 0x000000040dff7812 */ /* 0x000fe4000782c0ff */
[----:B0-----:R-:W-:-:S11]  /*c58a0*/  PRMT R0, R11, 0x7771, RZ ;  /* 0x000077710b007816 */ /* 0x001fd600000000ff */
[----:B----4-:R0:W-:Y:S01]  /*c58b0*/  @P1 STG.E.U8 desc[UR34][R18.64], R0 ;  /* 0x0000000012001986 */ /* 0x0101e2000c101122 */
[----:B------:R-:W-:-:S03]  /*c58c0*/  LOP3.LUT P1, RZ, R13, 0x2, RZ, 0xc0, !PT ;  /* 0x000000020dff7812 */ /* 0x000fc6000782c0ff */
[----:B------:R1:W-:Y:S01]  /*c58d0*/  STL.64 [R1+0x3ca8], R26 ;  /* 0x003ca81a01007387 */ /* 0x0003e20000100a00 */
[----:B0-----:R-:W-:-:S03]  /*c58e0*/  PRMT R0, R11, 0x7772, RZ ;  /* 0x000077720b007816 */ /* 0x001fc600000000ff */
[----:B-1----:R-:W2:Y:S04]  /*c58f0*/  LDL.LU.64 R26, [R1+0x1e70] ;  /* 0x001e7000011a7983 */ /* 0x002ea80000300a00 */
[----:B------:R-:W3:Y:S04]  /*c5900*/  LDL.LU R17, [R1+0x320] ;  /* 0x0003200001117983 */ /* 0x000ee80000300800 */
[----:B------:R-:W4:Y:S04]  /*c5910*/  LDL.LU.64 R4, [R1+0x1e40] ;  /* 0x001e400001047983 */ /* 0x000f280000300a00 */
[----:B------:R-:W2:Y:S04]  /*c5920*/  LDL.LU.64 R8, [R1+0x1e30] ;  /* 0x001e300001087983 */ /* 0x000ea80000300a00 */
[----:B------:R0:W-:Y:S04]  /*c5930*/  @P1 STG.E.U8 desc[UR34][R14.64], R0 ;  /* 0x000000000e001986 */ /* 0x0001e8000c101122 */
[----:B------:R-:W2:Y:S01]  /*c5940*/  LDL.LU.64 R24, [R1+0x1e20] ;  /* 0x001e200001187983 */ /* 0x000ea20000300a00 */
[----:B------:R-:W-:-:S03]  /*c5950*/  LOP3.LUT P1, RZ, R13, 0x1, RZ, 0xc0, !PT ;  /* 0x000000010dff7812 */ /* 0x000fc6000782c0ff */
[----:B------:R-:W2:Y:S04]  /*c5960*/  LDL.LU.64 R2, [R1+0x1e10] ;  /* 0x001e100001027983 */ /* 0x000ea80000300a00 */
[----:B------:R-:W2:Y:S04]  /*c5970*/  LDL.LU R12, [R1+0x260] ;  /* 0x00026000010c7983 */ /* 0x000ea80000300800 */
[----:B------:R-:W2:Y:S04]  /*c5980*/  LDL.LU.64 R22, [R1+0x1e00] ;  /* 0x001e000001167983 */ /* 0x000ea80000300a00 */
[----:B------:R-:W2:Y:S04]  /*c5990*/  LDL.LU.64 R20, [R1+0x1df8] ;  /* 0x001df80001147983 */ /* 0x000ea80000300a00 */
[----:B------:R-:W2:Y:S01]  /*c59a0*/  LDL.LU.64 R18, [R1+0x1df0] ;  /* 0x001df00001127983 */ /* 0x000ea20000300a00 */
[----:B------:R-:W-:-:S03]  /*c59b0*/  PRMT R11, R11, 0x7773, RZ ;  /* 0x000077730b0b7816 */ /* 0x000fc600000000ff */
[----:B0-----:R-:W2:Y:S04]  /*c59c0*/  LDL.LU.64 R14, [R1+0x3cb8] ;  /* 0x003cb800010e7983 */ /* 0x001ea80000300a00 */
[----:B------:R0:W-:Y:S04]  /*c59d0*/  @P1 STG.E.U8 desc[UR34][R6.64], R11 ;  /* 0x0000000b06001986 */ /* 0x0001e8000c101122 */
[----:B0-----:R-:W3:Y:S04]  /*c59e0*/  LDL.LU R7, [R1+0x3cb0] ;  /* 0x003cb00001077983 */ /* 0x001ee80000300800 */
[----:B------:R-:W4:Y:S01]  /*c59f0*/  LDL.LU.64 R10, [R1+0x1e60] ;  /* 0x001e6000010a7983 */ /* 0x000f220000300a00 */
[----:B--2---:R-:W-:-:S02]  /*c5a00*/  LOP3.LUT P1, RZ, R15, 0x80000000, RZ, 0xc0, !PT ;  /* 0x800000000fff7812 */ /* 0x004fc4000782c0ff */
[----:B---3--:R-:W-:-:S11]  /*c5a10*/  PRMT R0, R7, 0x7770, RZ ;  /* 0x0000777007007816 */ /* 0x008fd600000000ff */
[----:B------:R0:W-:Y:S04]  /*c5a20*/  @P1 STG.E.U8 desc[UR34][R26.64], R0 ;  /* 0x000000001a001986 */ /* 0x0001e8000c101122 */
[----:B0-----:R-:W2:Y:S01]  /*c5a30*/  LDL.LU.64 R26, [R1+0x3ca8] ;  /* 0x003ca800011a7983 */ /* 0x001ea20000300a00 */
[----:B------:R-:W-:Y:S02]  /*c5a40*/  LOP3.LUT P1, RZ, R15, 0x40000000, RZ, 0xc0, !PT ;  /* 0x400000000fff7812 */ /* 0x000fe4000782c0ff */
[----:B------:R-:W-:-:S11]  /*c5a50*/  PRMT R0, R7, 0x7771, RZ ;  /* 0x0000777107007816 */ /* 0x000fd600000000ff */
[----:B----4-:R0:W-:Y:S01]  /*c5a60*/  @P1 STG.E.U8 desc[UR34][R10.64], R0 ;  /* 0x000000000a001986 */ /* 0x0101e2000c101122 */
[----:B------:R-:W-:Y:S02]  /*c5a70*/  LOP3.LUT P1, RZ, R15, 0x20000000, RZ, 0xc0, !PT ;  /* 0x200000000fff7812 */ /* 0x000fe4000782c0ff */
[C---:B------:R-:W-:Y:S02]  /*c5a80*/  LOP3.LUT P2, RZ, R28.reuse, 0x8000000, RZ, 0xc0, !PT ;  /* 0x080000001cff7812 */ /* 0x040fe4000784c0ff */
[C---:B0-----:R-:W-:Y:S02]  /*c5a90*/  PRMT R0, R7.reuse, 0x7772, RZ ;  /* 0x0000777207007816 */ /* 0x041fe400000000ff */
[C---:B------:R-:W-:Y:S02]  /*c5aa0*/  LOP3.LUT P3, RZ, R28.reuse, 0x10000000, RZ, 0xc0, !PT ;  /* 0x100000001cff7812 */ /* 0x040fe4000786c0ff */
[----:B------:R-:W-:Y:S02]  /*c5ab0*/  PRMT R7, R7, 0x7773, RZ ;  /* 0x0000777307077816 */ /* 0x000fe400000000ff */
[----:B------:R-:W-:-:S02]  /*c5ac0*/  LOP3.LUT P4, RZ, R28, 0x20000000, RZ, 0xc0, !PT ;  /* 0x200000001cff7812 */ /* 0x000fc4000788c0ff */
[C---:B------:R-:W-:Y:S02]  /*c5ad0*/  LOP3.LUT P5, RZ, R28.reuse, 0x40000000, RZ, 0xc0, !PT ;  /* 0x400000001cff7812 */ /* 0x040fe400078ac0ff */
[----:B------:R-:W-:Y:S02]  /*c5ae0*/  LOP3.LUT P6, RZ, R28, 0x80000000, RZ, 0xc0, !PT ;  /* 0x800000001cff7812 */ /* 0x000fe400078cc0ff */
[----:B------:R-:W-:Y:S01]  /*c5af0*/  LOP3.LUT P0, RZ, R29, 0x1, RZ, 0xc0, !PT ;  /* 0x000000011dff7812 */ /* 0x000fe2000780c0ff */
[----:B--2---:R0:W-:Y:S01]  /*c5b00*/  @P1 STG.E.U8 desc[UR34][R26.64], R0 ;  /* 0x000000001a001986 */ /* 0x0041e2000c101122 */
[----:B------:R-:W-:Y:S02]  /*c5b10*/  LOP3.LUT P1, RZ, R15, 0x10000000, RZ, 0xc0, !PT ;  /* 0x100000000fff7812 */ /* 0x000fe4000782c0ff */
[----:B0-----:R-:W-:-:S11]  /*c5b20*/  PRMT R0, R17, 0x7770, RZ ;  /* 0x0000777011007816 */ /* 0x001fd600000000ff */
[----:B------:R-:W-:Y:S04]  /*c5b30*/  @P1 STG.E.U8 desc[UR34][R4.64], R7 ;  /* 0x0000000704001986 */ /* 0x000fe8000c101122 */
        /* <DEDUP_REMOVED lines=10> */
[----:B------:R-:W2:Y:S04]  /*c5be0*/  LDL.LU.64 R20, [R1+0x1de8] ;  /* 0x001de80001147983 */ /* 0x000ea80000300a00 */
[----:B------:R0:W-:Y:S04]  /*c5bf0*/  @P0 STG.E.U8 desc[UR34][R18.64], R0 ;  /* 0x0000000012000986 */ /* 0x0001e8000c101122 */
[----:B0-----:R-:W3:Y:S01]  /*c5c00*/  LDL.LU.64 R18, [R1+0x1de0] ;  /* 0x001de00001127983 */ /* 0x001ee20000300a00 */
[----:B------:R-:W-:-:S02]  /*c5c10*/  LOP3.LUT P4, RZ, R29, 0x2, RZ, 0xc0, !PT ;  /* 0x000000021dff7812 */ /* 0x000fc4000788c0ff */
[----:B------:R-:W-:Y:S02]  /*c5c20*/  LOP3.LUT P5, RZ, R29, 0x4, RZ, 0xc0, !PT ;  /* 0x000000041dff7812 */ /* 0x000fe400078ac0ff */
[C---:B------:R-:W-:Y:S01]  /*c5c30*/  PRMT R0, R12.reuse, 0x7772, RZ ;  /* 0x000077720c007816 */ /* 0x040fe200000000ff */
[----:B------:R-:W4:Y:S04]  /*c5c40*/  LDL.LU.64 R2, [R1+0x1dd0] ;  /* 0x001dd00001027983 */ /* 0x000f280000300a00 */
[----:B------:R-:W4:Y:S04]  /*c5c50*/  LDL.LU.64 R24, [R1+0x1dc0] ;  /* 0x001dc00001187983 */ /* 0x000f280000300a00 */
[----:B------:R-:W4:Y:S04]  /*c5c60*/  LDL.LU.64 R22, [R1+0x1db0] ;  /* 0x001db00001167983 */ /* 0x000f280000300a00 */
[----:B------:R-:W4:Y:S04]  /*c5c70*/  LDL.LU R17, [R1+0x2c0] ;  /* 0x0002c00001117983 */ /* 0x000f280000300800 */
[----:B--2---:R0:W-:Y:S02]  /*c5c80*/  @P4 STG.E.U8 desc[UR34][R20.64], R0 ;  /* 0x0000000014004986 */ /* 0x0041e4000c101122 */
[----:B0-----:R-:W-:-:S02]  /*c5c90*/  PRMT R0, R12, 0x7773, RZ ;  /* 0x000077730c007816 */ /* 0x001fc400000000ff */
[----:B------:R-:W2:Y:S04]  /*c5ca0*/  LDL.LU.64 R20, [R1+0x1da0] ;  /* 0x001da00001147983 */ /* 0x000ea80000300a00 */
[----:B------:R-:W2:Y:S04]  /*c5cb0*/  LDL.LU R28, [R1+0x330] ;  /* 0x00033000011c7983 */ /* 0x000ea80000300800 */
[----:B---3--:R0:W-:Y:S04]  /*c5cc0*/  @P5 STG.E.U8 desc[UR34][R18.64], R0 ;  /* 0x0000000012005986 */ /* 0x0081e8000c101122 */
[----:B0-----:R-:W3:Y:S04]  /*c5cd0*/  LDL.LU.64 R18, [R1+0x1d90] ;  /* 0x001d900001127983 */ /* 0x001ee80000300a00 */
        /* <DEDUP_REMOVED lines=23> */
[----:B------:R-:W-:Y:S02]  /*c5e50*/  LOP3.LUT P1, RZ, R29, 0x80, RZ, 0xc0, !PT ;  /* 0x000000801dff7812 */ /* 0x000fe4000782c0ff */
[----:B------:R-:W-:Y:S02]  /*c5e60*/  LOP3.LUT R15, R15, 0xfbffffff, RZ, 0xc0, !PT ;  /* 0xfbffffff0f0f7812 */ /* 0x000fe400078ec0ff */
[----:B------:R-:W-:-:S09]  /*c5e70*/  LOP3.LUT P6, RZ, R29, 0x8, RZ, 0xc0, !PT ;  /* 0x000000081dff7812 */ /* 0x000fd200078cc0ff */
[----:B------:R-:W-:Y:S02]  /*c5e80*/  @P1 LOP3.LUT R15, R15, 0x4000000, RZ, 0xfc, !PT ;  /* 0x040000000f0f1812 */ /* 0x000fe400078efcff */
[C---:B------:R-:W-:Y:S02]  /*c5e90*/  LOP3.LUT P1, RZ, R29.reuse, 0x40, RZ, 0xc0, !PT ;  /* 0x000000401dff7812 */ /* 0x040fe4000782c0ff */
[----:B------:R-:W-:Y:S02]  /*c5ea0*/  LOP3.LUT P0, RZ, R29, 0x10, RZ, 0xc0, !PT ;  /* 0x000000101dff7812 */ /* 0x000fe4000780c0ff */
[----:B----4-:R-:W-:Y:S02]  /*c5eb0*/  PRMT R0, R17, 0x7770, RZ ;  /* 0x0000777011007816 */ /* 0x010fe400000000ff */
[----:B------:R-:W-:-:S03]  /*c5ec0*/  LOP3.LUT R15, R15, 0xf7ffffff, RZ, 0xc0, !PT ;  /* 0xf7ffffff0f0f7812 */ /* 0x000fc600078ec0ff */
[----:B------:R0:W-:Y:S04]  /*c5ed0*/  @P6 STG.E.U8 desc[UR34][R2.64], R0 ;  /* 0x0000000002006986 */ /* 0x0001e8000c101122 */
[----:B------:R-:W-:Y:S02]  /*c5ee0*/  @P1 LOP3.LUT R15, R15, 0x8000000, RZ, 0xfc, !PT ;  /* 0x080000000f0f1812 */ /* 0x000fe400078efcff */
[----:B------:R-:W-:Y:S02]  /*c5ef0*/  LOP3.LUT P1, RZ, R29, 0x20, RZ, 0xc0, !PT ;  /* 0x000000201dff7812 */ /* 0x000fe4000782c0ff */
[C---:B0-----:R-:W-:Y:S01]  /*c5f00*/  PRMT R0, R17.reuse, 0x7771, RZ ;  /* 0x0000777111007816 */ /* 0x041fe200000000ff */
[----:B------:R-:W4:Y:S04]  /*c5f10*/  LDL.LU R3, [R1+0x324] ;  /* 0x0003240001037983 */ /* 0x000f280000300800 */
[----:B------:R-:W4:Y:S04]  /*c5f20*/  LDL.LU.64 R10, [R1+0x1d50] ;  /* 0x001d5000010a7983 */ /* 0x000f280000300a00 */
[----:B------:R-:W4:Y:S04]  /*c5f30*/  LDL.LU.64 R12, [R1+0x1d40] ;  /* 0x001d4000010c7983 */ /* 0x000f280000300a00 */
[----:B------:R-:W4:Y:S04]  /*c5f40*/  LDL.LU R2, [R1+0x264] ;  /* 0x0002640001027983 */ /* 0x000f280000300800 */
[----:B------:R0:W-:Y:S04]  /*c5f50*/  @P0 STG.E.U8 desc[UR34][R24.64], R0 ;  /* 0x0000000018000986 */ /* 0x0001e8000c101122 */
[----:B------:R-:W4:Y:S04]  /*c5f60*/  LDL.LU.64 R26, [R1+0x1d30] ;  /* 0x001d3000011a7983 */ /* 0x000f280000300a00 */
[----:B------:R-:W4:Y:S04]  /*c5f70*/  LDL.LU.64 R4, [R1+0x1d20] ;  /* 0x001d200001047983 */ /* 0x000f280000300a00 */
[----:B------:R-:W4:Y:S01]  /*c5f80*/  LDL.LU.64 R8, [R1+0x1d18] ;  /* 0x001d180001087983 */ /* 0x000f220000300a00 */
[----:B0-----:R-:W-:-:S03]  /*c5f90*/  PRMT R0, R17, 0x7772, RZ ;  /* 0x0000777211007816 */ /* 0x001fc600000000ff */
        /* <DEDUP_REMOVED lines=50> */
[----:B---3--:R0:W-:Y:S04]  /*c62c0*/  @P0 STG.E.U8 desc[UR34][R18.64], R0 ;  /* 0x0000000012000986 */ /* 0x0081e8000c101122 */
[----:B0-----:R-:W3:Y:S01]  /*c62d0*/  LDL.LU.64 R18, [R1+0x1cd0] ;  /* 0x001cd00001127983 */ /* 0x001ee20000300a00 */
[----:B------:R-:W-:-:S02]  /*c62e0*/  LOP3.LUT P0, RZ, R15, 0x1, RZ, 0xc0, !PT ;  /* 0x000000010fff7812 */ /* 0x000fc4000780c0ff */
[----:B------:R-:W-:Y:S02]  /*c62f0*/  LOP3.LUT R15, R15, 0xffffefff, RZ, 0xc0, !PT ;  /* 0xffffefff0f0f7812 */ /* 0x000fe400078ec0ff */
[C---:B------:R-:W-:Y:S02]  /*c6300*/  LOP3.LUT P3, RZ, R29.reuse, 0x100000, RZ, 0xc0, !PT ;  /* 0x001000001dff7812 */ /* 0x040fe4000786c0ff */
[----:B------:R-:W-:Y:S02]  /*c6310*/  LOP3.LUT P4, RZ, R29, 0x200000, RZ, 0xc0, !PT ;  /* 0x002000001dff7812 */ /* 0x000fe4000788c0ff */
[----:B------:R-:W-:Y:S01]  /*c6320*/  PRMT R0, R17, 0x7771, RZ ;  /* 0x0000777111007816 */ /* 0x000fe200000000ff */
[----:B------:R-:W4:Y:S04]  /*c6330*/  LDL.LU.64 R4, [R1+0x1cc0] ;  /* 0x001cc00001047983 */ /* 0x000f280000300a00 */
[----:B------:R-:W4:Y:S04]  /*c6340*/  LDL.LU.64 R8, [R1+0x1cb0] ;  /* 0x001cb00001087983 */ /* 0x000f280000300a00 */
[----:B------:R-:W4:Y:S04]  /*c6350*/  LDL.LU.64 R24, [R1+0x1ca0] ;  /* 0x001ca00001187983 */ /* 0x000f280000300a00 */
[----:B------:R-:W4:Y:S04]  /*c6360*/  LDL.LU.64 R2, [R1+0x1c90] ;  /* 0x001c900001027983 */ /* 0x000f280000300a00 */
[----:B------:R-:W4:Y:S01]  /*c6370*/  LDL.LU R22, [R1+0x334] ;  /* 0x0003340001167983 */ /* 0x000f220000300800 */
        /* <DEDUP_REMOVED lines=21> */
[C---:B------:R-:W-:Y:S02]  /*c64d0*/  LOP3.LUT P5, RZ, R29.reuse, 0x400000, RZ, 0xc0, !PT ;  /* 0x004000001dff7812 */ /* 0x040fe400078ac0ff */
[----:B------:R-:W-:-:S07]  /*c64e0*/  LOP3.LUT P6, RZ, R29, 0x800000, RZ, 0xc0, !PT ;  /* 0x008000001dff7812 */ /* 0x000fce00078cc0ff */
[----:B------:R-:W-:Y:S02]  /*c64f0*/  @P0 LOP3.LUT R15, R15, 0x80000, RZ, 0xfc, !PT ;  /* 0x000800000f0f0812 */ /* 0x000fe400078efcff */
[----:B------:R-:W-:Y:S01]  /*c6500*/  LOP3.LUT P0, RZ, R29, 0x1000000, RZ, 0xc0, !PT ;  /* 0x010000001dff7812 */ /* 0x000fe2000780c0ff */
[----:B--2---:R0:W-:Y:S02]  /*c6510*/  @P3 STG.E.U8 desc[UR34][R20.64], R0 ;  /* 0x0000000014003986 */ /* 0x0041e4000c101122 */
[C---:B0-----:R-:W-:Y:S02]  /*c6520*/  PRMT R0, R17.reuse, 0x7772, RZ ;  /* 0x0000777211007816 */ /* 0x041fe400000000ff */
[----:B------:R-:W2:Y:S04]  /*c6530*/  LDL.LU.64 R20, [R1+0x1c80] ;  /* 0x001c800001147983 */ /* 0x000ea80000300a00 */
[----:B------:R-:W2:Y:S04]  /*c6540*/  LDL.LU R6, [R1+0x328] ;  /* 0x0003280001067983 */ /* 0x000ea80000300800 */
[----:B---3--:R0:W-:Y:S04]  /*c6550*/  @P4 STG.E.U8 desc[UR34][R18.64], R0 ;  /* 0x0000000012004986 */ /* 0x0081e8000c101122 */
[----:B0-----:R-:W3:Y:S04]  /*c6560*/  LDL.LU.64 R18, [R1+0x1c70] ;  /* 0x001c700001127983 */ /* 0x001ee80000300a00 */
[----:B------:R-:W2:Y:S01]  /*c6570*/  LDL.LU.64 R28, [R1+0x1c50] ;  /* 0x001c5000011c7983 */ /* 0x000ea20000300a00 */
[----:B------:R-:W-:-:S05]  /*c6580*/  PRMT R0, R17, 0x7773, RZ ;  /* 0x0000777311007816 */ /* 0x000fca00000000ff */
[----:B----4-:R0:W-:Y:S02]  /*c6590*/  @P5 STG.E.U8 desc[UR34][R4.64], R0 ;  /* 0x0000000004005986 */ /* 0x0101e4000c101122 */
[----:B0-----:R-:W-:-:S05]  /*c65a0*/  PRMT R0, R22, 0x7770, RZ ;  /* 0x0000777016007816 */ /* 0x001fca00000000ff */
[----:B------:R0:W-:Y:S02]  /*c65b0*/  @P6 STG.E.U8 desc[UR34][R8.64], R0 ;  /* 0x0000000008006986 */ /* 0x0001e4000c101122 */
[----:B0-----:R-:W-:-:S05]  /*c65c0*/  PRMT R0, R22, 0x7771, RZ ;  /* 0x0000777116007816 */ /* 0x001fca00000000ff */
[----:B------:R-:W-:Y:S01]  /*c65d0*/  @P0 STG.E.U8 desc[UR34][R24.64], R0 ;  /* 0x0000000018000986 */ /* 0x000fe2000c101122 */
[----:B------:R-:W-:-:S03]  /*c65e0*/  LOP3.LUT P0, RZ, R15, 0x80000, RZ, 0xc0, !PT ;  /* 0x000800000fff7812 */ /* 0x000fc6000780c0ff */
[----:B--2---:R0:W-:Y:S04]  /*c65f0*/  STL.64 [R1+0x3c90], R28 ;  /* 0x003c901c01007387 */ /* 0x0041e80000100a00 */
[----:B0-----:R-:W2:Y:S01]  /*c6600*/  LDL.LU.64 R28, [R1+0x1c60] ;  /* 0x001c6000011c7983 */ /* 0x001ea20000300a00 */
[----:B------:R-:W-:-:S03]  /*c6610*/  PRMT R0, R22, 0x7772, RZ ;  /* 0x0000777216007816 */ /* 0x000fc600000000ff */
[----:B------:R-:W4:Y:S04]  /*c6620*/  LDL.LU.64 R10, [R1+0x1c40] ;  /* 0x001c4000010a7983 */ /* 0x000f280000300a00 */
[----:B------:R-:W4:Y:S04]  /*c6630*/  LDL.LU R12, [R1+0x268] ;  /* 0x00026800010c7983 */ /* 0x000f280000300800 */
[----:B------:R-:W4:Y:S04]  /*c6640*/  LDL.LU.64 R26, [R1+0x1c38] ;  /* 0x001c3800011a7983 */ /* 0x000f280000300a00 */
[----:B------:R0:W-:Y:S01]  /*c6650*/  @P0 STG.E.U8 desc[UR34][R2.64], R0 ;  /* 0x0000000002000986 */ /* 0x0001e2000c101122 */
[----:B------:R-:W-:-:S03]  /*c6660*/  LOP3.LUT P0, RZ, R15, 0x40000, RZ, 0xc0, !PT ;  /* 0x000400000fff7812 */ /* 0x000fc6000780c0ff */
[----:B------:R-:W4:Y:S04]  /*c6670*/  LDL.LU.64 R4, [R1+0x1c30] ;  /* 0x001c300001047983 */ /* 0x000f280000300a00 */
[----:B------:R-:W4:Y:S04]  /*c6680*/  LDL.LU.64 R8, [R1+0x1c28] ;  /* 0x001c280001087983 */ /* 0x000f280000300a00 */
[----:B------:R-:W4:Y:S04]  /*c6690*/  LDL.LU.64 R24, [R1+0x1c20] ;  /* 0x001c200001187983 */ /* 0x000f280000300a00 */
[----:B------:R-:W4:Y:S01]  /*c66a0*/  LDL.LU R17, [R1+0x2c8] ;  /* 0x0002c80001117983 */ /* 0x000f220000300800 */
[----:B0-----:R-:W-:-:S03]  /*c66b0*/  PRMT R0, R22, 0x7773, RZ ;  /* 0x0000777316007816 */ /* 0x001fc600000000ff */
[----:B------:R-:W4:Y:S04]  /*c66c0*/  LDL.LU.64 R2, [R1+0x1c00] ;  /* 0x001c000001027983 */ /* 0x000f280000300a00 */
[----:B------:R-:W4:Y:S04]  /*c66d0*/  LDL.LU.64 R22, [R1+0x1bf0] ;  /* 0x001bf00001167983 */ /* 0x000f280000300a00 */
[----:B------:R0:W-:Y:S01]  /*c66e0*/  @P0 STG.E.U8 desc[UR34][R20.64], R0 ;  /* 0x0000000014000986 */ /* 0x0001e2000c101122 */
[C---:B------:R-:W-:Y:S02]  /*c66f0*/  LOP3.LUT P0, RZ, R15.reuse, 0x20000, RZ, 0xc0, !PT ;  /* 0x000200000fff7812 */ /* 0x040fe4000780c0ff */
[----:B0-----:R-:W-:Y:S01]  /*c6700*/  PRMT R0, R6, 0x7770, RZ ;  /* 0x0000777006007816 */ /* 0x001fe200000000ff */
[----:B------:R-:W4:Y:S10]  /*c6710*/  LDL.LU.64 R20, [R1+0x1be0] ;  /* 0x001be00001147983 */ /* 0x000f340000300a00 */
[----:B---3--:R0:W-:Y:S01]  /*c6720*/  @P0 STG.E.U8 desc[UR34][R18.64], R0 ;  /* 0x0000000012000986 */ /* 0x0081e2000c101122 */
[----:B------:R-:W-:-:S02]  /*c6730*/  LOP3.LUT P0, RZ, R15, 0x10000, RZ, 0xc0, !PT ;  /* 0x000100000fff7812 */ /* 0x000fc4000780c0ff */
[----:B0-----:R-:W-:Y:S01]  /*c6740*/  PRMT R0, R6, 0x7771, RZ ;  /* 0x0000777106007816 */ /* 0x001fe200000000ff */
[----:B------:R-:W3:Y:S10]  /*c6750*/  LDL.LU.64 R18, [R1+0x1bd0] ;  /* 0x001bd00001127983 */ /* 0x000ef40000300a00 */
[----:B--2---:R0:W-:Y:S04]  /*c6760*/  @P0 STG.E.U8 desc[UR34][R28.64], R0 ;  /* 0x000000001c000986 */ /* 0x0041e8000c101122 */
[----:B0-----:R-:W2:Y:S01]  /*c6770*/  LDL.LU.64 R28, [R1+0x3c90] ;  /* 0x003c9000011c7983 */ /* 0x001ea20000300a00 */
[----:B------:R-:W-:-:S02]  /*c6780*/  LOP3.LUT P0, RZ, R15, 0x8000, RZ, 0xc0, !PT ;  /* 0x000080000fff7812 */ /* 0x000fc4000780c0ff */
[----:B------:R-:W-:Y:S02]  /*c6790*/  PRMT R0, R6, 0x7772, RZ ;  /* 0x0000777206007816 */ /* 0x000fe400000000ff */
[C---:B------:R-:W-:Y:S02]  /*c67a0*/  LOP3.LUT P1, RZ, R15.reuse, 0x2, RZ, 0xc0, !PT ;  /* 0x000000020fff7812 */ /* 0x040fe4000782c0ff */
[C---:B------:R-:W-:Y:S02]  /*c67b0*/  LOP3.LUT P2, RZ, R15.reuse, 0x4, RZ, 0xc0, !PT ;  /* 0x000000040fff7812 */ /* 0x040fe4000784c0ff */
[C---:B------:R-:W-:Y:S02]  /*c67c0*/  LOP3.LUT P3, RZ, R15.reuse, 0x8, RZ, 0xc0, !PT ;  /* 0x000000080fff7812 */ /* 0x040fe4000786c0ff */
[C---:B------:R-:W-:Y:S02]  /*c67d0*/  LOP3.LUT P4, RZ, R15.reuse, 0x10, RZ, 0xc0, !PT ;  /* 0x000000100fff7812 */ /* 0x040fe4000788c0ff */
[----:B------:R-:W-:-:S02]  /*c67e0*/  LOP3.LUT P5, RZ, R15, 0x20, RZ, 0xc0, !PT ;  /* 0x000000200fff7812 */ /* 0x000fc400078ac0ff */
[C---:B------:R-:W-:Y:S01]  /*c67f0*/  LOP3.LUT P6, RZ, R15.reuse, 0x40, RZ, 0xc0, !PT ;  /* 0x000000400fff7812 */ /* 0x040fe200078cc0ff */
[----:B--2---:R0:W-:Y:S01]  /*c6800*/  @P0 STG.E.U8 desc[UR34][R28.64], R0 ;  /* 0x000000001c000986 */ /* 0x0041e2000c101122 */
[----:B------:R-:W-:Y:S02]  /*c6810*/  LOP3.LUT P0, RZ, R15, 0x4000, RZ, 0xc0, !PT ;  /* 0x000040000fff7812 */ /* 0x000fe4000780c0ff */
[----:B0-----:R-:W-:-:S11]  /*c6820*/  PRMT R0, R6, 0x7773, RZ ;  /* 0x0000777306007816 */ /* 0x001fd600000000ff */
[----:B----4-:R0:W-:Y:S01]  /*c6830*/  @P0 STG.E.U8 desc[UR34][R10.64], R0 ;  /* 0x000000000a000986 */ /* 0x0101e2000c101122 */
[C---:B------:R-:W-:Y:S02]  /*c6840*/  LOP3.LUT P0, RZ, R15.reuse, 0x2000, RZ, 0xc0, !PT ;  /* 0x000020000fff7812 */ /* 0x040fe4000780c0ff */
[----:B0-----:R-:W-:Y:S01]  /*c6850*/  PRMT R0, R12, 0x7770, RZ ;  /* 0x000077700c007816 */ /* 0x001fe200000000ff */
[----:B------:R-:W2:Y:S10]  /*c6860*/  LDL.LU R10, [R1+0x2044] ;  /* 0x00204400010a7983 */ /* 0x000eb40000300800 */
[----:B------:R0:W-:Y:S01]  /*c6870*/  @P0 STG.E.U8 desc[UR34][R26.64], R0 ;  /* 0x000000001a000986 */ /* 0x0001e2000c101122 */
[----:B------:R-:W-:-:S02]  /*c6880*/  LOP3.LUT P0, RZ, R15, 0x1000, RZ, 0xc0, !PT ;  /* 0x000010000fff7812 */ /* 0x000fc4000780c0ff */
        /* <DEDUP_REMOVED lines=13> */
[----:B------:R-:W4:Y:S04]  /*c6960*/  LDL.LU R21, [R1+0x338] ;  /* 0x0003380001157983 */ /* 0x000f280000300800 */
[----:B------:R-:W2:Y:S04]  /*c6970*/  LDL.LU.64 R8, [R1+0x1bc0] ;  /* 0x001bc00001087983 */ /* 0x000ea80000300a00 */
[----:B------:R-:W2:Y:S04]  /*c6980*/  LDL.LU.64 R24, [R1+0x1bb0] ;  /* 0x001bb00001187983 */ /* 0x000ea80000300a00 */
[----:B---3--:R0:W-:Y:S04]  /*c6990*/  @P6 STG.E.U8 desc[UR34][R18.64], R0 ;  /* 0x0000000012006986 */ /* 0x0081e8000c101122 */
[----:B0-----:R-:W3:Y:S04]  /*c69a0*/  LDL.LU R18, [R1+0x32c] ;  /* 0x00032c0001127983 */ /* 0x001ee80000300800 */
[----:B------:R-:W2:Y:S01]  /*c69b0*/  LDL.LU.64 R12, [R1+0x1ba0] ;  /* 0x001ba000010c7983 */ /* 0x000ea20000300a00 */
[----:B------:R-:W-:-:S02]  /*c69c0*/  LOP3.LUT P0, RZ, R15, 0x800, RZ, 0xc0, !PT ;  /* 0x000008000fff7812 */ /* 0x000fc4000780c0ff */
[C---:B------:R-:W-:Y:S02]  /*c69d0*/  LOP3.LUT P1, RZ, R15.reuse, 0x80, RZ, 0xc0, !PT ;  /* 0x000000800fff7812 */ /* 0x040fe4000782c0ff */
[C---:B------:R-:W-:Y:S02]  /*c69e0*/  LOP3.LUT P2, RZ, R15.reuse, 0x100, RZ, 0xc0, !PT ;  /* 0x000001000fff7812 */ /* 0x040fe4000784c0ff */
[C---:B------:R-:W-:Y:S02]  /*c69f0*/  LOP3.LUT P3, RZ, R15.reuse, 0x200, RZ, 0xc0, !PT ;  /* 0x000002000fff7812 */ /* 0x040fe4000786c0ff */
[----:B------:R-:W-:Y:S01]  /*c6a00*/  LOP3.LUT P4, RZ, R15, 0x400, RZ, 0xc0, !PT ;  /* 0x000004000fff7812 */ /* 0x000fe2000788c0ff */
[----:B--2---:R0:W-:Y:S04]  /*c6a10*/  STL.64 [R1+0x3c88], R12 ;  /* 0x003c880c01007387 */ /* 0x0041e80000100a00 */
[----:B0-----:R-:W2:Y:S04]  /*c6a20*/  LDL.LU.64 R12, [R1+0x1bb8] ;  /* 0x001bb800010c7983 */ /* 0x001ea80000300a00 */
[----:B------:R-:W2:Y:S04]  /*c6a30*/  LDL.LU R27, [R1+0x20ac] ;  /* 0x0020ac00011b7983 */ /* 0x000ea80000300800 */
[----:B------:R-:W2:Y:S04]  /*c6a40*/  LDL.LU R26, [R1+0x20a8] ;  /* 0x0020a800011a7983 */ /* 0x000ea80000300800 */
[----:B------:R-:W2:Y:S04]  /*c6a50*/  LDL.LU R23, [R1+0x20a4] ;  /* 0x0020a40001177983 */ /* 0x000ea80000300800 */
[----:B------:R0:W-:Y:S04]  /*c6a60*/  STL [R1+0x3bb8], R14 ;  /* 0x003bb80e01007387 */ /* 0x0001e80000100800 */
[----:B0-----:R-:W2:Y:S01]  /*c6a70*/  LDL.LU.64 R14, [R1+0x1b70] ;  /* 0x001b7000010e7983 */ /* 0x001ea20000300a00 */
[----:B----4-:R-:W-:-:S02]  /*c6a80*/  PRMT R2, R21, 0x7770, RZ ;  /* 0x0000777015027816 */ /* 0x010fc400000000ff */
[----:B------:R-:W-:-:S03]  /*c6a90*/  PRMT R5, R21, 0x7772, RZ ;  /* 0x0000777215057816 */ /* 0x000fc600000000ff */
[----:B------:R0:W-:Y:S01]  /*c6aa0*/  @P1 STG.E.U8 desc[UR34][R8.64], R2 ;  /* 0x0000000208001986 */ /* 0x0001e2000c101122 */
[C---:B---3--:R-:W-:Y:S02]  /*c6ab0*/  PRMT R4, R18.reuse, 0x7770, RZ ;  /* 0x0000777012047816 */ /* 0x048fe400000000ff */
[C---:B------:R-:W-:Y:S02]  /*c6ac0*/  PRMT R3, R18.reuse, 0x7771, RZ ;  /* 0x0000777112037816 */ /* 0x040fe400000000ff */
[----:B------:R-:W-:Y:S02]  /*c6ad0*/  PRMT R6, R18, 0x7772, RZ ;  /* 0x0000777212067816 */ /* 0x000fe400000000ff */
[----:B0-----:R-:W-:-:S05]  /*c6ae0*/  PRMT R2, R21, 0x7771, RZ ;  /* 0x0000777115027816 */ /* 0x001fca00000000ff */
[----:B------:R0:W-:Y:S02]  /*c6af0*/  @P2 STG.E.U8 desc[UR34][R24.64], R2 ;  /* 0x0000000218002986 */ /* 0x0001e4000c101122 */
[----:B0-----:R-:W-:Y:S02]  /*c6b00*/  PRMT R2, R18, 0x7773, RZ ;  /* 0x0000777312027816 */ /* 0x001fe400000000ff */
[----:B--2---:R-:W-:Y:S04]  /*c6b10*/  @P3 STG.E.U8 desc[UR34][R12.64], R5 ;  /* 0x000000050c003986 */ /* 0x004fe8000c101122 */
[----:B------:R0:W-:Y:S04]  /*c6b20*/  STL.64 [R1+0x3c80], R14 ;  /* 0x003c800e01007387 */ /* 0x0001e80000100a00 */
[----:B0-----:R-:W2:Y:S04]  /*c6b30*/  LDL.LU.64 R14, [R1+0x1b90] ;  /* 0x001b9000010e7983 */ /* 0x001ea80000300a00 */
[----:B------:R-:W3:Y:S04]  /*c6b40*/  LDL.LU R22, [R1+0x20a0] ;  /* 0x0020a00001167983 */ /* 0x000ee80000300800 */
[----:B------:R-:W4:Y:S04]  /*c6b50*/  LDL.LU R19, [R1+0x209c] ;  /* 0x00209c0001137983 */ /* 0x000f280000300800 */
[----:B------:R-:W2:Y:S04]  /*c6b60*/  LDL.LU.64 R28, [R1+0x1b60] ;  /* 0x001b6000011c7983 */ /* 0x000ea80000300a00 */
[----:B------:R-:W2:Y:S04]  /*c6b70*/  LDL.LU.64 R8, [R1+0x1b58] ;  /* 0x001b580001087983 */ /* 0x000ea80000300a00 */
[----:B------:R-:W2:Y:S04]  /*c6b80*/  LDL.LU R20, [R1+0x26c] ;  /* 0x00026c0001147983 */ /* 0x000ea80000300800 */
[----:B------:R-:W2:Y:S04]  /*c6b90*/  LDL R17, [R1+0x2098] ;  /* 0x0020980001117983 */ /* 0x000ea80000100800 */
[----:B------:R-:W2:Y:S04]  /*c6ba0*/  LDL.LU.64 R24, [R1+0x1b50] ;  /* 0x001b500001187983 */ /* 0x000ea80000300a00 */
[----:B------:R-:W2:Y:S04]  /*c6bb0*/  LDL.LU R18, [R1+0x2054] ;  /* 0x0020540001127983 */ /* 0x000ea80000300800 */
[----:B------:R-:W2:Y:S01]  /*c6bc0*/  LDL.LU.64 R12, [R1+0x3c88] ;  /* 0x003c8800010c7983 */ /* 0x000ea20000300a00 */
[----:B------:R-:W-:Y:S01]  /*c6bd0*/  VIADD R0, R10, 0x5c ;  /* 0x0000005c0a007836 */ /* 0x000fe20000000000 */
[----:B------:R-:W-:-:S04]  /*c6be0*/  LOP3.LUT P5, RZ, R16, 0x100, RZ, 0xc0, !PT ;  /* 0x0000010010ff7812 */ /* 0x000fc800078ac0ff */
[----:B------:R-:W-:Y:S01]  /*c6bf0*/  ISETP.GE.AND P1, PT, R0, UR27, PT ;  /* 0x0000001b00007c0c */ /* 0x000fe2000bf26270 */
[----:B------:R-:W-:Y:S01]  /*c6c00*/  VIADD R0, R10, 0x5d ;  /* 0x0000005d0a007836 */ /* 0x000fe20000000000 */
[----:B------:R-:W0:Y:S04]  /*c6c10*/  LDCU.64 UR26, c[0x0][0x398] ;  /* 0x00007300ff1a77ac */ /* 0x000e280008000a00 */
[----:B------:R-:W-:Y:S02]  /*c6c20*/  ISETP.GE.AND P2, PT, R0, UR29, PT ;  /* 0x0000001d00007c0c */ /* 0x000fe4000bf46270 */
[----:B------:R-:W-:Y:S01]  /*c6c30*/  PRMT R0, R21, 0x7773, RZ ;  /* 0x0000777315007816 */ /* 0x000fe200000000ff */
[----:B------:R-:W1:Y:S04]  /*c6c40*/  LDCU.64 UR28, c[0x0][0x398] ;  /* 0x00007300ff1c77ac */ /* 0x000e680008000a00 */
[----:B--2---:R2:W-:Y:S04]  /*c6c50*/  @P4 STG.E.U8 desc[UR34][R12.64], R0 ;  /* 0x000000000c004986 */ /* 0x0045e8000c101122 */
[----:B------:R0:W-:Y:S04]  /*c6c60*/  @P5 STG.E.U8 desc[UR34][R14.64], R4 ;  /* 0x000000040e005986 */ /* 0x0001e8000c101122 */
[----:B--2---:R-:W2:Y:S04]  /*c6c70*/  LDL.LU R13, [R1+0x20b0] ;  /* 0x0020b000010d7983 */ /* 0x004ea80000300800 */
[----:B0-----:R-:W2:Y:S04]  /*c6c80*/  LDL.LU.64 R14, [R1+0x3c80] ;  /* 0x003c8000010e7983 */ /* 0x001ea80000300a00 */
[----:B------:R-:W2:Y:S01]  /*c6c90*/  LDL.LU.64 R4, [R1+0x1b80] ;  /* 0x001b800001047983 */ /* 0x000ea20000300a00 */
[----:B------:R-:W-:-:S02]  /*c6ca0*/  LOP3.LUT P6, RZ, R16, 0x200, RZ, 0xc0, !PT ;  /* 0x0000020010ff7812 */ /* 0x000fc400078cc0ff */
[----:B------:R-:W-:Y:S02]  /*c6cb0*/  ISETP.LT.AND P3, PT, R27, UR24, !P0 ;  /* 0x000000181b007c0c */ /* 0x000fe4000c761270 */
[----:B------:R-:W-:Y:S02]  /*c6cc0*/  ISETP.LT.AND P4, PT, R26, UR26, !P0 ;  /* 0x0000001a1a007c0c */ /* 0x000fe4000c781270 */
[----:B-1----:R-:W-:Y:S01]  /*c6cd0*/  ISETP.LT.AND P5, PT, R23, UR28, !P0 ;  /* 0x0000001c17007c0c */ /* 0x002fe2000c7a1270 */
[----:B------:R-:W-:Y:S01]  /*c6ce0*/  VIADD R0, R10, 0x57 ;  /* 0x000000570a007836 */ /* 0x000fe20000000000 */
[----:B------:R-:W4:Y:S01]  /*c6cf0*/  LDL.LU R7, [R1+0x2cc] ;  /* 0x0002cc0001077983 */ /* 0x000f220000300800 */
[----:B------:R-:W0:Y:S01]  /*c6d00*/  LDCU UR24, c[0x0][0x398] ;  /* 0x00007300ff1877ac */ /* 0x000e220008000800 */
[----:B------:R-:W1:Y:S01]  /*c6d10*/  LDCU UR26, c[0x0][0x398] ;  /* 0x00007300ff1a77ac */ /* 0x000e620008000800 */
[----:B------:R-:W0:Y:S02]  /*c6d20*/  LDCU UR28, c[0x0][0x398] ;  /* 0x00007300ff1c77ac */ /* 0x000e240008000800 */
[----:B--2---:R2:W-:Y:S01]  /*c6d30*/  @P6 STG.E.U8 desc[UR34][R4.64], R3 ;  /* 0x0000000304006986 */ /* 0x0045e2000c101122 */
[----:B---3--:R-:W-:-:S03]  /*c6d40*/  ISETP.LT.AND P6, PT, R22, UR30, !P0 ;  /* 0x0000001e16007c0c */ /* 0x008fc6000c7c1270 */
[----:B------:R3:W-:Y:S04]  /*c6d50*/  @P3 STG.E.U8 desc[UR34][R14.64], R6 ;  /* 0x000000060e003986 */ /* 0x0007e8000c101122 */
[----:B------:R0:W-:Y:S01]  /*c6d60*/  @P4 STG.E.U8 desc[UR34][R28.64], R2 ;  /* 0x000000021c004986 */ /* 0x0001e2000c101122 */
[----:B------:R-:W-:Y:S02]  /*c6d70*/  ISETP.GE.AND P3, PT, R0, UR41, PT ;  /* 0x0000002900007c0c */ /* 0x000fe4000bf66270 */
[C---:B------:R-:W-:Y:S01]  /*c6d80*/  PRMT R0, R20.reuse, 0x7771, RZ ;  /* 0x0000777114007816 */ /* 0x040fe200000000ff */
[----:B------:R-:W1:Y:S01]  /*c6d90*/  LDCU.64 UR40, c[0x0][0x398] ;  /* 0x00007300ff2877ac */ /* 0x000e620008000a00 */
[----:B------:R-:W1:Y:S01]  /*c6da0*/  LDCU UR30, c[0x0][0x398] ;  /* 0x00007300ff1e77ac */ /* 0x000e620008000800 */
[----:B--2---:R-:W2:Y:S04]  /*c6db0*/  LDL.LU.64 R4, [R1+0x1b40] ;  /* 0x001b400001047983 */ /* 0x004ea80000300a00 */
[----:B---3--:R-:W3:Y:S04]  /*c6dc0*/  LDL.LU.64 R14, [R1+0x1b20] ;  /* 0x001b2000010e7983 */ /* 0x008ee80000300a00 */
[----:B0-----:R-:W2:Y:S01]  /*c6dd0*/  LDL.LU.64 R28, [R1+0x1b10] ;  /* 0x001b1000011c7983 */ /* 0x001ea20000300a00 */
[----:B------:R-:W-:-:S05]  /*c6de0*/  PRMT R2, R20, 0x7770, RZ ;  /* 0x0000777014027816 */ /* 0x000fca00000000ff */
[----:B------:R0:W-:Y:S04]  /*c6df0*/  @P5 STG.E.U8 desc[UR34][R8.64], R2 ;  /* 0x0000000208005986 */ /* 0x0001e8000c101122 */
[----:B------:R1:W-:Y:S04]  /*c6e00*/  @P6 STG.E.U8 desc[UR34][R24.64], R0 ;  /* 0x0000000018006986 */ /* 0x0003e8000c101122 */
[----:B0-----:R-:W2:Y:S04]  /*c6e10*/  LDL.LU.64 R8, [R1+0x1b00] ;  /* 0x001b000001087983 */ /* 0x001ea80000300a00 */
[----:B-1----:R-:W2:Y:S01]  /*c6e20*/  LDL.LU.64 R24, [R1+0x1af0] ;  /* 0x001af00001187983 */ /* 0x002ea20000300a00 */
[----:B------:R-:W-:-:S03]  /*c6e30*/  VIADD R0, R10, 0x58 ;  /* 0x000000580a007836 */ /* 0x000fc60000000000 */
[----:B------:R0:W-:Y:S04]  /*c6e40*/  STL [R1+0x3c78], R10 ;  /* 0x003c780a01007387 */ /* 0x0001e80000100800 */
[----:B0-----:R-:W2:Y:S01]  /*c6e50*/  LDL.LU.64 R10, [R1+0x1b48] ;  /* 0x001b4800010a7983 */ /* 0x001ea20000300a00 */
[----:B----4-:R-:W-:Y:S02]  /*c6e60*/  ISETP.LT.AND P4, PT, R19, UR32, !P0 ;  /* 0x0000002013007c0c */ /* 0x010fe4000c781270 */
[C---:B------:R-:W-:Y:S02]  /*c6e70*/  PRMT R3, R20.reuse, 0x7772, RZ ;  /* 0x0000777214037816 */ /* 0x040fe400000000ff */
[----:B------:R-:W-:Y:S02]  /*c6e80*/  PRMT R2, R20, 0x7773, RZ ;  /* 0x0000777314027816 */ /* 0x000fe400000000ff */
[----:B------:R-:W-:Y:S01]  /*c6e90*/  ISETP.GE.AND P5, PT, R0, UR23, PT ;  /* 0x0000001700007c0c */ /* 0x000fe2000bfa6270 */
[----:B------:R-:W4:Y:S04]  /*c6ea0*/  LDL.LU R20, [R1+0x33c] ;  /* 0x00033c0001147983 */ /* 0x000f280000300800 */
[----:B------:R0:W-:Y:S01]  /*c6eb0*/  STL [R1+0x3c7c], R13 ;  /* 0x003c7c0d01007387 */ /* 0x0001e20000100800 */
[----:B------:R-:W-:Y:S01]  /*c6ec0*/  ISETP.LT.AND P0, PT, R17, UR36, !P0 ;  /* 0x0000002411007c0c */ /* 0x000fe2000c701270 */
[----:B------:R-:W1:Y:S01]  /*c6ed0*/  LDCU.64 UR22, c[0x0][0x398] ;  /* 0x00007300ff1677ac */ /* 0x000e620008000a00 */
[----:B------:R-:W-:-:S02]  /*c6ee0*/  ISETP.LT.AND P6, PT, R18, UR38, !P3 ;  /* 0x0000002612007c0c */ /* 0x000fc4000dfc1270 */
[----:B------:R-:W-:Y:S01]  /*c6ef0*/  PRMT R0, R7, 0x7770, RZ ;  /* 0x0000777007007816 */ /* 0x000fe200000000ff */
[----:B------:R-:W0:Y:S01]  /*c6f00*/  LDCU UR32, c[0x0][0x398] ;  /* 0x00007300ff2077ac */ /* 0x000e220008000800 */
[----:B--2---:R2:W-:Y:S01]  /*c6f10*/  @P4 STG.E.U8 desc[UR34][R10.64], R3 ;  /* 0x000000030a004986 */ /* 0x0045e2000c101122 */
[----:B------:R-:W-:-:S03]  /*c6f20*/  ISETP.LT.AND P4, PT, R13, UR40, !P3 ;  /* 0x000000280d007c0c */ /* 0x000fc6000df81270 */
[----:B0-----:R-:W4:Y:S04]  /*c6f30*/  LDL.LU.64 R12, [R1+0x1af8] ;  /* 0x001af800010c7983 */ /* 0x001f280000300a00 */
[----:B------:R0:W-:Y:S01]  /*c6f40*/  @P0 STG.E.U8 desc[UR34][R4.64], R2 ;  /* 0x0000000204000986 */ /* 0x0001e2000c101122 */
[----:B------:R-:W-:-:S03]  /*c6f50*/  ISETP.LT.AND P0, PT, R27, UR42, !P3 ;  /* 0x0000002a1b007c0c */ /* 0x000fc6000df01270 */
[----:B---3--:R3:W-:Y:S01]  /*c6f60*/  @P6 STG.E.U8 desc[UR34][R14.64], R0 ;  /* 0x000000000e006986 */ /* 0x0087e2000c101122 */
[----:B------:R-:W-:Y:S02]  /*c6f70*/  ISETP.LT.AND P6, PT, R26, UR44, !P3 ;  /* 0x0000002c1a007c0c */ /* 0x000fe4000dfc1270 */
[----:B--2---:R-:W-:Y:S01]  /*c6f80*/  PRMT R3, R7, 0x7771, RZ ;  /* 0x0000777107037816 */ /* 0x004fe200000000ff */
[----:B------:R-:W2:Y:S04]  /*c6f90*/  LDL.LU.64 R10, [R1+0x1ae0] ;  /* 0x001ae000010a7983 */ /* 0x000ea80000300a00 */
[----:B------:R4:W-:Y:S01]  /*c6fa0*/  @P4 STG.E.U8 desc[UR34][R28.64], R3 ;  /* 0x000000031c004986 */ /* 0x0009e2000c101122 */
[----:B-1----:R-:W-:Y:S02]  /*c6fb0*/  ISETP.LT.AND P4, PT, R23, UR22, !P3 ;  /* 0x0000001617007c0c */ /* 0x002fe4000df81270 */
[----:B0-----:R-:W-:-:S02]  /*c6fc0*/  PRMT R2, R7, 0x7772, RZ ;  /* 0x0000777207027816 */ /* 0x001fc400000000ff */
[----:B---3--:R-:W-:Y:S01]  /*c6fd0*/  PRMT R0, R7, 0x7773, RZ ;  /* 0x0000777307007816 */ /* 0x008fe200000000ff */
[----:B------:R-:W3:Y:S04]  /*c6fe0*/  LDL.LU.64 R14, [R1+0x1ad0] ;  /* 0x001ad000010e7983 */ /* 0x000ee80000300a00 */
[----:B------:R-:W2:Y:S01]  /*c6ff0*/  LDL.LU R21, [R1+0x3c0] ;  /* 0x0003c00001157983 */ /* 0x000ea20000300800 */
[----:B----4-:R-:W-:-:S03]  /*c7000*/  PRMT R4, R20, 0x7770, RZ ;  /* 0x0000777014047816 */ /* 0x010fc600000000ff */
[----:B------:R0:W-:Y:S04]  /*c7010*/  @P0 STG.E.U8 desc[UR34][R8.64], R2 ;  /* 0x0000000208000986 */ /* 0x0001e8000c101122 */
[----:B------:R1:W-:Y:S01]  /*c7020*/  @P6 STG.E.U8 desc[UR34][R24.64], R0 ;  /* 0x0000000018006986 */ /* 0x0003e2000c101122 */
[----:B------:R-:W4:Y:S03]  /*c7030*/  LDCU UR22, c[0x0][0x398] ;  /* 0x00007300ff1677ac */ /* 0x000f260008000800 */
[----:B------:R-:W4:Y:S01]  /*c7040*/  LDL.LU.64 R28, [R1+0x1ab0] ;  /* 0x001ab000011c7983 */ /* 0x000f220000300a00 */
[----:B------:R-:W-:-:S03]  /*c7050*/  PRMT R3, R20, 0x7771, RZ ;  /* 0x0000777114037816 */ /* 0x000fc600000000ff */
[----:B0-----:R-:W4:Y:S04]  /*c7060*/  LDL.LU.64 R8, [R1+0x1aa0] ;  /* 0x001aa00001087983 */ /* 0x001f280000300a00 */
[----:B------:R-:W4:Y:S01]  /*c7070*/  LDL.LU.64 R6, [R1+0x1a90] ;  /* 0x001a900001067983 */ /* 0x000f220000300a00 */
[C---:B------:R-:W-:Y:S02]  /*c7080*/  PRMT R2, R20.reuse, 0x7772, RZ ;  /* 0x0000777214027816 */ /* 0x040fe400000000ff */
[----:B-1----:R-:W-:Y:S01]  /*c7090*/  PRMT R0, R20, 0x7773, RZ ;  /* 0x0000777314007816 */ /* 0x002fe200000000ff */
[----:B------:R-:W4:Y:S04]  /*c70a0*/  LDL.LU.64 R24, [R1+0x1a80] ;  /* 0x001a800001187983 */ /* 0x000f280000300a00 */
[----:B------:R-:W4:Y:S04]  /*c70b0*/  LDL.LU R20, [R1+0x2b0] ;  /* 0x0002b00001147983 */ /* 0x000f280000300800 */
[----:B------:R0:W-:Y:S04]  /*c70c0*/  @P4 STG.E.U8 desc[UR34][R12.64], R4 ;  /* 0x000000040c004986 */ /* 0x0001e8000c101122 */
[----:B0-----:R-:W4:Y:S04]  /*c70d0*/  LDL.LU R13, [R1+0x3c7c] ;  /* 0x003c7c00010d7983 */ /* 0x001f280000300800 */
[----:B------:R-:W4:Y:S01]  /*c70e0*/  LDL.LU.64 R4, [R1+0x1ac0] ;  /* 0x001ac00001047983 */ /* 0x000f220000300a00 */
[----:B------:R-:W-:-:S02]  /*c70f0*/  ISETP.LT.AND P0, PT, R22, UR4, !P3 ;  /* 0x0000000416007c0c */ /* 0x000fc4000df01270 */
[----:B------:R-:W-:Y:S02]  /*c7100*/  ISETP.LT.AND P6, PT, R19, UR24, !P3 ;  /* 0x0000001813007c0c */ /* 0x000fe4000dfc1270 */
[----:B------:R-:W-:Y:S01]  /*c7110*/  ISETP.LT.AND P3, PT, R17, UR26, !P3 ;  /* 0x0000001a11007c0c */ /* 0x000fe2000df61270 */
[----:B------:R-:W0:Y:S01]  /*c7120*/  LDCU UR4, c[0x0][0x398] ;  /* 0x00007300ff0477ac */ /* 0x000e220008000800 */
[----:B------:R-:W-:Y:S01]  /*c7130*/  ISETP.LT.AND P4, PT, R18, UR28, !P5 ;  /* 0x0000001c12007c0c */ /* 0x000fe2000ef81270 */
[----:B------:R-:W1:Y:S01]  /*c7140*/  LDCU UR24, c[0x0][0x398] ;  /* 0x00007300ff1877ac */ /* 0x000e620008000800 */
[----:B------:R-:W0:Y:S01]  /*c7150*/  LDCU UR26, c[0x0][0x398] ;  /* 0x00007300ff1a77ac */ /* 0x000e220008000800 */
[----:B------:R-:W0:Y:S04]  /*c7160*/  LDCU UR28, c[0x0][0x398] ;  /* 0x00007300ff1c77ac */ /* 0x000e280008000800 */
[----:B--2---:R2:W-:Y:S04]  /*c7170*/  @P0 STG.E.U8 desc[UR34][R10.64], R3 ;  /* 0x000000030a000986 */ /* 0x0045e8000c101122 */
[----:B---3--:R3:W-:Y:S01]  /*c7180*/  @P6 STG.E.U8 desc[UR34][R14.64], R2 ;  /* 0x000000020e006986 */ /* 0x0087e2000c101122 */
[----:B------:R-:W-:Y:S01]  /*c7190*/  ISETP.LT.AND P6, PT, R27, UR32, !P5 ;  /* 0x000000201b007c0c */ /* 0x000fe2000efc1270 */
[----:B------:R-:W0:Y:S02]  /*c71a0*/  LDCU UR32, c[0x0][0x398] ;  /* 0x00007300ff2077ac */ /* 0x000e240008000800 */
[----:B--2---:R-:W2:Y:S04]  /*c71b0*/  LDL.LU R10, [R1+0x3c78] ;  /* 0x003c7800010a7983 */ /* 0x004ea80000300800 */
[----:B---3--:R-:W3:Y:S04]  /*c71c0*/  LDL.LU.64 R14, [R1+0x1a78] ;  /* 0x001a7800010e7983 */ /* 0x008ee80000300a00 */
[----:B------:R0:W-:Y:S04]  /*c71d0*/  STL.64 [R1+0x3c70], R26 ;  /* 0x003c701a01007387 */ /* 0x0001e80000100a00 */
[----:B----4-:R4:W-:Y:S01]  /*c71e0*/  @P3 STG.E.U8 desc[UR34][R4.64], R0 ;  /* 0x0000000004003986 */ /* 0x0109e2000c101122 */
[----:B------:R-:W-:-:S03]  /*c71f0*/  ISETP.LT.AND P3, PT, R26, UR22, !P5 ;  /* 0x000000161a007c0c */ /* 0x000fc6000ef61270 */
[----:B0-----:R-:W3:Y:S01]  /*c7200*/  LDL.LU.64 R26, [R1+0x1a70] ;  /* 0x001a7000011a7983 */ /* 0x001ee20000300a00 */
[----:B------:R-:W-:Y:S02]  /*c7210*/  ISETP.LT.AND P0, PT, R13, UR30, !P5 ;  /* 0x0000001e0d007c0c */ /* 0x000fe4000ef01270 */
[C---:B------:R-:W-:Y:S01]  /*c7220*/  PRMT R2, R21.reuse, 0x7770, RZ ;  /* 0x0000777015027816 */ /* 0x040fe200000000ff */
[----:B------:R-:W0:Y:S01]  /*c7230*/  LDCU UR22, c[0x0][0x398] ;  /* 0x00007300ff1677ac */ /* 0x000e220008000800 */
[----:B------:R-:W0:Y:S01]  /*c7240*/  LDCU UR30, c[0x0][0x398] ;  /* 0x00007300ff1e77ac */ /* 0x000e220008000800 */
[----:B----4-:R-:W-:Y:S02]  /*c7250*/  PRMT R0, R21, 0x7771, RZ ;  /* 0x0000777115007816 */ /* 0x010fe400000000ff */
[----:B------:R4:W-:Y:S01]  /*c7260*/  @P4 STG.E.U8 desc[UR34][R28.64], R2 ;  /* 0x000000021c004986 */ /* 0x0009e2000c101122 */
[----:B------:R-:W-:-:S03]  /*c7270*/  ISETP.LT.AND P4, PT, R23, UR4, !P5 ;  /* 0x0000000417007c0c */ /* 0x000fc6000ef81270 */
[----:B------:R-:W3:Y:S04]  /*c7280*/  LDL.LU.64 R4, [R1+0x1a60] ;  /* 0x001a600001047983 */ /* 0x000ee80000300a00 */
[----:B------:R0:W-:Y:S04]  /*c7290*/  @P0 STG.E.U8 desc[UR34][R8.64], R0 ;  /* 0x0000000008000986 */ /* 0x0001e8000c101122 */
[----:B------:R-:W3:Y:S01]  /*c72a0*/  LDL.LU R12, [R1+0x310] ;  /* 0x00031000010c7983 */ /* 0x000ee20000300800 */
[----:B------:R-:W2:Y:S01]  /*c72b0*/  LDCU UR4, c[0x0][0x398] ;  /* 0x00007300ff0477ac */ /* 0x000ea20008000800 */
[----:B----4-:R-:W-:-:S02]  /*c72c0*/  PRMT R2, R21, 0x7772, RZ ;  /* 0x0000777215027816 */ /* 0x010fc400000000ff */
[----:B------:R-:W4:Y:S04]  /*c72d0*/  LDL.LU.64 R28, [R1+0x1a68] ;  /* 0x001a6800011c7983 */ /* 0x000f280000300a00 */
[----:B0-----:R-:W4:Y:S01]  /*c72e0*/  LDL.LU.64 R8, [R1+0x1a40] ;  /* 0x001a400001087983 */ /* 0x001f220000300a00 */
[----:B------:R-:W-:-:S03]  /*c72f0*/  PRMT R0, R21, 0x7773, RZ ;  /* 0x0000777315007816 */ /* 0x000fc600000000ff */
[----:B------:R0:W-:Y:S04]  /*c7300*/  @P6 STG.E.U8 desc[UR34][R6.64], R2 ;  /* 0x0000000206006986 */ /* 0x0001e8000c101122 */
[----:B------:R2:W-:Y:S01]  /*c7310*/  @P3 STG.E.U8 desc[UR34][R24.64], R0 ;  /* 0x0000000018003986 */ /* 0x0005e2000c101122 */
[----:B-1----:R-:W-:Y:S02]  /*c7320*/  ISETP.LT.AND P3, PT, R22, UR24, !P5 ;  /* 0x0000001816007c0c */ /* 0x002fe4000ef61270 */
[----:B0-----:R-:W-:Y:S01]  /*c7330*/  PRMT R2, R20, 0x7770, RZ ;  /* 0x0000777014027816 */ /* 0x001fe200000000ff */
[----:B--2---:R-:W2:Y:S04]  /*c7340*/  LDL.LU.64 R24, [R1+0x1a30] ;  /* 0x001a300001187983 */ /* 0x004ea80000300a00 */
[----:B------:R-:W2:Y:S01]  /*c7350*/  LDL.LU.64 R6, [R1+0x1a20] ;  /* 0x001a200001067983 */ /* 0x000ea20000300a00 */
[----:B------:R-:W-:Y:S01]  /*c7360*/  VIADD R0, R10, 0x59 ;  /* 0x000000590a007836 */ /* 0x000fe20000000000 */
[----:B------:R-:W-:-:S02]  /*c7370*/  ISETP.LT.AND P6, PT, R19, UR26, !P5 ;  /* 0x0000001a13007c0c */ /* 0x000fc4000efc1270 */
[----:B---3--:R0:W-:Y:S01]  /*c7380*/  @P4 STG.E.U8 desc[UR34][R14.64], R2 ;  /* 0x000000020e004986 */ /* 0x0081e2000c101122 */
[----:B------:R-:W-:Y:S01]  /*c7390*/  VIADD R3, R10, 0x5a ;  /* 0x0000005a0a037836 */ /* 0x000fe20000000000 */
[----:B------:R-:W1:Y:S01]  /*c73a0*/  LDCU UR24, c[0x0][0x398] ;  /* 0x00007300ff1877ac */ /* 0x000e620008000800 */
[----:B------:R-:W-:Y:S01]  /*c73b0*/  ISETP.GE.AND P0, PT, R0, UR21, PT ;  /* 0x0000001500007c0c */ /* 0x000fe2000bf06270 */
[----:B------:R-:W3:Y:S01]  /*c73c0*/  LDCU UR26, c[0x0][0x398] ;  /* 0x00007300ff1a77ac */ /* 0x000ee20008000800 */
[----:B0-----:R-:W-:Y:S01]  /*c73d0*/  PRMT R2, R20, 0x7771, RZ ;  /* 0x0000777114027816 */ /* 0x001fe200000000ff */
[----:B------:R-:W3:Y:S04]  /*c73e0*/  LDL.LU.64 R14, [R1+0x1a28] ;  /* 0x001a2800010e7983 */ /* 0x000ee80000300a00 */
[----:B------:R-:W3:Y:S01]  /*c73f0*/  LDL.LU R21, [R1+0x3b0] ;  /* 0x0003b00001157983 */ /* 0x000ee20000300800 */
[----:B------:R-:W-:-:S02]  /*c7400*/  ISETP.LT.AND P5, PT, R17, UR28, !P5 ;  /* 0x0000001c11007c0c */ /* 0x000fc4000efa1270 */
[----:B------:R-:W-:Y:S02]  /*c7410*/  ISETP.LT.AND P4, PT, R18, UR22, !P0 ;  /* 0x0000001612007c0c */ /* 0x000fe4000c781270 */
[C---:B------:R-:W-:Y:S01]  /*c7420*/  PRMT R0, R20.reuse, 0x7772, RZ ;  /* 0x0000777214007816 */ /* 0x040fe200000000ff */
[----:B------:R-:W0:Y:S01]  /*c7430*/  LDCU UR21, c[0x0][0x398] ;  /* 0x00007300ff1577ac */ /* 0x000e220008000800 */
[----:B------:R-:W0:Y:S01]  /*c7440*/  LDCU UR22, c[0x0][0x398] ;  /* 0x00007300ff1677ac */ /* 0x000e220008000800 */
[----:B------:R-:W0:Y:S01]  /*c7450*/  LDCU UR28, c[0x0][0x398] ;  /* 0x00007300ff1c77ac */ /* 0x000e220008000800 */
[----:B------:R0:W-:Y:S04]  /*c7460*/  @P3 STG.E.U8 desc[UR34][R26.64], R2 ;  /* 0x000000021a003986 */ /* 0x0001e8000c101122 */
[----:B0-----:R-:W3:Y:S04]  /*c7470*/  LDL.LU.64 R26, [R1+0x3c70] ;  /* 0x003c7000011a7983 */ /* 0x001ee80000300a00 */
[----:B------:R0:W-:Y:S01]  /*c7480*/  @P6 STG.E.U8 desc[UR34][R4.64], R0 ;  /* 0x0000000004006986 */ /* 0x0001e2000c101122 */
[----:B------:R-:W-:-:S02]  /*c7490*/  PRMT R2, R20, 0x7773, RZ ;  /* 0x0000777314027816 */ /* 0x000fc400000000ff */
[----:B------:R-:W-:Y:S01]  /*c74a0*/  ISETP.LT.AND P6, PT, R13, UR30, !P0 ;  /* 0x0000001e0d007c0c */ /* 0x000fe2000c7c1270 */
[----:B------:R-:W1:Y:S01]  /*c74b0*/  LDCU UR30, c[0x0][0x398] ;  /* 0x00007300ff1e77ac */ /* 0x000e620008000800 */
[C---:B0-----:R-:W-:Y:S01]  /*c74c0*/  PRMT R0, R12.reuse, 0x7770, RZ ;  /* 0x000077700c007816 */ /* 0x041fe200000000ff */
[----:B----4-:R0:W-:Y:S04]  /*c74d0*/  @P5 STG.E.U8 desc[UR34][R28.64], R2 ;  /* 0x000000021c005986 */ /* 0x0101e8000c101122 */
[----:B------:R4:W-:Y:S01]  /*c74e0*/  @P4 STG.E.U8 desc[UR34][R8.64], R0 ;  /* 0x0000000008004986 */ /* 0x0009e2000c101122 */
[----:B0-----:R-:W-:-:S03]  /*c74f0*/  PRMT R2, R12, 0x7771, RZ ;  /* 0x000077710c027816 */ /* 0x001fc600000000ff */
[----:B------:R-:W3:Y:S04]  /*c7500*/  LDL.LU.64 R28, [R1+0x1a00] ;  /* 0x001a0000011c7983 */ /* 0x000ee80000300a00 */
[----:B----4-:R-:W4:Y:S04]  /*c7510*/  LDL.LU.64 R8, [R1+0x19e0] ;  /* 0x0019e00001087983 */ /* 0x010f280000300a00 */
[----:B------:R-:W4:Y:S01]  /*c7520*/  LDL.LU R20, [R1+0x3c4] ;  /* 0x0003c40001147983 */ /* 0x000f220000300800 */
[----:B------:R-:W-:-:S03]  /*c7530*/  PRMT R0, R12, 0x7772, RZ ;  /* 0x000077720c007816 */ /* 0x000fc600000000ff */
[----:B--2---:R0:W-:Y:S04]  /*c7540*/  @P6 STG.E.U8 desc[UR34][R24.64], R2 ;  /* 0x0000000218006986 */ /* 0x0041e8000c101122 */
[----:B------:R-:W2:Y:S01]  /*c7550*/  LDL.LU.64 R4, [R1+0x19f0] ;  /* 0x0019f00001047983 */ /* 0x000ea20000300a00 */
[----:B0-----:R-:W-:-:S03]  /*c7560*/  PRMT R2, R12, 0x7773, RZ ;  /* 0x000077730c027816 */ /* 0x001fc600000000ff */
[----:B------:R-:W2:Y:S01]  /*c7570*/  LDL.LU.64 R24, [R1+0x19d0] ;  /* 0x0019d00001187983 */ /* 0x000ea20000300a00 */
[----:B---3--:R-:W-:Y:S02]  /*c7580*/  ISETP.LT.AND P3, PT, R27, UR4, !P0 ;  /* 0x000000041b007c0c */ /* 0x008fe4000c761270 */
[----:B------:R-:W-:Y:S02]  /*c7590*/  ISETP.LT.AND P4, PT, R26, UR32, !P0 ;  /* 0x000000201a007c0c */ /* 0x000fe4000c781270 */
[----:B-1----:R-:W-:Y:S01]  /*c75a0*/  ISETP.LT.AND P5, PT, R23, UR24, !P0 ;  /* 0x0000001817007c0c */ /* 0x002fe2000c7a1270 */
[----:B------:R-:W0:Y:S01]  /*c75b0*/  LDCU UR4, c[0x0][0x398] ;  /* 0x00007300ff0477ac */ /* 0x000e220008000800 */
[----:B------:R-:W-:Y:S01]  /*c75c0*/  ISETP.LT.AND P6, PT, R19, UR22, !P0 ;  /* 0x0000001613007c0c */ /* 0x000fe2000c7c1270 */
[----:B------:R-:W1:Y:S01]  /*c75d0*/  LDCU UR24, c[0x0][0x398] ;  /* 0x00007300ff1877ac */ /* 0x000e620008000800 */
[----:B------:R-:W3:Y:S05]  /*c75e0*/  LDCU UR22, c[0x0][0x398] ;  /* 0x00007300ff1677ac */ /* 0x000eea0008000800 */
[----:B------:R0:W-:Y:S04]  /*c75f0*/  @P3 STG.E.U8 desc[UR34][R6.64], R0 ;  /* 0x0000000006003986 */ /* 0x0001e8000c101122 */
[----:B------:R1:W-:Y:S01]  /*c7600*/  @P4 STG.E.U8 desc[UR34][R14.64], R2 ;  /* 0x000000020e004986 */ /* 0x0003e2000c101122 */
[----:B------:R-:W-:-:S03]  /*c7610*/  ISETP.GE.AND P4, PT, R3, UR17, PT ;  /* 0x0000001103007c0c */ /* 0x000fc6000bf86270 */
[----:B0-----:R-:W2:Y:S04]  /*c7620*/  LDL.LU.64 R6, [R1+0x19c0] ;  /* 0x0019c00001067983 */ /* 0x001ea80000300a00 */
[----:B-1----:R-:W2:Y:S04]  /*c7630*/  LDL.LU.64 R14, [R1+0x19b0] ;  /* 0x0019b000010e7983 */ /* 0x002ea80000300a00 */
[----:B------:R-:W2:Y:S01]  /*c7640*/  LDL.LU.64 R2, [R1+0x1a10] ;  /* 0x001a100001027983 */ /* 0x000ea20000300a00 */
[----:B------:R-:W-:Y:S02]  /*c7650*/  ISETP.LT.AND P3, PT, R22, UR21, !P0 ;  /* 0x0000001516007c0c */ /* 0x000fe4000c761270 */
[----:B------:R-:W-:-:S02]  /*c7660*/  PRMT R0, R21, 0x7770, RZ ;  /* 0x0000777015007816 */ /* 0x000fc400000000ff */
[----:B------:R-:W-:Y:S01]  /*c7670*/  ISETP.LT.AND P0, PT, R17, UR26, !P0 ;  /* 0x0000001a11007c0c */ /* 0x000fe2000c701270 */
[----:B------:R-:W3:Y:S01]  /*c7680*/  LDL.LU R12, [R1+0x2b4] ;  /* 0x0002b400010c7983 */ /* 0x000ee20000300800 */
[----:B------:R-:W0:Y:S01]  /*c7690*/  LDCU UR21, c[0x0][0x398] ;  /* 0x00007300ff1577ac */ /* 0x000e220008000800 */
[----:B------:R-:W1:Y:S01]  /*c76a0*/  LDCU UR17, c[0x0][0x398] ;  /* 0x00007300ff1177ac */ /* 0x000e620008000800 */
[----:B------:R-:W0:Y:S01]  /*c76b0*/  LDCU UR26, c[0x0][0x398] ;  /* 0x00007300ff1a77ac */ /* 0x000e220008000800 */
[----:B--2---:R2:W-:Y:S01]  /*c76c0*/  @P5 STG.E.U8 desc[UR34][R2.64], R0 ;  /* 0x0000000002005986 */ /* 0x0045e2000c101122 */
[----:B------:R-:W-:Y:S01]  /*c76d0*/  ISETP.LT.AND P5, PT, R18, UR4, !P4 ;  /* 0x0000000412007c0c */ /* 0x000fe2000e7a1270 */
[----:B------:R-:W0:Y:S01]  /*c76e0*/  LDCU UR4, c[0x0][0x398] ;  /* 0x00007300ff0477ac */ /* 0x000e220008000800 */
[C---:B--2---:R-:W-:Y:S02]  /*c76f0*/  PRMT R2, R21.reuse, 0x7771, RZ ;  /* 0x0000777115027816 */ /* 0x044fe400000000ff */
[----:B------:R-:W-:-:S03]  /*c7700*/  PRMT R0, R21, 0x7772, RZ ;  /* 0x0000777215007816 */ /* 0x000fc600000000ff */
[----:B------:R2:W-:Y:S04]  /*c7710*/  @P3 STG.E.U8 desc[UR34][R28.64], R2 ;  /* 0x000000021c003986 */ /* 0x0005e8000c101122 */
[----:B----4-:R4:W-:Y:S01]  /*c7720*/  @P6 STG.E.U8 desc[UR34][R8.64], R0 ;  /* 0x0000000008006986 */ /* 0x0109e2000c101122 */
[----:B------:R-:W-:Y:S02]  /*c7730*/  ISETP.LT.AND P6, PT, R13, UR28, !P4 ;  /* 0x0000001c0d007c0c */ /* 0x000fe4000e7c1270 */
[----:B------:R-:W-:Y:S01]  /*c7740*/  ISETP.LT.AND P3, PT, R27, UR30, !P4 ;  /* 0x0000001e1b007c0c */ /* 0x000fe2000e761270 */
[----:B------:R-:W0:Y:S01]  /*c7750*/  LDCU UR28, c[0x0][0x398] ;  /* 0x00007300ff1c77ac */ /* 0x000e220008000800 */
[----:B--2---:R-:W-:Y:S02]  /*c7760*/  PRMT R2, R21, 0x7773, RZ ;  /* 0x0000777315027816 */ /* 0x004fe400000000ff */
[C---:B----4-:R-:W-:Y:S01]  /*c7770*/  PRMT R0, R20.reuse, 0x7770, RZ ;  /* 0x0000777014007816 */ /* 0x050fe200000000ff */
[----:B------:R-:W2:Y:S04]  /*c7780*/  LDL.LU.64 R28, [R1+0x1998] ;  /* 0x00199800011c7983 */ /* 0x000ea80000300a00 */
[----:B------:R4:W-:Y:S04]  /*c7790*/  @P0 STG.E.U8 desc[UR34][R4.64], R2 ;  /* 0x0000000204000986 */ /* 0x0009e8000c101122 */
[----:B------:R0:W-:Y:S04]  /*c77a0*/  @P5 STG.E.U8 desc[UR34][R24.64], R0 ;  /* 0x0000000018005986 */ /* 0x0001e8000c101122 */
[----:B------:R-:W2:Y:S01]  /*c77b0*/  LDL.LU.64 R8, [R1+0x1990] ;  /* 0x0019900001087983 */ /* 0x000ea20000300a00 */
[----:B----4-:R-:W-:-:S02]  /*c77c0*/  PRMT R2, R20, 0x7771, RZ ;  /* 0x0000777114027816 */ /* 0x010fc400000000ff */
[----:B0-----:R-:W-:Y:S01]  /*c77d0*/  PRMT R0, R20, 0x7772, RZ ;  /* 0x0000777214007816 */ /* 0x001fe200000000ff */
[----:B------:R-:W4:Y:S04]  /*c77e0*/  LDL.LU.64 R4, [R1+0x1988] ;  /* 0x0019880001047983 */ /* 0x000f280000300a00 */
[----:B------:R0:W-:Y:S04]  /*c77f0*/  @P6 STG.E.U8 desc[UR34][R6.64], R2 ;  /* 0x0000000206006986 */ /* 0x0001e8000c101122 */
[----:B------:R-:W2:Y:S04]  /*c7800*/  LDL.LU.64 R24, [R1+0x1980] ;  /* 0x0019800001187983 */ /* 0x000ea80000300a00 */
[----:B------:R-:W2:Y:S04]  /*c7810*/  LDL.LU R21, [R1+0x314] ;  /* 0x0003140001157983 */ /* 0x000ea80000300800 */
[----:B------:R1:W-:Y:S01]  /*c7820*/  @P3 STG.E.U8 desc[UR34][R14.64], R0 ;  /* 0x000000000e003986 */ /* 0x0003e2000c101122 */
[----:B0-----:R-:W-:-:S03]  /*c7830*/  VIADD R2, R10, 0x5b ;  /* 0x0000005b0a027836 */ /* 0x001fc60000000000 */
[----:B------:R-:W2:Y:S04]  /*c7840*/  LDL.LU.64 R6, [R1+0x1960] ;  /* 0x0019600001067983 */ /* 0x000ea80000300a00 */
[----:B-1----:R-:W2:Y:S01]  /*c7850*/  LDL.LU.64 R14, [R1+0x1950] ;  /* 0x00195000010e7983 */ /* 0x002ea20000300a00 */
[----:B------:R-:W-:Y:S02]  /*c7860*/  ISETP.GE.AND P0, PT, R2, UR13, PT ;  /* 0x0000000d02007c0c */ /* 0x000fe4000bf06270 */
[----:B------:R-:W-:Y:S01]  /*c7870*/  ISETP.LT.AND P5, PT, R26, UR24, !P4 ;  /* 0x000000181a007c0c */ /* 0x000fe2000e7a1270 */
[----:B------:R-:W2:Y:S01]  /*c7880*/  LDL.LU.64 R2, [R1+0x19a0] ;  /* 0x0019a00001027983 */ /* 0x000ea20000300a00 */
[----:B------:R-:W-:Y:S02]  /*c7890*/  ISETP.LT.AND P3, PT, R23, UR21, !P4 ;  /* 0x0000001517007c0c */ /* 0x000fe4000e761270 */
[----:B------:R-:W-:-:S02]  /*c78a0*/  PRMT R0, R20, 0x7773, RZ ;  /* 0x0000777314007816 */ /* 0x000fc400000000ff */
[----:B------:R-:W-:Y:S01]  /*c78b0*/  ISETP.LT.AND P6, PT, R22, UR17, !P4 ;  /* 0x0000001116007c0c */ /* 0x000fe2000e7c1270 */
[----:B------:R-:W0:Y:S01]  /*c78c0*/  LDCU UR24, c[0x0][0x398] ;  /* 0x00007300ff1877ac */ /* 0x000e220008000800 */
[----:B------:R-:W1:Y:S01]  /*c78d0*/  LDCU UR17, c[0x0][0x398] ;  /* 0x00007300ff1177ac */ /* 0x000e620008000800 */
[----:B------:R-:W0:Y:S01]  /*c78e0*/  LDCU UR13, c[0x0][0x398] ;  /* 0x00007300ff0d77ac */ /* 0x000e220008000800 */
[----:B------:R-:W0:Y:S03]  /*c78f0*/  LDCU UR21, c[0x0][0x398] ;  /* 0x00007300ff1577ac */ /* 0x000e260008000800 */
[----:B--2---:R3:W-:Y:S02]  /*c7900*/  @P5 STG.E.U8 desc[UR34][R2.64], R0 ;  /* 0x0000000002005986 */ /* 0x0047e4000c101122 */
[C---:B---3--:R-:W-:Y:S02]  /*c7910*/  PRMT R2, R12.reuse, 0x7770, RZ ;  /* 0x000077700c027816 */ /* 0x048fe400000000ff */
[----:B------:R-:W-:-:S03]  /*c7920*/  PRMT R0, R12, 0x7771, RZ ;  /* 0x000077710c007816 */ /* 0x000fc600000000ff */
[----:B------:R2:W-:Y:S04]  /*c7930*/  @P3 STG.E.U8 desc[UR34][R28.64], R2 ;  /* 0x000000021c003986 */ /* 0x0005e8000c101122 */
[----:B------:R3:W-:Y:S04]  /*c7940*/  @P6 STG.E.U8 desc[UR34][R8.64], R0 ;  /* 0x0000000008006986 */ /* 0x0007e8000c101122 */
[----:B--2---:R-:W2:Y:S04]  /*c7950*/  LDL.LU.64 R28, [R1+0x1958] ;  /* 0x00195800011c7983 */ /* 0x004ea80000300a00 */
[----:B---3--:R-:W3:Y:S01]  /*c7960*/  LDL.LU.64 R8, [R1+0x1940] ;  /* 0x0019400001087983 */ /* 0x008ee20000300a00 */
[----:B------:R-:W-:-:S02]  /*c7970*/  ISETP.LT.AND P5, PT, R19, UR4, !P4 ;  /* 0x0000000413007c0c */ /* 0x000fc4000e7a1270 */
[----:B------:R-:W-:Y:S02]  /*c7980*/  ISETP.LT.AND P4, PT, R17, UR22, !P4 ;  /* 0x0000001611007c0c */ /* 0x000fe4000e781270 */
[C---:B------:R-:W-:Y:S02]  /*c7990*/  PRMT R2, R12.reuse, 0x7772, RZ ;  /* 0x000077720c027816 */ /* 0x040fe400000000ff */
[----:B------:R-:W-:Y:S02]  /*c79a0*/  PRMT R0, R12, 0x7773, RZ ;  /* 0x000077730c007816 */ /* 0x000fe400000000ff */
[----:B------:R-:W-:Y:S02]  /*c79b0*/  ISETP.LT.AND P6, PT, R18, UR26, !P0 ;  /* 0x0000001a12007c0c */ /* 0x000fe4000c7c1270 */
[----:B0-----:R-:W-:Y:S01]  /*c79c0*/  ISETP.LT.AND P3, PT, R13, UR24, !P0 ;  /* 0x000000180d007c0c */ /* 0x001fe2000c761270 */
[----:B------:R-:W0:Y:S01]  /*c79d0*/  LDCU UR4, c[0x0][0x398] ;  /* 0x00007300ff0477ac */ /* 0x000e220008000800 */
[----:B------:R-:W0:Y:S01]  /*c79e0*/  LDCU UR22, c[0x0][0x398] ;  /* 0x00007300ff1677ac */ /* 0x000e220008000800 */
[----:B------:R-:W3:Y:S01]  /*c79f0*/  LDL.LU R20, [R1+0x3b4] ;  /* 0x0003b40001147983 */ /* 0x000ee20000300800 */
[----:B------:R-:W-:Y:S01]  /*c7a00*/  PRMT R3, R21, 0x7772, RZ ;  /* 0x0000777215037816 */ /* 0x000fe200000000ff */
[----:B------:R-:W0:Y:S01]  /*c7a10*/  LDCU UR24, c[0x0][0x398] ;  /* 0x00007300ff1877ac */ /* 0x000e220008000800 */
[----:B------:R-:W0:Y:S01]  /*c7a20*/  LDCU UR26, c[0x0][0x398] ;  /* 0x00007300ff1a77ac */ /* 0x000e220008000800 */
[----:B----4-:R4:W-:Y:S04]  /*c7a30*/  @P5 STG.E.U8 desc[UR34][R4.64], R2 ;  /* 0x0000000204005986 */ /* 0x0109e8000c101122 */
[----:B------:R0:W-:Y:S01]  /*c7a40*/  @P4 STG.E.U8 desc[UR34][R24.64], R0 ;  /* 0x0000000018004986 */ /* 0x0001e2000c101122 */
[----:B------:R-:W-:-:S02]  /*c7a50*/  ISETP.LT.AND P4, PT, R27, UR28, !P0 ;  /* 0x0000001c1b007c0c */ /* 0x000fc4000c781270 */
[----:B-1----:R-:W-:Y:S01]  /*c7a60*/  ISETP.LT.AND P5, PT, R26, UR17, !P0 ;  /* 0x000000111a007c0c */ /* 0x002fe2000c7a1270 */
[----:B------:R-:W1:Y:S01]  /*c7a70*/  LDCU UR17, c[0x0][0x398] ;  /* 0x00007300ff1177ac */ /* 0x000e620008000800 */
[C---:B----4-:R-:W-:Y:S02]  /*c7a80*/  PRMT R2, R21.reuse, 0x7770, RZ ;  /* 0x0000777015027816 */ /* 0x050fe400000000ff */
[----:B0-----:R-:W-:Y:S01]  /*c7a90*/  PRMT R0, R21, 0x7771, RZ ;  /* 0x0000777115007816 */ /* 0x001fe200000000ff */
[----:B------:R-:W4:Y:S04]  /*c7aa0*/  LDL.LU.64 R24, [R1+0x1930] ;  /* 0x0019300001187983 */ /* 0x000f280000300a00 */
[----:B------:R0:W-:Y:S04]  /*c7ab0*/  @P6 STG.E.U8 desc[UR34][R6.64], R2 ;  /* 0x0000000206006986 */ /* 0x0001e8000c101122 */
[----:B------:R1:W-:Y:S04]  /*c7ac0*/  @P3 STG.E.U8 desc[UR34][R14.64], R0 ;  /* 0x000000000e003986 */ /* 0x0003e8000c101122 */
[----:B------:R-:W4:Y:S01]  /*c7ad0*/  LDL.LU.64 R4, [R1+0x1910] ;  /* 0x0019100001047983 */ /* 0x000f220000300a00 */
[----:B------:R-:W-:-:S02]  /*c7ae0*/  ISETP.LT.AND P3, PT, R23, UR13, !P0 ;  /* 0x0000000d17007c0c */ /* 0x000fc4000c761270 */
[----:B------:R-:W-:Y:S01]  /*c7af0*/  ISETP.LT.AND P6, PT, R22, UR4, !P0 ;  /* 0x0000000416007c0c */ /* 0x000fe2000c7c1270 */
[----:B------:R-:W2:Y:S01]  /*c7b00*/  LDCU UR4, c[0x0][0x398] ;  /* 0x00007300ff0477ac */ /* 0x000ea20008000800 */
[----:B------:R-:W2:Y:S01]  /*c7b10*/  LDCU UR13, c[0x0][0x398] ;  /* 0x00007300ff0d77ac */ /* 0x000ea20008000800 */
[----:B0-----:R-:W4:Y:S01]  /*c7b20*/  LDL.LU.64 R6, [R1+0x1900] ;  /* 0x0019000001067983 */ /* 0x001f220000300a00 */
[----:B-1----:R-:W-:-:S03]  /*c7b30*/  PRMT R0, R21, 0x7773, RZ ;  /* 0x0000777315007816 */ /* 0x002fc600000000ff */
[----:B------:R-:W4:Y:S04]  /*c7b40*/  LDL.LU R12, [R1+0x3c8] ;  /* 0x0003c800010c7983 */ /* 0x000f280000300800 */
[----:B--2---:R0:W-:Y:S04]  /*c7b50*/  @P4 STG.E.U8 desc[UR34][R28.64], R3 ;  /* 0x000000031c004986 */ /* 0x0041e8000c101122 */
[----:B---3--:R1:W-:Y:S01]  /*c7b60*/  @P5 STG.E.U8 desc[UR34][R8.64], R0 ;  /* 0x0000000008005986 */ /* 0x0083e2000c101122 */
[----:B------:R-:W-:Y:S02]  /*c7b70*/  ISETP.LT.AND P5, PT, R19, UR21, !P0 ;  /* 0x0000001513007c0c */ /* 0x000fe4000c7a1270 */
[----:B------:R-:W-:Y:S01]  /*c7b80*/  ISETP.LT.AND P0, PT, R17, UR22, !P0 ;  /* 0x0000001611007c0c */ /* 0x000fe2000c701270 */
[----:B------:R-:W-:Y:S01]  /*c7b90*/  VIADD R2, R10, 0x5e ;  /* 0x0000005e0a027836 */ /* 0x000fe20000000000 */
[----:B------:R-:W2:Y:S01]  /*c7ba0*/  LDCU UR21, c[0x0][0x398] ;  /* 0x00007300ff1577ac */ /* 0x000ea20008000800 */
[----:B------:R-:W3:Y:S01]  /*c7bb0*/  LDCU UR22, c[0x0][0x398] ;  /* 0x00007300ff1677ac */ /* 0x000ee20008000800 */
[----:B0-----:R-:W2:Y:S04]  /*c7bc0*/  LDL.LU.64 R28, [R1+0x18f0] ;  /* 0x0018f000011c7983 */ /* 0x001ea80000300a00 */
[----:B------:R-:W2:Y:S04]  /*c7bd0*/  LDL.LU.64 R14, [R1+0x18e0] ;  /* 0x0018e000010e7983 */ /* 0x000ea80000300a00 */
[----:B-1----:R-:W2:Y:S04]  /*c7be0*/  LDL.LU.64 R8, [R1+0x18d0] ;  /* 0x0018d00001087983 */ /* 0x002ea80000300a00 */
[----:B------:R0:W-:Y:S04]  /*c7bf0*/  STL [R1+0x3c68], R17 ;  /* 0x003c681101007387 */ /* 0x0001e80000100800 */
[----:B0-----:R-:W2:Y:S01]  /*c7c00*/  LDL.LU.64 R16, [R1+0x1920] ;  /* 0x0019200001107983 */ /* 0x001ea20000300a00 */
[----:B------:R-:W-:-:S02]  /*c7c10*/  ISETP.GE.AND P4, PT, R2, UR11, PT ;  /* 0x0000000b02007c0c */ /* 0x000fc4000bf86270 */
[C---:B------:R-:W-:Y:S02]  /*c7c20*/  PRMT R2, R20.reuse, 0x7770, RZ ;  /* 0x0000777014027816 */ /* 0x040fe400000000ff */
[----:B------:R-:W-:Y:S01]  /*c7c30*/  PRMT R0, R20, 0x7771, RZ ;  /* 0x0000777114007816 */ /* 0x000fe200000000ff */
[----:B------:R-:W0:Y:S02]  /*c7c40*/  LDCU UR11, c[0x0][0x398] ;  /* 0x00007300ff0b77ac */ /* 0x000e240008000800 */
[----:B----4-:R1:W-:Y:S04]  /*c7c50*/  @P3 STG.E.U8 desc[UR34][R24.64], R2 ;  /* 0x0000000218003986 */ /* 0x0103e8000c101122 */
[----:B-1----:R-:W4:Y:S04]  /*c7c60*/  LDL.LU.64 R24, [R1+0x18c0] ;  /* 0x0018c00001187983 */ /* 0x002f280000300a00 */
[----:B------:R-:W3:Y:S01]  /*c7c70*/  LDL.LU R21, [R1+0x2b8] ;  /* 0x0002b80001157983 */ /* 0x000ee20000300800 */
[----:B------:R-:W-:-:S02]  /*c7c80*/  ISETP.LT.AND P3, PT, R13, UR26, !P1 ;  /* 0x0000001a0d007c0c */ /* 0x000fc4000cf61270 */
[----:B------:R-:W-:Y:S01]  /*c7c90*/  PRMT R2, R20, 0x7772, RZ ;  /* 0x0000777214027816 */ /* 0x000fe200000000ff */
[----:B--2---:R1:W-:Y:S04]  /*c7ca0*/  @P6 STG.E.U8 desc[UR34][R16.64], R0 ;  /* 0x0000000010006986 */ /* 0x0043e8000c101122 */
[----:B-1----:R-:W2:Y:S01]  /*c7cb0*/  LDL.LU.64 R16, [R1+0x18b8] ;  /* 0x0018b80001107983 */ /* 0x002ea20000300a00 */
[----:B------:R-:W-:Y:S02]  /*c7cc0*/  ISETP.LT.AND P6, PT, R18, UR24, !P1 ;  /* 0x0000001812007c0c */ /* 0x000fe4000cfc1270 */
[----:B------:R-:W-:Y:S01]  /*c7cd0*/  PRMT R0, R20, 0x7773, RZ ;  /* 0x0000777314007816 */ /* 0x000fe200000000ff */
[----:B------:R1:W-:Y:S01]  /*c7ce0*/  @P5 STG.E.U8 desc[UR34][R4.64], R2 ;  /* 0x0000000204005986 */ /* 0x0003e2000c101122 */
[----:B------:R-:W-:Y:S01]  /*c7cf0*/  ISETP.LT.AND P5, PT, R27, UR17, !P1 ;  /* 0x000000111b007c0c */ /* 0x000fe2000cfa1270 */
[----:B------:R-:W0:Y:S02]  /*c7d00*/  LDCU UR17, c[0x0][0x398] ;  /* 0x00007300ff1177ac */ /* 0x000e240008000800 */
[----:B------:R3:W-:Y:S01]  /*c7d10*/  @P0 STG.E.U8 desc[UR34][R6.64], R0 ;  /* 0x0000000006000986 */ /* 0x0007e2000c101122 */
[----:B------:R-:W-:Y:S01]  /*c7d20*/  ISETP.LT.AND P0, PT, R26, UR4, !P1 ;  /* 0x000000041a007c0c */ /* 0x000fe2000cf01270 */
[----:B------:R-:W0:Y:S01]  /*c7d30*/  LDCU UR4, c[0x0][0x398] ;  /* 0x00007300ff0477ac */ /* 0x000e220008000800 */
[C---:B-1----:R-:W-:Y:S01]  /*c7d40*/  PRMT R2, R12.reuse, 0x7770, RZ ;  /* 0x000077700c027816 */ /* 0x042fe200000000ff */
[----:B------:R-:W2:Y:S01]  /*c7d50*/  LDL.LU.64 R4, [R1+0x18b0] ;  /* 0x0018b00001047983 */ /* 0x000ea20000300a00 */
[----:B---3--:R-:W-:-:S03]  /*c7d60*/  PRMT R0, R12, 0x7771, RZ ;  /* 0x000077710c007816 */ /* 0x008fc600000000ff */
[----:B------:R1:W-:Y:S04]  /*c7d70*/  @P6 STG.E.U8 desc[UR34][R28.64], R2 ;  /* 0x000000021c006986 */ /* 0x0003e8000c101122 */
[----:B------:R3:W-:Y:S01]  /*c7d80*/  @P3 STG.E.U8 desc[UR34][R14.64], R0 ;  /* 0x000000000e003986 */ /* 0x0007e2000c101122 */
[----:B0-----:R-:W-:Y:S01]  /*c7d90*/  ISETP.LT.AND P3, PT, R23, UR11, !P1 ;  /* 0x0000000b17007c0c */ /* 0x001fe2000cf61270 */
[----:B------:R-:W0:Y:S01]  /*c7da0*/  LDCU UR11, c[0x0][0x398] ;  /* 0x00007300ff0b77ac */ /* 0x000e220008000800 */
[C---:B-1----:R-:W-:Y:S01]  /*c7db0*/  PRMT R2, R12.reuse, 0x7772, RZ ;  /* 0x000077720c027816 */ /* 0x042fe200000000ff */
[----:B------:R-:W2:Y:S04]  /*c7dc0*/  LDL.LU.64 R28, [R1+0x18a0] ;  /* 0x0018a000011c7983 */ /* 0x000ea80000300a00 */
[----:B------:R-:W2:Y:S04]  /*c7dd0*/  LDL.LU R20, [R1+0x318] ;  /* 0x0003180001147983 */ /* 0x000ea80000300800 */
[----:B---3--:R-:W3:Y:S01]  /*c7de0*/  LDL.LU.64 R14, [R1+0x18a8] ;  /* 0x0018a800010e7983 */ /* 0x008ee20000300a00 */
[----:B------:R-:W-:-:S03]  /*c7df0*/  PRMT R0, R12, 0x7773, RZ ;  /* 0x000077730c007816 */ /* 0x000fc600000000ff */
[----:B------:R1:W-:Y:S04]  /*c7e00*/  @P5 STG.E.U8 desc[UR34][R8.64], R2 ;  /* 0x0000000208005986 */ /* 0x0003e8000c101122 */
[----:B----4-:R4:W-:Y:S01]  /*c7e10*/  @P0 STG.E.U8 desc[UR34][R24.64], R0 ;  /* 0x0000000018000986 */ /* 0x0109e2000c101122 */
[----:B-1----:R-:W-:-:S03]  /*c7e20*/  PRMT R2, R21, 0x7770, RZ ;  /* 0x0000777015027816 */ /* 0x002fc600000000ff */
[----:B------:R-:W3:Y:S04]  /*c7e30*/  LDL.LU.64 R8, [R1+0x1880] ;  /* 0x0018800001087983 */ /* 0x000ee80000300a00 */
[----:B------:R-:W3:Y:S04]  /*c7e40*/  LDL.LU.64 R6, [R1+0x1870] ;  /* 0x0018700001067983 */ /* 0x000ee80000300a00 */
[----:B----4-:R-:W4:Y:S04]  /*c7e50*/  LDL.LU.64 R24, [R1+0x1860] ;  /* 0x0018600001187983 */ /* 0x010f280000300a00 */
[----:B--2---:R1:W-:Y:S04]  /*c7e60*/  @P3 STG.E.U8 desc[UR34][R16.64], R2 ;  /* 0x0000000210003986 */ /* 0x0043e8000c101122 */
[----:B-1----:R-:W2:Y:S01]  /*c7e70*/  LDL.LU R17, [R1+0x3c68] ;  /* 0x003c680001117983 */ /* 0x002ea20000300800 */
[----:B------:R-:W-:-:S02]  /*c7e80*/  ISETP.LT.AND P5, PT, R22, UR13, !P1 ;  /* 0x0000000d16007c0c */ /* 0x000fc4000cfa1270 */
[----:B------:R-:W-:Y:S01]  /*c7e90*/  ISETP.LT.AND P6, PT, R19, UR21, !P1 ;  /* 0x0000001513007c0c */ /* 0x000fe2000cfc1270 */
[----:B------:R-:W-:Y:S01]  /*c7ea0*/  VIADD R0, R10, 0x5f ;  /* 0x0000005f0a007836 */ /* 0x000fe20000000000 */
[C---:B------:R-:W-:Y:S01]  /*c7eb0*/  PRMT R2, R21.reuse, 0x7771, RZ ;  /* 0x0000777115027816 */ /* 0x040fe200000000ff */
[----:B------:R-:W1:Y:S01]  /*c7ec0*/  LDCU UR13, c[0x0][0x398] ;  /* 0x00007300ff0d77ac */ /* 0x000e620008000800 */
[----:B------:R-:W-:Y:S01]  /*c7ed0*/  ISETP.LT.AND P3, PT, R18, UR4, !P2 ;  /* 0x0000000412007c0c */ /* 0x000fe2000d761270 */
[----:B------:R-:W3:Y:S01]  /*c7ee0*/  LDL.LU R11, [R1+0x3cc] ;  /* 0x0003cc00010b7983 */ /* 0x000ee20000300800 */
[----:B------:R-:W-:Y:S02]  /*c7ef0*/  ISETP.GE.AND P0, PT, R0, UR7, PT ;  /* 0x0000000700007c0c */ /* 0x000fe4000bf06270 */
[----:B------:R-:W-:Y:S01]  /*c7f00*/  PRMT R0, R21, 0x7772, RZ ;  /* 0x0000777215007816 */ /* 0x000fe200000000ff */
[----:B------:R-:W1:Y:S01]  /*c7f10*/  LDCU UR7, c[0x0][0x398] ;  /* 0x00007300ff0777ac */ /* 0x000e620008000800 */
[----:B------:R-:W1:Y:S01]  /*c7f20*/  LDCU UR21, c[0x0][0x398] ;  /* 0x00007300ff1577ac */ /* 0x000e620008000800 */
[----:B------:R-:W1:Y:S01]  /*c7f30*/  LDCU UR4, c[0x0][0x398] ;  /* 0x00007300ff0477ac */ /* 0x000e620008000800 */
[----:B------:R0:W-:Y:S01]  /*c7f40*/  @P5 STG.E.U8 desc[UR34][R4.64], R2 ;  /* 0x0000000204005986 */ /* 0x0001e2000c101122 */
[----:B------:R-:W-:-:S03]  /*c7f50*/  ISETP.LT.AND P5, PT, R13, UR22, !P2 ;  /* 0x000000160d007c0c */ /* 0x000fc6000d7a1270 */
[----:B------:R1:W-:Y:S01]  /*c7f60*/  @P6 STG.E.U8 desc[UR34][R28.64], R0 ;  /* 0x000000001c006986 */ /* 0x0003e2000c101122 */
[----:B0-----:R-:W-:Y:S01]  /*c7f70*/  ISETP.LT.AND P6, PT, R27, UR11, !P2 ;  /* 0x0000000b1b007c0c */ /* 0x001fe2000d7c1270 */
[----:B------:R-:W-:Y:S01]  /*c7f80*/  VIADD R3, R10, 0x60 ;  /* 0x000000600a037836 */ /* 0x000fe20000000000 */
[----:B------:R-:W0:Y:S01]  /*c7f90*/  LDCU UR11, c[0x0][0x398] ;  /* 0x00007300ff0b77ac */ /* 0x000e220008000800 */
[----:B------:R-:W-:Y:S02]  /*c7fa0*/  PRMT R2, R21, 0x7773, RZ ;  /* 0x0000777315027816 */ /* 0x000fe400000000ff */
[----:B-1----:R-:W-:Y:S01]  /*c7fb0*/  PRMT R0, R20, 0x7770, RZ ;  /* 0x0000777014007816 */ /* 0x002fe200000000ff */
[----:B------:R-:W4:Y:S04]  /*c7fc0*/  LDL.LU.64 R28, [R1+0x1868] ;  /* 0x00186800011c7983 */ /* 0x000f280000300a00 */
[----:B------:R-:W4:Y:S01]  /*c7fd0*/  LDL.LU R12, [R1+0x3b8] ;  /* 0x0003b800010c7983 */ /* 0x000f220000300800 */
[----:B--2---:R-:W-:Y:S01]  /*c7fe0*/  ISETP.LT.AND P1, PT, R17, UR17, !P1 ;  /* 0x0000001111007c0c */ /* 0x004fe2000cf21270 */
[----:B------:R-:W1:-:S12]  /*c7ff0*/  LDCU UR17, c[0x0][0x398] ;  /* 0x00007300ff1177ac */ /* 0x000e580008000800 */
[----:B---3--:R2:W-:Y:S04]  /*c8000*/  @P1 STG.E.U8 desc[UR34][R14.64], R2 ;  /* 0x000000020e001986 */ /* 0x0085e8000c101122 */
[----:B------:R3:W-:Y:S01]  /*c8010*/  @P3 STG.E.U8 desc[UR34][R8.64], R0 ;  /* 0x0000000008003986 */ /* 0x0007e2000c101122 */
[----:B------:R-:W-:Y:S02]  /*c8020*/  ISETP.LT.AND P3, PT, R26, UR13, !P2 ;  /* 0x0000000d1a007c0c */ /* 0x000fe4000d761270 */
[C---:B--2---:R-:W-:Y:S02]  /*c8030*/  PRMT R2, R20.reuse, 0x7771, RZ ;  /* 0x0000777114027816 */ /* 0x044fe400000000ff */
[----:B---3--:R-:W-:Y:S01]  /*c8040*/  PRMT R0, R20, 0x7772, RZ ;  /* 0x0000777214007816 */ /* 0x008fe200000000ff */
[----:B------:R-:W2:Y:S04]  /*c8050*/  LDL.LU.64 R14, [R1+0x1850] ;  /* 0x00185000010e7983 */ /* 0x000ea80000300a00 */
[----:B------:R-:W3:Y:S04]  /*c8060*/  LDL.LU.64 R8, [R1+0x1840] ;  /* 0x0018400001087983 */ /* 0x000ee80000300a00 */
[----:B------:R0:W-:Y:S04]  /*c8070*/  STL.64 [R1+0x3c60], R26 ;  /* 0x003c601a01007387 */ /* 0x0001e80000100a00 */
[----:B------:R-:W-:Y:S04]  /*c8080*/  @P5 STG.E.U8 desc[UR34][R6.64], R2 ;  /* 0x0000000206005986 */ /* 0x000fe8000c101122 */
[----:B----4-:R4:W-:Y:S01]  /*c8090*/  @P6 STG.E.U8 desc[UR34][R24.64], R0 ;  /* 0x0000000018006986 */ /* 0x0109e2000c101122 */
[----:B------:R-:W-:-:S02]  /*c80a0*/  ISETP.GE.AND P1, PT, R3, UR15, PT ;  /* 0x0000000f03007c0c */ /* 0x000fc4000bf26270 */
[C---:B------:R-:W-:Y:S02]  /*c80b0*/  PRMT R5, R11.reuse, 0x7771, RZ ;  /* 0x000077710b057816 */ /* 0x040fe400000000ff */
[----:B------:R-:W-:Y:S01]  /*c80c0*/  PRMT R4, R11, 0x7772, RZ ;  /* 0x000077720b047816 */ /* 0x000fe200000000ff */
[----:B------:R-:W1:Y:S01]  /*c80d0*/  LDCU UR13, c[0x0][0x398] ;  /* 0x00007300ff0d77ac */ /* 0x000e620008000800 */
[----:B0-----:R-:W2:Y:S04]  /*c80e0*/  LDL.LU.64 R26, [R1+0x1830] ;  /* 0x00183000011a7983 */ /* 0x001ea80000300a00 */
[----:B----4-:R-:W4:Y:S01]  /*c80f0*/  LDL.LU.64 R24, [R1+0x1810] ;  /* 0x0018100001187983 */ /* 0x010f220000300a00 */
[----:B------:R-:W-:Y:S02]  /*c8100*/  ISETP.LT.AND P6, PT, R23, UR7, !P2 ;  /* 0x0000000717007c0c */ /* 0x000fe4000d7c1270 */
[----:B------:R-:W-:-:S02]  /*c8110*/  PRMT R0, R20, 0x7773, RZ ;  /* 0x0000777314007816 */ /* 0x000fc400000000ff */
[----:B------:R-:W-:Y:S02]  /*c8120*/  ISETP.LT.AND P5, PT, R22, UR21, !P2 ;  /* 0x0000001516007c0c */ /* 0x000fe4000d7a1270 */
[C---:B------:R-:W-:Y:S02]  /*c8130*/  PRMT R2, R12.reuse, 0x7770, RZ ;  /* 0x000077700c027816 */ /* 0x040fe400000000ff */
[C---:B------:R-:W-:Y:S02]  /*c8140*/  PRMT R6, R11.reuse, 0x7770, RZ ;  /* 0x000077700b067816 */ /* 0x040fe400000000ff */
[----:B------:R-:W-:Y:S01]  /*c8150*/  PRMT R3, R11, 0x7773, RZ ;  /* 0x000077730b037816 */ /* 0x000fe200000000ff */
[----:B------:R-:W-:Y:S01]  /*c8160*/  @P3 STG.E.U8 desc[UR34][R28.64], R0 ;  /* 0x000000001c003986 */ /* 0x000fe2000c101122 */
[----:B-1----:R-:W-:Y:S02]  /*c8170*/  ISETP.LT.AND P3, PT, R19, UR17, !P2 ;  /* 0x0000001113007c0c */ /* 0x002fe4000d761270 */
[----:B------:R-:W-:Y:S01]  /*c8180*/  ISETP.LT.AND P2, PT, R17, UR4, !P2 ;  /* 0x0000000411007c0c */ /* 0x000fe2000d741270 */
[----:B------:R-:W0:Y:S01]  /*c8190*/  LDCU UR15, c[0x0][0x398] ;  /* 0x00007300ff0f77ac */ /* 0x000e220008000800 */
[----:B------:R-:W1:Y:S01]  /*c81a0*/  LDCU UR7, c[0x0][0x398] ;  /* 0x00007300ff0777ac */ /* 0x000e620008000800 */
[----:B------:R-:W0:Y:S01]  /*c81b0*/  LDCU UR17, c[0x0][0x398] ;  /* 0x00007300ff1177ac */ /* 0x000e220008000800 */
[----:B------:R-:W0:Y:S01]  /*c81c0*/  LDCU UR4, c[0x0][0x398] ;  /* 0x00007300ff0477ac */ /* 0x000e220008000800 */
[----:B----4-:R4:W-:Y:S04]  /*c81d0*/  STL.64 [R1+0x3c58], R24 ;  /* 0x003c581801007387 */ /* 0x0109e80000100a00 */
[----:B----4-:R-:W4:Y:S01]  /*c81e0*/  LDL.LU.64 R24, [R1+0x1820] ;  /* 0x0018200001187983 */ /* 0x010f220000300a00 */
[----:B------:R-:W-:-:S03]  /*c81f0*/  PRMT R0, R12, 0x7771, RZ ;  /* 0x000077710c007816 */ /* 0x000fc600000000ff */
[----:B--2---:R2:W-:Y:S04]  /*c8200*/  @P6 STG.E.U8 desc[UR34][R14.64], R2 ;  /* 0x000000020e006986 */ /* 0x0045e8000c101122 */
[----:B------:R-:W4:Y:S04]  /*c8210*/  LDL.LU.64 R20, [R1+0x1800] ;  /* 0x0018000001147983 */ /* 0x000f280000300a00 */
[----:B------:R-:W4:Y:S04]  /*c8220*/  LDL.LU.64 R28, [R1+0x17e0] ;  /* 0x0017e000011c7983 */ /* 0x000f280000300a00 */
[----:B------:R-:W4:Y:S04]  /*c8230*/  LDL.LU R11, [R1+0x2bc] ;  /* 0x0002bc00010b7983 */ /* 0x000f280000300800 */
[----:B---3--:R3:W-:Y:S01]  /*c8240*/  @P5 STG.E.U8 desc[UR34][R8.64], R0 ;  /* 0x0000000008005986 */ /* 0x0087e2000c101122 */
[----:B--2---:R-:W-:-:S03]  /*c8250*/  PRMT R2, R12, 0x7772, RZ ;  /* 0x000077720c027816 */ /* 0x004fc600000000ff */
[----:B------:R-:W2:Y:S04]  /*c8260*/  LDL.LU.64 R14, [R1+0x17d0] ;  /* 0x0017d000010e7983 */ /* 0x000ea80000300a00 */
[----:B---3--:R-:W3:Y:S01]  /*c8270*/  LDL.LU.64 R8, [R1+0x17c0] ;  /* 0x0017c00001087983 */ /* 0x008ee20000300a00 */
[----:B------:R-:W-:-:S03]  /*c8280*/  PRMT R0, R12, 0x7773, RZ ;  /* 0x000077730c007816 */ /* 0x000fc600000000ff */
[----:B------:R0:W-:Y:S04]  /*c8290*/  @P3 STG.E.U8 desc[UR34][R26.64], R2 ;  /* 0x000000021a003986 */ /* 0x0001e8000c101122 */
[----:B0-----:R-:W2:Y:S04]  /*c82a0*/  LDL.LU.64 R26, [R1+0x3c60] ;  /* 0x003c6000011a7983 */ /* 0x001ea80000300a00 */
[----:B----4-:R0:W-:Y:S04]  /*c82b0*/  @P2 STG.E.U8 desc[UR34][R24.64], R0 ;  /* 0x0000000018002986 */ /* 0x0101e8000c101122 */
[----:B0-----:R-:W4:Y:S01]  /*c82c0*/  LDL.LU.64 R24, [R1+0x3c58] ;  /* 0x003c580001187983 */ /* 0x001f220000300a00 */
[----:B------:R-:W-:-:S02]  /*c82d0*/  ISETP.LT.AND P5, PT, R18, UR11, !P4 ;  /* 0x0000000b12007c0c */ /* 0x000fc4000e7a1270 */
[----:B------:R-:W-:Y:S01]  /*c82e0*/  ISETP.LT.AND P6, PT, R13, UR15, !P4 ;  /* 0x0000000f0d007c0c */ /* 0x000fe2000e7c1270 */
[----:B------:R-:W0:Y:S01]  /*c82f0*/  LDCU UR11, c[0x0][0x398] ;  /* 0x00007300ff0b77ac */ /* 0x000e220008000800 */
[----:B------:R-:W0:Y:S09]  /*c8300*/  LDCU UR15, c[0x0][0x398] ;  /* 0x00007300ff0f77ac */ /* 0x000e320008000800 */
[----:B----4-:R4:W-:Y:S04]  /*c8310*/  @P5 STG.E.U8 desc[UR34][R24.64], R6 ;  /* 0x0000000618005986 */ /* 0x0109e8000c101122 */
[----:B----4-:R-:W4:Y:S04]  /*c8320*/  LDL.LU.64 R6, [R1+0x17f0] ;  /* 0x0017f00001067983 */ /* 0x010f280000300a00 */
[----:B------:R0:W-:Y:S04]  /*c8330*/  @P6 STG.E.U8 desc[UR34][R20.64], R5 ;  /* 0x0000000514006986 */ /* 0x0001e8000c101122 */
[----:B0-----:R-:W3:Y:S04]  /*c8340*/  LDL.LU.64 R20, [R1+0x17b8] ;  /* 0x0017b80001147983 */ /* 0x001ee80000300a00 */
[----:B------:R-:W3:Y:S01]  /*c8350*/  LDL.LU.64 R24, [R1+0x17b0] ;  /* 0x0017b00001187983 */ /* 0x000ee20000300a00 */
[----:B--2---:R-:W-:-:S02]  /*c8360*/  ISETP.LT.AND P3, PT, R27, UR13, !P4 ;  /* 0x0000000d1b007c0c */ /* 0x004fc4000e761270 */
[----:B-1----:R-:W-:Y:S02]  /*c8370*/  ISETP.LT.AND P2, PT, R26, UR7, !P4 ;  /* 0x000000071a007c0c */ /* 0x002fe4000e741270 */
[----:B------:R-:W-:Y:S02]  /*c8380*/  ISETP.LT.AND P5, PT, R23, UR17, !P4 ;  /* 0x0000001117007c0c */ /* 0x000fe4000e7a1270 */
[----:B------:R-:W-:Y:S01]  /*c8390*/  ISETP.LT.AND P6, PT, R22, UR4, !P4 ;  /* 0x0000000416007c0c */ /* 0x000fe2000e7c1270 */
[----:B------:R-:W-:Y:S01]  /*c83a0*/  VIADD R0, R10, 0x61 ;  /* 0x000000610a007836 */ /* 0x000fe20000000000 */
[----:B------:R-:W-:Y:S01]  /*c83b0*/  PRMT R2, R11, 0x7770, RZ ;  /* 0x000077700b027816 */ /* 0x000fe200000000ff */
[----:B------:R-:W2:Y:S01]  /*c83c0*/  LDL.LU R12, [R1+0x31c] ;  /* 0x00031c00010c7983 */ /* 0x000ea20000300800 */
[----:B------:R-:W0:Y:S01]  /*c83d0*/  LDCU UR13, c[0x0][0x398] ;  /* 0x00007300ff0d77ac */ /* 0x000e220008000800 */
[----:B------:R-:W1:Y:S01]  /*c83e0*/  LDCU UR7, c[0x0][0x398] ;  /* 0x00007300ff0777ac */ /* 0x000e620008000800 */
[----:B------:R-:W0:Y:S01]  /*c83f0*/  LDCU UR17, c[0x0][0x398] ;  /* 0x00007300ff1177ac */ /* 0x000e220008000800 */
[----:B------:R-:W0:Y:S01]  /*c8400*/  LDCU UR4, c[0x0][0x398] ;  /* 0x00007300ff0477ac */ /* 0x000e220008000800 */
[----:B----4-:R-:W-:Y:S04]  /*c8410*/  @P3 STG.E.U8 desc[UR34][R6.64], R4 ;  /* 0x0000000406003986 */ /* 0x010fe8000c101122 */
[----:B------:R4:W-:Y:S01]  /*c8420*/  @P2 STG.E.U8 desc[UR34][R28.64], R3 ;  /* 0x000000031c002986 */ /* 0x0009e2000c101122 */
[----:B------:R-:W-:-:S02]  /*c8430*/  ISETP.LT.AND P2, PT, R19, UR11, !P4 ;  /* 0x0000000b13007c0c */ /* 0x000fc4000e741270 */
[----:B------:R-:W-:Y:S02]  /*c8440*/  ISETP.LT.AND P4, PT, R17, UR15, !P4 ;  /* 0x0000000f11007c0c */ /* 0x000fe4000e781270 */
[----:B------:R-:W-:Y:S02]  /*c8450*/  ISETP.GE.AND P3, PT, R0, UR9, PT ;  /* 0x0000000900007c0c */ /* 0x000fe4000bf66270 */
[C---:B------:R-:W-:Y:S01]  /*c8460*/  PRMT R0, R11.reuse, 0x7771, RZ ;  /* 0x000077710b007816 */ /* 0x040fe200000000ff */
[----:B------:R0:W-:Y:S01]  /*c8470*/  @P5 STG.E.U8 desc[UR34][R14.64], R2 ;  /* 0x000000020e005986 */ /* 0x0001e2000c101122 */
[----:B------:R-:W1:Y:S01]  /*c8480*/  LDCU UR9, c[0x0][0x398] ;  /* 0x00007300ff0977ac */ /* 0x000e620008000800 */
[----:B------:R-:W1:Y:S01]  /*c8490*/  LDCU UR11, c[0x0][0x398] ;  /* 0x00007300ff0b77ac */ /* 0x000e620008000800 */
[----:B------:R-:W1:Y:S01]  /*c84a0*/  LDCU UR15, c[0x0][0x398] ;  /* 0x00007300ff0f77ac */ /* 0x000e620008000800 */
[----:B---3--:R3:W-:Y:S04]  /*c84b0*/  @P6 STG.E.U8 desc[UR34][R8.64], R0 ;  /* 0x0000000008006986 */ /* 0x0087e8000c101122 */
[----:B----4-:R-:W4:Y:S04]  /*c84c0*/  LDL.LU.64 R28, [R1+0x17a0] ;  /* 0x0017a000011c7983 */ /* 0x010f280000300a00 */
[----:B------:R-:W4:Y:S01]  /*c84d0*/  LDL.LU.64 R6, [R1+0x1790] ;  /* 0x0017900001067983 */ /* 0x000f220000300a00 */
[----:B------:R-:W-:-:S02]  /*c84e0*/  PRMT R3, R11, 0x7772, RZ ;  /* 0x000077720b037816 */ /* 0x000fc400000000ff */
[----:B0-----:R-:W-:-:S03]  /*c84f0*/  PRMT R2, R11, 0x7773, RZ ;  /* 0x000077730b027816 */ /* 0x001fc600000000ff */
[----:B------:R0:W-:Y:S04]  /*c8500*/  @P2 STG.E.U8 desc[UR34][R20.64], R3 ;  /* 0x0000000314002986 */ /* 0x0001e8000c101122 */
[----:B---3--:R-:W3:Y:S04]  /*c8510*/  LDL.LU.64 R8, [R1+0x1780] ;  /* 0x0017800001087983 */ /* 0x008ee80000300a00 */
[----:B------:R-:W3:Y:S04]  /*c8520*/  LDL.LU.64 R14, [R1+0x1770] ;  /* 0x00177000010e7983 */ /* 0x000ee80000300a00 */
[----:B------:R-:W-:Y:S04]  /*c8530*/  STL [R1+0x3c48], R10 ;  /* 0x003c480a01007387 */ /* 0x000fe80000100800 */
[----:B------:R1:W-:Y:S04]  /*c8540*/  @P4 STG.E.U8 desc[UR34][R24.64], R2 ;  /* 0x0000000218004986 */ /* 0x0003e8000c101122 */
[----:B0-----:R-:W3:Y:S04]  /*c8550*/  LDL.LU R20, [R1+0x3bc] ;  /* 0x0003bc0001147983 */ /* 0x001ee80000300800 */
[----:B-1----:R-:W3:Y:S01]  /*c8560*/  LDL.LU.64 R24, [R1+0x1760] ;  /* 0x0017600001187983 */ /* 0x002ee20000300a00 */
[----:B------:R-:W-:Y:S01]  /*c8570*/  ISETP.LT.AND P6, PT, R18, UR13, !P0 ;  /* 0x0000000d12007c0c */ /* 0x000fe2000c7c1270 */
[----:B------:R-:W-:Y:S01]  /*c8580*/  VIADD R0, R10, 0x62 ;  /* 0x000000620a007836 */ /* 0x000fe20000000000 */
[----:B------:R-:W-:-:S02]  /*c8590*/  ISETP.LT.AND P2, PT, R13, UR7, !P0 ;  /* 0x000000070d007c0c */ /* 0x000fc4000c741270 */
[C---:B--2---:R-:W-:Y:S02]  /*c85a0*/  PRMT R3, R12.reuse, 0x7771, RZ ;  /* 0x000077710c037816 */ /* 0x044fe400000000ff */
[----:B------:R-:W-:Y:S02]  /*c85b0*/  ISETP.LT.AND P4, PT, R27, UR17, !P0 ;  /* 0x000000111b007c0c */ /* 0x000fe4000c781270 */
[----:B------:R-:W-:Y:S02]  /*c85c0*/  PRMT R2, R12, 0x7772, RZ ;  /* 0x000077720c027816 */ /* 0x000fe400000000ff */
[----:B------:R-:W-:Y:S02]  /*c85d0*/  ISETP.GE.AND P5, PT, R0, UR19, PT ;  /* 0x0000001300007c0c */ /* 0x000fe4000bfa6270 */
[----:B------:R-:W-:Y:S01]  /*c85e0*/  PRMT R0, R12, 0x7770, RZ ;  /* 0x000077700c007816 */ /* 0x000fe200000000ff */
[----:B------:R-:W0:Y:S01]  /*c85f0*/  LDCU UR13, c[0x0][0x398] ;  /* 0x00007300ff0d77ac */ /* 0x000e220008000800 */
[----:B------:R-:W1:Y:S01]  /*c8600*/  LDCU UR19, c[0x0][0x398] ;  /* 0x00007300ff1377ac */ /* 0x000e620008000800 */
[----:B------:R-:W2:Y:S01]  /*c8610*/  LDCU UR7, c[0x0][0x398] ;  /* 0x00007300ff0777ac */ /* 0x000ea20008000800 */
[----:B------:R-:W0:Y:S01]  /*c8620*/  LDCU UR17, c[0x0][0x398] ;  /* 0x00007300ff1177ac */ /* 0x000e220008000800 */
[----:B---3--:R3:W-:Y:S04]  /*c8630*/  STL.64 [R1+0x3c50], R24 ;  /* 0x003c501801007387 */ /* 0x0087e80000100a00 */
[----:B---3--:R-:W3:Y:S04]  /*c8640*/  LDL.LU.64 R24, [R1+0x1778] ;  /* 0x0017780001187983 */ /* 0x008ee80000300a00 */
[----:B----4-:R4:W-:Y:S01]  /*c8650*/  @P6 STG.E.U8 desc[UR34][R28.64], R0 ;  /* 0x000000001c006986 */ /* 0x0109e2000c101122 */
[----:B------:R-:W-:-:S03]  /*c8660*/  ISETP.LT.AND P6, PT, R26, UR4, !P0 ;  /* 0x000000041a007c0c */ /* 0x000fc6000c7c1270 */
[----:B------:R0:W-:Y:S01]  /*c8670*/  @P2 STG.E.U8 desc[UR34][R6.64], R3 ;  /* 0x0000000306002986 */ /* 0x0001e2000c101122 */
[----:B------:R-:W-:Y:S02]  /*c8680*/  ISETP.LT.AND P2, PT, R23, UR9, !P0 ;  /* 0x0000000917007c0c */ /* 0x000fe4000c741270 */
[----:B------:R-:W-:Y:S01]  /*c8690*/  PRMT R4, R20, 0x7770, RZ ;  /* 0x0000777014047816 */ /* 0x000fe200000000ff */
[----:B------:R0:W-:Y:S01]  /*c86a0*/  @P4 STG.E.U8 desc[UR34][R8.64], R2 ;  /* 0x0000000208004986 */ /* 0x0001e2000c101122 */
[----:B----4-:R-:W-:-:S03]  /*c86b0*/  PRMT R0, R12, 0x7773, RZ ;  /* 0x000077730c007816 */ /* 0x010fc600000000ff */
[----:B------:R-:W4:Y:S04]  /*c86c0*/  LDL.LU.64 R28, [R1+0x1740] ;  /* 0x00174000011c7983 */ /* 0x000f280000300a00 */
[----:B------:R-:W2:Y:S04]  /*c86d0*/  LDL.LU R21, [R1+0x3a0] ;  /* 0x0003a00001157983 */ /* 0x000ea80000300800 */
[----:B0-----:R-:W2:Y:S01]  /*c86e0*/  LDL.LU.64 R6, [R1+0x1730] ;  /* 0x0017300001067983 */ /* 0x001ea20000300a00 */
[----:B------:R-:W-:-:S03]  /*c86f0*/  PRMT R3, R20, 0x7771, RZ ;  /* 0x0000777114037816 */ /* 0x000fc600000000ff */
[----:B------:R-:W4:Y:S04]  /*c8700*/  LDL.LU.64 R8, [R1+0x1720] ;  /* 0x0017200001087983 */ /* 0x000f280000300a00 */
[----:B------:R0:W-:Y:S04]  /*c8710*/  @P6 STG.E.U8 desc[UR34][R14.64], R0 ;  /* 0x000000000e006986 */ /* 0x0001e8000c101122 */
[----:B------:R-:W4:Y:S01]  /*c8720*/  LDL.LU.64 R10, [R1+0x1710] ;  /* 0x00171000010a7983 */ /* 0x000f220000300a00 */
[----:B------:R-:W1:Y:S01]  /*c8730*/  LDCU UR4, c[0x0][0x398] ;  /* 0x00007300ff0477ac */ /* 0x000e620008000800 */
[----:B------:R-:W1:Y:S02]  /*c8740*/  LDCU UR9, c[0x0][0x398] ;  /* 0x00007300ff0977ac */ /* 0x000e640008000800 */
[----:B0-----:R-:W4:Y:S04]  /*c8750*/  LDL.LU.64 R14, [R1+0x1700] ;  /* 0x00170000010e7983 */ /* 0x001f280000300a00 */
[----:B------:R-:W4:Y:S04]  /*c8760*/  LDL.LU R12, [R1+0x2a0] ;  /* 0x0002a000010c7983 */ /* 0x000f280000300800 */
[----:B---3--:R0:W-:Y:S04]  /*c8770*/  @P2 STG.E.U8 desc[UR34][R24.64], R4 ;  /* 0x0000000418002986 */ /* 0x0081e8000c101122 */
[----:B0-----:R-:W3:Y:S04]  /*c8780*/  LDL.LU.64 R24, [R1+0x3c50] ;  /* 0x003c500001187983 */ /* 0x001ee80000300a00 */
[----:B------:R-:W4:Y:S01]  /*c8790*/  LDL.LU.64 R4, [R1+0x1750] ;  /* 0x0017500001047983 */ /* 0x000f220000300a00 */
[----:B------:R-:W-:-:S02]  /*c87a0*/  ISETP.LT.AND P4, PT, R22, UR11, !P0 ;  /* 0x0000000b16007c0c */ /* 0x000fc4000c781270 */
[----:B------:R-:W-:Y:S02]  /*c87b0*/  ISETP.LT.AND P6, PT, R19, UR15, !P0 ;  /* 0x0000000f13007c0c */ /* 0x000fe4000c7c1270 */
[----:B------:R-:W-:Y:S02]  /*c87c0*/  ISETP.LT.AND P0, PT, R17, UR13, !P0 ;  /* 0x0000000d11007c0c */ /* 0x000fe4000c701270 */
[C---:B------:R-:W-:Y:S02]  /*c87d0*/  PRMT R2, R20.reuse, 0x7772, RZ ;  /* 0x0000777214027816 */ /* 0x040fe400000000ff */
[----:B------:R-:W-:Y:S02]  /*c87e0*/  PRMT R0, R20, 0x7773, RZ ;  /* 0x0000777314007816 */ /* 0x000fe400000000ff */
[----:B--2---:R-:W-:Y:S01]  /*c87f0*/  ISETP.LT.AND P2, PT, R13, UR7, !P1 ;  /* 0x000000070d007c0c */ /* 0x004fe2000cf41270 */
[----:B------:R-:W0:Y:S01]  /*c8800*/  LDCU UR11, c[0x0][0x398] ;  /* 0x00007300ff0b77ac */ /* 0x000e220008000800 */
[----:B------:R-:W2:Y:S01]  /*c8810*/  LDCU UR13, c[0x0][0x398] ;  /* 0x00007300ff0d77ac */ /* 0x000ea20008000800 */
[----:B------:R-:W0:Y:S01]  /*c8820*/  LDCU UR15, c[0x0][0x398] ;  /* 0x00007300ff0f77ac */ /* 0x000e220008000800 */
[----:B------:R-:W0:Y:S01]  /*c8830*/  LDCU UR7, c[0x0][0x398] ;  /* 0x00007300ff0777ac */ /* 0x000e220008000800 */
[----:B---3--:R3:W-:Y:S04]  /*c8840*/  @P4 STG.E.U8 desc[UR34][R24.64], R3 ;  /* 0x0000000318004986 */ /* 0x0087e8000c101122 */
[----:B----4-:R-:W-:Y:S04]  /*c8850*/  @P6 STG.E.U8 desc[UR34][R4.64], R2 ;  /* 0x0000000204006986 */ /* 0x010fe8000c101122 */
[----:B------:R4:W-:Y:S04]  /*c8860*/  @P0 STG.E.U8 desc[UR34][R28.64], R0 ;  /* 0x000000001c000986 */ /* 0x0009e8000c101122 */
[----:B---3--:R-:W3:Y:S04]  /*c8870*/  LDL.LU.64 R24, [R1+0x16f0] ;  /* 0x0016f00001187983 */ /* 0x008ee80000300a00 */
[----:B----4-:R-:W4:Y:S01]  /*c8880*/  LDL.LU.64 R28, [R1+0x16e0] ;  /* 0x0016e000011c7983 */ /* 0x010f220000300a00 */
[----:B-1----:R-:W-:-:S02]  /*c8890*/  ISETP.LT.AND P4, PT, R18, UR19, !P1 ;  /* 0x0000001312007c0c */ /* 0x002fc4000cf81270 */
[----:B------:R-:W-:Y:S02]  /*c88a0*/  ISETP.LT.AND P6, PT, R27, UR4, !P1 ;  /* 0x000000041b007c0c */ /* 0x000fe4000cfc1270 */
[C---:B------:R-:W-:Y:S02]  /*c88b0*/  PRMT R2, R21.reuse, 0x7770, RZ ;  /* 0x0000777015027816 */ /* 0x040fe400000000ff */
[C---:B------:R-:W-:Y:S01]  /*c88c0*/  PRMT R0, R21.reuse, 0x7771, RZ ;  /* 0x0000777115007816 */ /* 0x040fe200000000ff */
[----:B------:R-:W4:Y:S04]  /*c88d0*/  LDL.LU.64 R4, [R1+0x16d0] ;  /* 0x0016d00001047983 */ /* 0x000f280000300a00 */
[----:B------:R-:W4:Y:S01]  /*c88e0*/  LDL.LU R20, [R1+0x300] ;  /* 0x0003000001147983 */ /* 0x000f220000300800 */
[----:B------:R-:W-:Y:S01]  /*c88f0*/  ISETP.LT.AND P0, PT, R26, UR17, !P1 ;  /* 0x000000111a007c0c */ /* 0x000fe2000cf01270 */
[----:B------:R-:W1:Y:S01]  /*c8900*/  LDCU UR4, c[0x0][0x398] ;  /* 0x00007300ff0477ac */ /* 0x000e620008000800 */
[----:B------:R-:W0:Y:S01]  /*c8910*/  LDCU UR17, c[0x0][0x398] ;  /* 0x00007300ff1177ac */ /* 0x000e220008000800 */
[----:B------:R-:W0:Y:S01]  /*c8920*/  LDCU UR19, c[0x0][0x398] ;  /* 0x00007300ff1377ac */ /* 0x000e220008000800 */
[----:B------:R2:W-:Y:S04]  /*c8930*/  @P4 STG.E.U8 desc[UR34][R6.64], R2 ;  /* 0x0000000206004986 */ /* 0x0005e8000c101122 */
[----:B------:R0:W-:Y:S01]  /*c8940*/  @P2 STG.E.U8 desc[UR34][R8.64], R0 ;  /* 0x0000000008002986 */ /* 0x0001e2000c101122 */
[----:B--2---:R-:W-:-:S03]  /*c8950*/  PRMT R2, R21, 0x7772, RZ ;  /* 0x0000777215027816 */ /* 0x004fc600000000ff */
[----:B------:R-:W2:Y:S04]  /*c8960*/  LDL.LU.64 R6, [R1+0x16d8] ;  /* 0x0016d80001067983 */ /* 0x000ea80000300a00 */
[----:B0-----:R-:W2:Y:S04]  /*c8970*/  LDL.LU.64 R8, [R1+0x16c0] ;  /* 0x0016c00001087983 */ /* 0x001ea80000300a00 */
[----:B------:R0:W-:Y:S01]  /*c8980*/  @P6 STG.E.U8 desc[UR34][R10.64], R2 ;  /* 0x000000020a006986 */ /* 0x0001e2000c101122 */
[----:B------:R-:W-:-:S03]  /*c8990*/  ISETP.LT.AND P2, PT, R23, UR9, !P1 ;  /* 0x0000000917007c0c */ /* 0x000fc6000cf41270 */
[----:B0-----:R-:W2:Y:S01]  /*c89a0*/  LDL.LU R10, [R1+0x3c48] ;  /* 0x003c4800010a7983 */ /* 0x001ea20000300800 */
[----:B------:R-:W-:Y:S02]  /*c89b0*/  ISETP.LT.AND P4, PT, R22, UR11, !P1 ;  /* 0x0000000b16007c0c */ /* 0x000fe4000cf81270 */
[----:B------:R-:W-:Y:S02]  /*c89c0*/  PRMT R0, R21, 0x7773, RZ ;  /* 0x0000777315007816 */ /* 0x000fe400000000ff */
[C---:B------:R-:W-:Y:S02]  /*c89d0*/  PRMT R2, R12.reuse, 0x7770, RZ ;  /* 0x000077700c027816 */ /* 0x040fe400000000ff */
[----:B------:R-:W-:Y:S01]  /*c89e0*/  ISETP.LT.AND P6, PT, R19, UR13, !P1 ;  /* 0x0000000d13007c0c */ /* 0x000fe2000cfc1270 */
[----:B------:R-:W0:Y:S01]  /*c89f0*/  LDCU UR9, c[0x0][0x398] ;  /* 0x00007300ff0977ac */ /* 0x000e220008000800 */
[----:B------:R-:W0:Y:S01]  /*c8a00*/  LDCU UR11, c[0x0][0x398] ;  /* 0x00007300ff0b77ac */ /* 0x000e220008000800 */
[----:B------:R1:W-:Y:S01]  /*c8a10*/  @P0 STG.E.U8 desc[UR34][R14.64], R0 ;  /* 0x000000000e000986 */ /* 0x0003e2000c101122 */
[----:B------:R-:W0:Y:S03]  /*c8a20*/  LDCU UR13, c[0x0][0x398] ;  /* 0x00007300ff0d77ac */ /* 0x000e260008000800 */
[----:B-1----:R-:W2:Y:S04]  /*c8a30*/  LDL.LU.64 R14, [R1+0x16b0] ;  /* 0x0016b000010e7983 */ /* 0x002ea80000300a00 */
[----:B---3--:R1:W-:Y:S02]  /*c8a40*/  @P2 STG.E.U8 desc[UR34][R24.64], R2 ;  /* 0x0000000218002986 */ /* 0x0083e4000c101122 */
[----:B-1----:R-:W-:-:S02]  /*c8a50*/  PRMT R2, R12, 0x7771, RZ ;  /* 0x000077710c027816 */ /* 0x002fc400000000ff */
[----:B------:R-:W3:Y:S04]  /*c8a60*/  LDL.LU.64 R24, [R1+0x16a0] ;  /* 0x0016a00001187983 */ /* 0x000ee80000300a00 */
[----:B------:R-:W3:Y:S04]  /*c8a70*/  LDL.LU R21, [R1+0x390] ;  /* 0x0003900001157983 */ /* 0x000ee80000300800 */
[----:B----4-:R1:W-:Y:S04]  /*c8a80*/  @P4 STG.E.U8 desc[UR34][R28.64], R2 ;  /* 0x000000021c004986 */ /* 0x0103e8000c101122 */
[----:B-1----:R-:W4:Y:S01]  /*c8a90*/  LDL.LU.64 R28, [R1+0x16a8] ;  /* 0x0016a800011c7983 */ /* 0x002f220000300a00 */
[----:B------:R-:W-:-:S02]  /*c8aa0*/  ISETP.LT.AND P1, PT, R17, UR15, !P1 ;  /* 0x0000000f11007c0c */ /* 0x000fc4000cf21270 */
[----:B------:R-:W-:Y:S02]  /*c8ab0*/  ISETP.LT.AND P2, PT, R18, UR7, !P3 ;  /* 0x0000000712007c0c */ /* 0x000fe4000df41270 */
[----:B------:R-:W-:Y:S01]  /*c8ac0*/  PRMT R2, R12, 0x7773, RZ ;  /* 0x000077730c027816 */ /* 0x000fe200000000ff */
[C---:B--2---:R-:W-:Y:S01]  /*c8ad0*/  VIADD R0, R10.reuse, 0x75 ;  /* 0x000000750a007836 */ /* 0x044fe20000000000 */
[----:B------:R-:W-:Y:S01]  /*c8ae0*/  ISETP.LT.AND P4, PT, R27, UR17, !P3 ;  /* 0x000000111b007c0c */ /* 0x000fe2000df81270 */
[----:B------:R-:W-:Y:S01]  /*c8af0*/  VIADD R3, R10, 0x76 ;  /* 0x000000760a037836 */ /* 0x000fe20000000000 */
[----:B------:R-:W1:Y:S01]  /*c8b00*/  LDCU UR7, c[0x0][0x398] ;  /* 0x00007300ff0777ac */ /* 0x000e620008000800 */
[----:B------:R-:W2:Y:S01]  /*c8b10*/  LDCU UR15, c[0x0][0x398] ;  /* 0x00007300ff0f77ac */ /* 0x000ea20008000800 */
[----:B------:R-:W-:Y:S02]  /*c8b20*/  ISETP.GE.AND P0, PT, R0, UR25, PT ;  /* 0x0000001900007c0c */ /* 0x000fe4000bf06270 */
[----:B------:R-:W-:Y:S01]  /*c8b30*/  PRMT R0, R12, 0x7772, RZ ;  /* 0x000077720c007816 */ /* 0x000fe200000000ff */
[----:B------:R-:W1:Y:S04]  /*c8b40*/  LDCU UR17, c[0x0][0x398] ;  /* 0x00007300ff1177ac */ /* 0x000e680008000800 */
[----:B------:R2:W-:Y:S01]  /*c8b50*/  @P6 STG.E.U8 desc[UR34][R4.64], R0 ;  /* 0x0000000004006986 */ /* 0x0005e2000c101122 */
[----:B------:R-:W-:-:S03]  /*c8b60*/  ISETP.LT.AND P6, PT, R13, UR4, !P3 ;  /* 0x000000040d007c0c */ /* 0x000fc6000dfc1270 */
[----:B------:R1:W-:Y:S01]  /*c8b70*/  @P1 STG.E.U8 desc[UR34][R6.64], R2 ;  /* 0x0000000206001986 */ /* 0x0003e2000c101122 */
[----:B0-----:R-:W-:Y:S01]  /*c8b80*/  ISETP.LT.AND P1, PT, R26, UR9, !P3 ;  /* 0x000000091a007c0c */ /* 0x001fe2000df21270 */
[----:B------:R-:W0:Y:S01]  /*c8b90*/  LDCU UR4, c[0x0][0x398] ;  /* 0x00007300ff0477ac */ /* 0x000e220008000800 */
[----:B------:R-:W0:Y:S01]  /*c8ba0*/  LDCU UR9, c[0x0][0x398] ;  /* 0x00007300ff0977ac */ /* 0x000e220008000800 */
[C---:B--2---:R-:W-:Y:S02]  /*c8bb0*/  PRMT R0, R20.reuse, 0x7770, RZ ;  /* 0x0000777014007816 */ /* 0x044fe400000000ff */
[C---:B-1----:R-:W-:Y:S01]  /*c8bc0*/  PRMT R2, R20.reuse, 0x7771, RZ ;  /* 0x0000777114027816 */ /* 0x042fe200000000ff */
[----:B------:R-:W2:Y:S04]  /*c8bd0*/  LDL.LU.64 R6, [R1+0x1680] ;  /* 0x0016800001067983 */ /* 0x000ea80000300a00 */
[----:B------:R1:W-:Y:S04]  /*c8be0*/  @P2 STG.E.U8 desc[UR34][R8.64], R0 ;  /* 0x0000000008002986 */ /* 0x0003e8000c101122 */
[----:B------:R0:W-:Y:S01]  /*c8bf0*/  @P6 STG.E.U8 desc[UR34][R14.64], R2 ;  /* 0x000000020e006986 */ /* 0x0001e2000c101122 */
[----:B-1----:R-:W-:-:S02]  /*c8c00*/  PRMT R0, R20, 0x7772, RZ ;  /* 0x0000777214007816 */ /* 0x002fc400000000ff */
[----:B0-----:R-:W-:Y:S01]  /*c8c10*/  PRMT R2, R20, 0x7773, RZ ;  /* 0x0000777314027816 */ /* 0x001fe200000000ff */
[----:B------:R-:W2:Y:S04]  /*c8c20*/  LDL.LU.64 R8, [R1+0x1660] ;  /* 0x0016600001087983 */ /* 0x000ea80000300a00 */
[----:B------:R-:W2:Y:S04]  /*c8c30*/  LDL.LU R12, [R1+0x3a4] ;  /* 0x0003a400010c7983 */ /* 0x000ea80000300800 */
[----:B------:R-:W2:Y:S04]  /*c8c40*/  LDL.LU.64 R4, [R1+0x1670] ;  /* 0x0016700001047983 */ /* 0x000ea80000300a00 */
[----:B------:R-:W2:Y:S04]  /*c8c50*/  LDL.LU.64 R14, [R1+0x1650] ;  /* 0x00165000010e7983 */ /* 0x000ea80000300a00 */
[----:B---3--:R0:W-:Y:S04]  /*c8c60*/  @P4 STG.E.U8 desc[UR34][R24.64], R0 ;  /* 0x0000000018004986 */ /* 0x0081e8000c101122 */
[----:B0-----:R-:W3:Y:S04]  /*c8c70*/  LDL.LU.64 R24, [R1+0x1640] ;  /* 0x0016400001187983 */ /* 0x001ee80000300a00 */
[----:B----4-:R0:W-:Y:S01]  /*c8c80*/  @P1 STG.E.U8 desc[UR34][R28.64], R2 ;  /* 0x000000021c001986 */ /* 0x0101e2000c101122 */
[----:B------:R-:W-:-:S03]  /*c8c90*/  ISETP.GE.AND P1, PT, R3, UR27, PT ;  /* 0x0000001b03007c0c */ /* 0x000fc6000bf26270 */
[----:B0-----:R-:W4:Y:S04]  /*c8ca0*/  LDL.LU.64 R28, [R1+0x1630] ;  /* 0x00163000011c7983 */ /* 0x001f280000300a00 */
[----:B------:R-:W2:Y:S01]  /*c8cb0*/  LDL.LU.64 R2, [R1+0x1690] ;  /* 0x0016900001027983 */ /* 0x000ea20000300a00 */
[----:B------:R-:W-:Y:S02]  /*c8cc0*/  ISETP.LT.AND P2, PT, R23, UR19, !P3 ;  /* 0x0000001317007c0c */ /* 0x000fe4000df41270 */
[----:B------:R-:W-:Y:S02]  /*c8cd0*/  ISETP.LT.AND P4, PT, R22, UR11, !P3 ;  /* 0x0000000b16007c0c */ /* 0x000fe4000df81270 */
[----:B------:R-:W-:Y:S02]  /*c8ce0*/  ISETP.LT.AND P6, PT, R19, UR13, !P3 ;  /* 0x0000000d13007c0c */ /* 0x000fe4000dfc1270 */
[----:B------:R-:W-:-:S02]  /*c8cf0*/  PRMT R0, R21, 0x7770, RZ ;  /* 0x0000777015007816 */ /* 0x000fc400000000ff */
[----:B------:R-:W-:Y:S01]  /*c8d00*/  ISETP.LT.AND P3, PT, R17, UR7, !P3 ;  /* 0x0000000711007c0c */ /* 0x000fe2000df61270 */
[----:B------:R-:W3:Y:S01]  /*c8d10*/  LDL.LU R20, [R1+0x2a4] ;  /* 0x0002a40001147983 */ /* 0x000ee20000300800 */
[----:B------:R-:W0:Y:S01]  /*c8d20*/  LDCU UR19, c[0x0][0x398] ;  /* 0x00007300ff1377ac */ /* 0x000e220008000800 */
[----:B------:R-:W1:Y:S01]  /*c8d30*/  LDCU UR11, c[0x0][0x398] ;  /* 0x00007300ff0b77ac */ /* 0x000e620008000800 */
[----:B------:R-:W0:Y:S01]  /*c8d40*/  LDCU UR13, c[0x0][0x398] ;  /* 0x00007300ff0d77ac */ /* 0x000e220008000800 */
[----:B------:R-:W0:Y:S01]  /*c8d50*/  LDCU UR7, c[0x0][0x398] ;  /* 0x00007300ff0777ac */ /* 0x000e220008000800 */
[----:B--2---:R2:W-:Y:S01]  /*c8d60*/  @P2 STG.E.U8 desc[UR34][R2.64], R0 ;  /* 0x0000000002002986 */ /* 0x0045e2000c101122 */
[----:B------:R-:W-:Y:S01]  /*c8d70*/  ISETP.LT.AND P2, PT, R18, UR4, !P5 ;  /* 0x0000000412007c0c */ /* 0x000fe2000ef41270 */
[----:B------:R-:W0:Y:S01]  /*c8d80*/  LDCU UR4, c[0x0][0x398] ;  /* 0x00007300ff0477ac */ /* 0x000e220008000800 */
[C---:B--2---:R-:W-:Y:S02]  /*c8d90*/  PRMT R2, R21.reuse, 0x7771, RZ ;  /* 0x0000777115027816 */ /* 0x044fe400000000ff */
[----:B------:R-:W-:-:S03]  /*c8da0*/  PRMT R0, R21, 0x7772, RZ ;  /* 0x0000777215007816 */ /* 0x000fc600000000ff */
[----:B------:R2:W-:Y:S04]  /*c8db0*/  @P4 STG.E.U8 desc[UR34][R6.64], R2 ;  /* 0x0000000206004986 */ /* 0x0005e8000c101122 */
[----:B------:R0:W-:Y:S01]  /*c8dc0*/  @P6 STG.E.U8 desc[UR34][R8.64], R0 ;  /* 0x0000000008006986 */ /* 0x0001e2000c101122 */
[----:B------:R-:W-:Y:S02]  /*c8dd0*/  ISETP.LT.AND P6, PT, R13, UR15, !P5 ;  /* 0x0000000f0d007c0c */ /* 0x000fe4000efc1270 */
[----:B------:R-:W-:Y:S01]  /*c8de0*/  ISETP.LT.AND P4, PT, R27, UR17, !P5 ;  /* 0x000000111b007c0c */ /* 0x000fe2000ef81270 */
[----:B------:R-:W1:Y:S01]  /*c8df0*/  LDCU UR17, c[0x0][0x398] ;  /* 0x00007300ff1177ac */ /* 0x000e620008000800 */
[----:B------:R-:W1:Y:S01]  /*c8e00*/  LDCU UR15, c[0x0][0x398] ;  /* 0x00007300ff0f77ac */ /* 0x000e620008000800 */
[----:B--2---:R-:W-:-:S02]  /*c8e10*/  PRMT R2, R21, 0x7773, RZ ;  /* 0x0000777315027816 */ /* 0x004fc400000000ff */
[C---:B0-----:R-:W-:Y:S01]  /*c8e20*/  PRMT R0, R12.reuse, 0x7770, RZ ;  /* 0x000077700c007816 */ /* 0x041fe200000000ff */
[----:B------:R-:W2:Y:S04]  /*c8e30*/  LDL.LU.64 R6, [R1+0x1610] ;  /* 0x0016100001067983 */ /* 0x000ea80000300a00 */
[----:B------:R0:W-:Y:S04]  /*c8e40*/  @P3 STG.E.U8 desc[UR34][R4.64], R2 ;  /* 0x0000000204003986 */ /* 0x0001e8000c101122 */
[----:B------:R1:W-:Y:S04]  /*c8e50*/  @P2 STG.E.U8 desc[UR34][R14.64], R0 ;  /* 0x000000000e002986 */ /* 0x0003e8000c101122 */
[----:B------:R-:W2:Y:S01]  /*c8e60*/  LDL.LU.64 R8, [R1+0x1600] ;  /* 0x0016000001087983 */ /* 0x000ea20000300a00 */
[----:B0-----:R-:W-:-:S02]  /*c8e70*/  PRMT R2, R12, 0x7771, RZ ;  /* 0x000077710c027816 */ /* 0x001fc400000000ff */
[----:B-1----:R-:W-:Y:S01]  /*c8e80*/  PRMT R0, R12, 0x7772, RZ ;  /* 0x000077720c007816 */ /* 0x002fe200000000ff */
[----:B------:R-:W2:Y:S04]  /*c8e90*/  LDL.LU.64 R14, [R1+0x15f8] ;  /* 0x0015f800010e7983 */ /* 0x000ea80000300a00 */
[----:B---3--:R0:W-:Y:S04]  /*c8ea0*/  @P6 STG.E.U8 desc[UR34][R24.64], R2 ;  /* 0x0000000218006986 */ /* 0x0081e8000c101122 */
[----:B----4-:R1:W-:Y:S01]  /*c8eb0*/  @P4 STG.E.U8 desc[UR34][R28.64], R0 ;  /* 0x000000001c004986 */ /* 0x0103e2000c101122 */
[----:B0-----:R-:W-:-:S03]  /*c8ec0*/  VIADD R2, R10, 0x63 ;  /* 0x000000630a027836 */ /* 0x001fc60000000000 */
[----:B------:R-:W3:Y:S04]  /*c8ed0*/  LDL.LU.64 R24, [R1+0x15f0] ;  /* 0x0015f00001187983 */ /* 0x000ee80000300a00 */
[----:B------:R-:W4:Y:S04]  /*c8ee0*/  LDL.LU R21, [R1+0x304] ;  /* 0x0003040001157983 */ /* 0x000f280000300800 */
[----:B------:R-:W2:Y:S04]  /*c8ef0*/  LDL.LU.64 R4, [R1+0x15e0] ;  /* 0x0015e00001047983 */ /* 0x000ea80000300a00 */
[----:B-1----:R-:W2:Y:S01]  /*c8f00*/  LDL.LU.64 R28, [R1+0x15d0] ;  /* 0x0015d000011c7983 */ /* 0x002ea20000300a00 */
[----:B------:R-:W-:-:S03]  /*c8f10*/  ISETP.GE.AND P2, PT, R2, UR50, PT ;  /* 0x0000003202007c0c */ /* 0x000fc6000bf46270 */
[----:B------:R-:W2:Y:S01]  /*c8f20*/  LDL.LU.64 R2, [R1+0x1620] ;  /* 0x0016200001027983 */ /* 0x000ea20000300a00 */
[----:B------:R-:W-:Y:S02]  /*c8f30*/  ISETP.LT.AND P3, PT, R26, UR9, !P5 ;  /* 0x000000091a007c0c */ /* 0x000fe4000ef61270 */
[----:B------:R-:W-:Y:S02]  /*c8f40*/  ISETP.LT.AND P4, PT, R23, UR19, !P5 ;  /* 0x0000001317007c0c */ /* 0x000fe4000ef81270 */
[----:B------:R-:W-:Y:S02]  /*c8f50*/  ISETP.LT.AND P6, PT, R22, UR11, !P5 ;  /* 0x0000000b16007c0c */ /* 0x000fe4000efc1270 */
[----:B------:R-:W-:Y:S01]  /*c8f60*/  PRMT R0, R12, 0x7773, RZ ;  /* 0x000077730c007816 */ /* 0x000fe200000000ff */
[----:B------:R-:W0:Y:S01]  /*c8f70*/  LDCU UR9, c[0x0][0x398] ;  /* 0x00007300ff0977ac */ /* 0x000e220008000800 */
[----:B------:R-:W1:Y:S01]  /*c8f80*/  LDCU UR11, c[0x0][0x398] ;  /* 0x00007300ff0b77ac */ /* 0x000e620008000800 */
[----:B------:R-:W0:Y:S04]  /*c8f90*/  LDCU UR19, c[0x0][0x398] ;  /* 0x00007300ff1377ac */ /* 0x000e280008000800 */
[----:B--2---:R2:W-:Y:S01]  /*c8fa0*/  @P3 STG.E.U8 desc[UR34][R2.64], R0 ;  /* 0x0000000002003986 */ /* 0x0045e2000c101122 */
[----:B------:R-:W-:-:S02]  /*c8fb0*/  ISETP.LT.AND P3, PT, R19, UR13, !P5 ;  /* 0x0000000d13007c0c */ /* 0x000fc4000ef61270 */
[----:B------:R-:W-:Y:S01]  /*c8fc0*/  ISETP.LT.AND P5, PT, R17, UR4, !P5 ;  /* 0x0000000411007c0c */ /* 0x000fe2000efa1270 */
[----:B------:R-:W0:Y:S01]  /*c8fd0*/  LDCU UR4, c[0x0][0x398] ;  /* 0x00007300ff0477ac */ /* 0x000e220008000800 */
[----:B------:R-:W0:Y:S01]  /*c8fe0*/  LDCU UR13, c[0x0][0x398] ;  /* 0x00007300ff0d77ac */ /* 0x000e220008000800 */
[C---:B--2---:R-:W-:Y:S02]  /*c8ff0*/  PRMT R2, R20.reuse, 0x7770, RZ ;  /* 0x0000777014027816 */ /* 0x044fe400000000ff */
[----:B------:R-:W-:-:S03]  /*c9000*/  PRMT R0, R20, 0x7771, RZ ;  /* 0x0000777114007816 */ /* 0x000fc600000000ff */
[----:B------:R2:W-:Y:S04]  /*c9010*/  @P4 STG.E.U8 desc[UR34][R6.64], R2 ;  /* 0x0000000206004986 */ /* 0x0005e8000c101122 */
[----:B------:R0:W-:Y:S04]  /*c9020*/  @P6 STG.E.U8 desc[UR34][R8.64], R0 ;  /* 0x0000000008006986 */ /* 0x0001e8000c101122 */
[----:B--2---:R-:W2:Y:S04]  /*c9030*/  LDL.LU.64 R6, [R1+0x15d8] ;  /* 0x0015d80001067983 */ /* 0x004ea80000300a00 */
[----:B0-----:R-:W2:Y:S01]  /*c9040*/  LDL.LU.64 R8, [R1+0x15c0] ;  /* 0x0015c00001087983 */ /* 0x001ea20000300a00 */
[----:B------:R-:W-:-:S02]  /*c9050*/  PRMT R2, R20, 0x7772, RZ ;  /* 0x0000777214027816 */ /* 0x000fc400000000ff */
[----:B------:R-:W-:Y:S01]  /*c9060*/  PRMT R0, R20, 0x7773, RZ ;  /* 0x0000777314007816 */ /* 0x000fe200000000ff */
[----:B------:R-:W2:Y:S04]  /*c9070*/  LDL.LU R12, [R1+0x394] ;  /* 0x00039400010c7983 */ /* 0x000ea80000300800 */
[----:B------:R-:W-:Y:S04]  /*c9080*/  @P3 STG.E.U8 desc[UR34][R14.64], R2 ;  /* 0x000000020e003986 */ /* 0x000fe8000c101122 */
[----:B---3--:R0:W-:Y:S01]  /*c9090*/  @P5 STG.E.U8 desc[UR34][R24.64], R0 ;  /* 0x0000000018005986 */ /* 0x0081e2000c101122 */
[----:B------:R-:W-:-:S02]  /*c90a0*/  ISETP.LT.AND P3, PT, R27, UR9, !P2 ;  /* 0x000000091b007c0c */ /* 0x000fc4000d761270 */
[----:B------:R-:W-:Y:S02]  /*c90b0*/  ISETP.LT.AND P5, PT, R26, UR17, !P2 ;  /* 0x000000111a007c0c */ /* 0x000fe4000d7a1270 */
[----:B------:R-:W-:Y:S02]  /*c90c0*/  ISETP.LT.AND P6, PT, R18, UR7, !P2 ;  /* 0x0000000712007c0c */ /* 0x000fe4000d7c1270 */
[----:B------:R-:W-:Y:S02]  /*c90d0*/  ISETP.LT.AND P4, PT, R13, UR15, !P2 ;  /* 0x0000000f0d007c0c */ /* 0x000fe4000d781270 */
[C---:B----4-:R-:W-:Y:S01]  /*c90e0*/  PRMT R3, R21.reuse, 0x7772, RZ ;  /* 0x0000777215037816 */ /* 0x050fe200000000ff */
[----:B------:R-:W3:Y:S01]  /*c90f0*/  LDCU UR7, c[0x0][0x398] ;  /* 0x00007300ff0777ac */ /* 0x000ee20008000800 */
[----:B------:R-:W4:Y:S01]  /*c9100*/  LDCU UR15, c[0x0][0x398] ;  /* 0x00007300ff0f77ac */ /* 0x000f220008000800 */
[----:B------:R-:W1:Y:S01]  /*c9110*/  LDCU UR9, c[0x0][0x398] ;  /* 0x00007300ff0977ac */ /* 0x000e620008000800 */
[----:B------:R-:W1:Y:S01]  /*c9120*/  LDCU UR17, c[0x0][0x398] ;  /* 0x00007300ff1177ac */ /* 0x000e620008000800 */
[----:B0-----:R-:W3:Y:S04]  /*c9130*/  LDL.LU.64 R24, [R1+0x15b0] ;  /* 0x0015b00001187983 */ /* 0x001ee80000300a00 */
[----:B------:R-:W4:Y:S04]  /*c9140*/  LDL.LU.64 R14, [R1+0x15a0] ;  /* 0x0015a000010e7983 */ /* 0x000f280000300a00 */
[----:B------:R0:W-:Y:S04]  /*c9150*/  STL.64 [R1+0x3c40], R26 ;  /* 0x003c401a01007387 */ /* 0x0001e80000100a00 */
[----:B0-----:R-:W4:Y:S01]  /*c9160*/  LDL.LU.64 R26, [R1+0x1590] ;  /* 0x00159000011a7983 */ /* 0x001f220000300a00 */
[----:B------:R-:W-:-:S02]  /*c9170*/  PRMT R2, R21, 0x7770, RZ ;  /* 0x0000777015027816 */ /* 0x000fc400000000ff */
[----:B------:R-:W-:-:S03]  /*c9180*/  PRMT R0, R21, 0x7771, RZ ;  /* 0x0000777115007816 */ /* 0x000fc600000000ff */
[----:B------:R0:W-:Y:S04]  /*c9190*/  @P6 STG.E.U8 desc[UR34][R4.64], R2 ;  /* 0x0000000204006986 */ /* 0x0001e8000c101122 */
[----:B------:R0:W-:Y:S01]  /*c91a0*/  @P4 STG.E.U8 desc[UR34][R28.64], R0 ;  /* 0x000000001c004986 */ /* 0x0001e2000c101122 */
[----:B-1----:R-:W-:Y:S02]  /*c91b0*/  ISETP.LT.AND P4, PT, R23, UR11, !P2 ;  /* 0x0000000b17007c0c */ /* 0x002fe4000d781270 */
[----:B------:R-:W-:Y:S01]  /*c91c0*/  ISETP.LT.AND P6, PT, R22, UR19, !P2 ;  /* 0x0000001316007c0c */ /* 0x000fe2000d7c1270 */
[----:B------:R-:W1:Y:S01]  /*c91d0*/  LDCU UR11, c[0x0][0x398] ;  /* 0x00007300ff0b77ac */ /* 0x000e620008000800 */
[----:B0-----:R-:W-:Y:S01]  /*c91e0*/  VIADD R2, R10, 0x64 ;  /* 0x000000640a027836 */ /* 0x001fe20000000000 */
[----:B------:R-:W-:Y:S01]  /*c91f0*/  PRMT R0, R21, 0x7773, RZ ;  /* 0x0000777315007816 */ /* 0x000fe200000000ff */
[----:B------:R-:W4:Y:S04]  /*c9200*/  LDL.LU.64 R4, [R1+0x1580] ;  /* 0x0015800001047983 */ /* 0x000f280000300a00 */
[----:B------:R-:W4:Y:S04]  /*c9210*/  LDL.LU R20, [R1+0x3a8] ;  /* 0x0003a80001147983 */ /* 0x000f280000300800 */
[----:B------:R-:W4:Y:S04]  /*c9220*/  LDL.LU.64 R28, [R1+0x1570] ;  /* 0x00157000011c7983 */ /* 0x000f280000300a00 */
[----:B--2---:R0:W-:Y:S04]  /*c9230*/  @P3 STG.E.U8 desc[UR34][R6.64], R3 ;  /* 0x0000000306003986 */ /* 0x0041e8000c101122 */
[----:B------:R2:W-:Y:S01]  /*c9240*/  @P5 STG.E.U8 desc[UR34][R8.64], R0 ;  /* 0x0000000008005986 */ /* 0x0005e2000c101122 */
[----:B------:R-:W-:-:S02]  /*c9250*/  ISETP.LT.AND P5, PT, R19, UR4, !P2 ;  /* 0x0000000413007c0c */ /* 0x000fc4000d7a1270 */
[----:B------:R-:W-:Y:S02]  /*c9260*/  ISETP.GE.AND P3, PT, R2, UR53, PT ;  /* 0x0000003502007c0c */ /* 0x000fe4000bf66270 */
[C---:B------:R-:W-:Y:S01]  /*c9270*/  PRMT R2, R12.reuse, 0x7770, RZ ;  /* 0x000077700c027816 */ /* 0x040fe200000000ff */
[----:B------:R-:W1:Y:S01]  /*c9280*/  LDCU UR4, c[0x0][0x398] ;  /* 0x00007300ff0477ac */ /* 0x000e620008000800 */
[----:B0-----:R-:W4:Y:S01]  /*c9290*/  LDL.LU.64 R6, [R1+0x1560] ;  /* 0x0015600001067983 */ /* 0x001f220000300a00 */
[----:B--2---:R-:W-:-:S03]  /*c92a0*/  PRMT R0, R12, 0x7771, RZ ;  /* 0x000077710c007816 */ /* 0x004fc600000000ff */
[----:B------:R-:W2:Y:S04]  /*c92b0*/  LDL.LU.64 R8, [R1+0x1550] ;  /* 0x0015500001087983 */ /* 0x000ea80000300a00 */
[----:B---3--:R0:W-:Y:S04]  /*c92c0*/  @P4 STG.E.U8 desc[UR34][R24.64], R2 ;  /* 0x0000000218004986 */ /* 0x0081e8000c101122 */
[----:B----4-:R3:W-:Y:S01]  /*c92d0*/  @P6 STG.E.U8 desc[UR34][R14.64], R0 ;  /* 0x000000000e006986 */ /* 0x0107e2000c101122 */
[----:B0-----:R-:W-:-:S03]  /*c92e0*/  PRMT R2, R12, 0x7772, RZ ;  /* 0x000077720c027816 */ /* 0x001fc600000000ff */
[----:B------:R-:W4:Y:S04]  /*c92f0*/  LDL.LU.64 R24, [R1+0x1540] ;  /* 0x0015400001187983 */ /* 0x000f280000300a00 */
[----:B------:R-:W2:Y:S04]  /*c9300*/  LDL.LU R21, [R1+0x2a8] ;  /* 0x0002a80001157983 */ /* 0x000ea80000300800 */
[----:B---3--:R-:W3:Y:S04]  /*c9310*/  LDL.LU.64 R14, [R1+0x1530] ;  /* 0x00153000010e7983 */ /* 0x008ee80000300a00 */
[----:B------:R0:W-:Y:S04]  /*c9320*/  @P5 STG.E.U8 desc[UR34][R26.64], R2 ;  /* 0x000000021a005986 */ /* 0x0001e8000c101122 */
[----:B0-----:R-:W2:Y:S01]  /*c9330*/  LDL.LU.64 R26, [R1+0x3c40] ;  /* 0x003c4000011a7983 */ /* 0x001ea20000300a00 */
[----:B------:R-:W-:-:S02]  /*c9340*/  ISETP.LT.AND P2, PT, R17, UR7, !P2 ;  /* 0x0000000711007c0c */ /* 0x000fc4000d741270 */
[----:B------:R-:W-:Y:S02]  /*c9350*/  ISETP.LT.AND P6, PT, R18, UR13, !P3 ;  /* 0x0000000d12007c0c */ /* 0x000fe4000dfc1270 */
[----:B------:R-:W-:Y:S02]  /*c9360*/  ISETP.LT.AND P4, PT, R13, UR15, !P3 ;  /* 0x0000000f0d007c0c */ /* 0x000fe4000df81270 */
[----:B------:R-:W-:Y:S01]  /*c9370*/  PRMT R0, R12, 0x7773, RZ ;  /* 0x000077730c007816 */ /* 0x000fe200000000ff */
[----:B------:R-:W0:Y:S01]  /*c9380*/  LDCU UR7, c[0x0][0x398] ;  /* 0x00007300ff0777ac */ /* 0x000e220008000800 */
[----:B------:R-:W-:Y:S01]  /*c9390*/  PRMT R2, R20, 0x7770, RZ ;  /* 0x0000777014027816 */ /* 0x000fe200000000ff */
[----:B------:R-:W0:Y:S01]  /*c93a0*/  LDCU UR13, c[0x0][0x398] ;  /* 0x00007300ff0d77ac */ /* 0x000e220008000800 */
[----:B------:R-:W-:Y:S01]  /*c93b0*/  VIADD R3, R10, 0x66 ;  /* 0x000000660a037836 */ /* 0x000fe20000000000 */
[----:B------:R-:W0:Y:S02]  /*c93c0*/  LDCU UR15, c[0x0][0x398] ;  /* 0x00007300ff0f77ac */ /* 0x000e240008000800 */
[----:B------:R1:W-:Y:S04]  /*c93d0*/  @P2 STG.E.U8 desc[UR34][R4.64], R0 ;  /* 0x0000000004002986 */ /* 0x0003e8000c101122 */
[----:B------:R0:W-:Y:S01]  /*c93e0*/  @P6 STG.E.U8 desc[UR34][R28.64], R2 ;  /* 0x000000021c006986 */ /* 0x0001e2000c101122 */
[----:B-1----:R-:W-:-:S03]  /*c93f0*/  PRMT R0, R20, 0x7771, RZ ;  /* 0x0000777114007816 */ /* 0x002fc600000000ff */
[----:B------:R-:W3:Y:S01]  /*c9400*/  LDL.LU.64 R4, [R1+0x1520] ;  /* 0x0015200001047983 */ /* 0x000ee20000300a00 */
[----:B0-----:R-:W-:-:S03]  /*c9410*/  PRMT R2, R20, 0x7772, RZ ;  /* 0x0000777214027816 */ /* 0x001fc600000000ff */
[----:B------:R-:W3:Y:S04]  /*c9420*/  LDL.LU.64 R28, [R1+0x1510] ;  /* 0x00151000011c7983 */ /* 0x000ee80000300a00 */
[----:B------:R-:W3:Y:S04]  /*c9430*/  LDL.LU R12, [R1+0x308] ;  /* 0x00030800010c7983 */ /* 0x000ee80000300800 */
[----:B------:R0:W-:Y:S02]  /*c9440*/  @P4 STG.E.U8 desc[UR34][R6.64], R0 ;  /* 0x0000000006004986 */ /* 0x0001e4000c101122 */
[----:B0-----:R-:W-:-:S02]  /*c9450*/  PRMT R0, R20, 0x7773, RZ ;  /* 0x0000777314007816 */ /* 0x001fc400000000ff */
[----:B--2---:R-:W-:Y:S02]  /*c9460*/  ISETP.LT.AND P5, PT, R27, UR9, !P3 ;  /* 0x000000091b007c0c */ /* 0x004fe4000dfa1270 */
[----:B------:R-:W-:Y:S01]  /*c9470*/  ISETP.LT.AND P2, PT, R26, UR17, !P3 ;  /* 0x000000111a007c0c */ /* 0x000fe2000df41270 */
[----:B------:R-:W0:Y:S01]  /*c9480*/  LDCU UR9, c[0x0][0x398] ;  /* 0x00007300ff0977ac */ /* 0x000e220008000800 */
[----:B------:R-:W-:Y:S02]  /*c9490*/  ISETP.LT.AND P4, PT, R23, UR11, !P3 ;  /* 0x0000000b17007c0c */ /* 0x000fe4000df81270 */
[----:B------:R-:W-:Y:S01]  /*c94a0*/  ISETP.LT.AND P6, PT, R19, UR7, !P3 ;  /* 0x0000000713007c0c */ /* 0x000fe2000dfc1270 */
[----:B------:R-:W1:Y:S01]  /*c94b0*/  LDCU UR17, c[0x0][0x398] ;  /* 0x00007300ff1177ac */ /* 0x000e620008000800 */
[----:B------:R-:W2:Y:S01]  /*c94c0*/  LDCU UR11, c[0x0][0x398] ;  /* 0x00007300ff0b77ac */ /* 0x000ea20008000800 */
[----:B------:R-:W0:Y:S04]  /*c94d0*/  LDCU UR7, c[0x0][0x398] ;  /* 0x00007300ff0777ac */ /* 0x000e280008000800 */
[----:B------:R1:W-:Y:S04]  /*c94e0*/  @P5 STG.E.U8 desc[UR34][R8.64], R2 ;  /* 0x0000000208005986 */ /* 0x0003e8000c101122 */
[----:B----4-:R4:W-:Y:S04]  /*c94f0*/  @P2 STG.E.U8 desc[UR34][R24.64], R0 ;  /* 0x0000000018002986 */ /* 0x0109e8000c101122 */
[----:B-1----:R-:W2:Y:S04]  /*c9500*/  LDL.LU.64 R8, [R1+0x1518] ;  /* 0x0015180001087983 */ /* 0x002ea80000300a00 */
[----:B----4-:R-:W4:Y:S01]  /*c9510*/  LDL.LU.64 R24, [R1+0x1500] ;  /* 0x0015000001187983 */ /* 0x010f220000300a00 */
[----:B------:R-:W-:Y:S01]  /*c9520*/  VIADD R0, R10, 0x65 ;  /* 0x000000650a007836 */ /* 0x000fe20000000000 */
[----:B------:R-:W-:-:S02]  /*c9530*/  ISETP.LT.AND P5, PT, R22, UR4, !P3 ;  /* 0x0000000416007c0c */ /* 0x000fc4000dfa1270 */
[----:B------:R-:W-:Y:S01]  /*c9540*/  PRMT R2, R21, 0x7770, RZ ;  /* 0x0000777015027816 */ /* 0x000fe200000000ff */
[----:B------:R-:W4:Y:S01]  /*c9550*/  LDL.LU.64 R6, [R1+0x14f0] ;  /* 0x0014f00001067983 */ /* 0x000f220000300a00 */
[----:B------:R-:W-:Y:S02]  /*c9560*/  ISETP.GE.AND P2, PT, R0, UR14, PT ;  /* 0x0000000e00007c0c */ /* 0x000fe4000bf46270 */
[----:B------:R-:W-:Y:S01]  /*c9570*/  ISETP.LT.AND P3, PT, R17, UR13, !P3 ;  /* 0x0000000d11007c0c */ /* 0x000fe2000df61270 */
[----:B---3--:R1:W-:Y:S01]  /*c9580*/  @P4 STG.E.U8 desc[UR34][R14.64], R2 ;  /* 0x000000020e004986 */ /* 0x0083e2000c101122 */
[C---:B------:R-:W-:Y:S02]  /*c9590*/  PRMT R0, R21.reuse, 0x7772, RZ ;  /* 0x0000777215007816 */ /* 0x040fe400000000ff */
[----:B0-----:R-:W-:Y:S01]  /*c95a0*/  ISETP.LT.AND P4, PT, R18, UR9, !P2 ;  /* 0x0000000912007c0c */ /* 0x001fe2000d781270 */
[----:B------:R-:W0:Y:S01]  /*c95b0*/  LDCU UR4, c[0x0][0x398] ;  /* 0x00007300ff0477ac */ /* 0x000e220008000800 */
[----:B------:R-:W3:Y:S01]  /*c95c0*/  LDCU UR14, c[0x0][0x398] ;  /* 0x00007300ff0e77ac */ /* 0x000ee20008000800 */
[----:B------:R-:W0:Y:S01]  /*c95d0*/  LDCU UR13, c[0x0][0x398] ;  /* 0x00007300ff0d77ac */ /* 0x000e220008000800 */
[----:B------:R-:W0:Y:S01]  /*c95e0*/  LDCU UR9, c[0x0][0x398] ;  /* 0x00007300ff0977ac */ /* 0x000e220008000800 */
[----:B-1----:R-:W-:Y:S01]  /*c95f0*/  PRMT R2, R21, 0x7771, RZ ;  /* 0x0000777115027816 */ /* 0x002fe200000000ff */
[----:B------:R-:W3:Y:S04]  /*c9600*/  LDL.LU.64 R14, [R1+0x14e0] ;  /* 0x0014e000010e7983 */ /* 0x000ee80000300a00 */
[----:B------:R-:W3:Y:S04]  /*c9610*/  LDL.LU R20, [R1+0x3ac] ;  /* 0x0003ac0001147983 */ /* 0x000ee80000300800 */
[----:B------:R1:W-:Y:S04]  /*c9620*/  @P5 STG.E.U8 desc[UR34][R4.64], R2 ;  /* 0x0000000204005986 */ /* 0x0003e8000c101122 */
[----:B------:R0:W-:Y:S04]  /*c9630*/  @P6 STG.E.U8 desc[UR34][R28.64], R0 ;  /* 0x000000001c006986 */ /* 0x0001e8000c101122 */
[----:B------:R-:W-:Y:S01]  /*c9640*/  STL [R1+0x3c28], R10 ;  /* 0x003c280a01007387 */ /* 0x000fe20000100800 */
[----:B------:R-:W-:-:S02]  /*c9650*/  ISETP.LT.AND P6, PT, R27, UR17, !P2 ;  /* 0x000000111b007c0c */ /* 0x000fc4000d7c1270 */
[----:B-1----:R-:W-:Y:S02]  /*c9660*/  PRMT R2, R21, 0x7773, RZ ;  /* 0x0000777315027816 */ /* 0x002fe400000000ff */
[----:B0-----:R-:W-:Y:S01]  /*c9670*/  PRMT R0, R12, 0x7770, RZ ;  /* 0x000077700c007816 */ /* 0x001fe200000000ff */
[----:B------:R-:W3:Y:S04]  /*c9680*/  LDL.LU.64 R28, [R1+0x14e8] ;  /* 0x0014e800011c7983 */ /* 0x000ee80000300a00 */
[----:B------:R-:W3:Y:S01]  /*c9690*/  LDL.LU R21, [R1+0x398] ;  /* 0x0003980001157983 */ /* 0x000ee20000300800 */
[----:B------:R-:W-:Y:S01]  /*c96a0*/  ISETP.LT.AND P5, PT, R13, UR15, !P2 ;  /* 0x0000000f0d007c0c */ /* 0x000fe2000d7a1270 */
[----:B------:R-:W0:Y:S01]  /*c96b0*/  LDCU UR15, c[0x0][0x398] ;  /* 0x00007300ff0f77ac */ /* 0x000e220008000800 */
[----:B------:R-:W1:Y:S01]  /*c96c0*/  LDCU UR17, c[0x0][0x398] ;  /* 0x00007300ff1177ac */ /* 0x000e620008000800 */
[----:B--2---:R2:W-:Y:S04]  /*c96d0*/  @P3 STG.E.U8 desc[UR34][R8.64], R2 ;  /* 0x0000000208003986 */ /* 0x0045e8000c101122 */
[----:B----4-:R4:W-:Y:S01]  /*c96e0*/  @P4 STG.E.U8 desc[UR34][R24.64], R0 ;  /* 0x0000000018004986 */ /* 0x0109e2000c101122 */
[----:B------:R-:W-:-:S03]  /*c96f0*/  ISETP.LT.AND P4, PT, R26, UR11, !P2 ;  /* 0x0000000b1a007c0c */ /* 0x000fc6000d781270 */
[----:B--2---:R-:W2:Y:S04]  /*c9700*/  LDL.LU.64 R8, [R1+0x14d0] ;  /* 0x0014d00001087983 */ /* 0x004ea80000300a00 */
[----:B----4-:R-:W4:Y:S04]  /*c9710*/  LDL.LU.64 R24, [R1+0x14c0] ;  /* 0x0014c00001187983 */ /* 0x010f280000300a00 */
[----:B------:R0:W-:Y:S01]  /*c9720*/  STL.64 [R1+0x3c38], R26 ;  /* 0x003c381a01007387 */ /* 0x0001e20000100a00 */
[C---:B------:R-:W-:Y:S02]  /*c9730*/  PRMT R2, R12.reuse, 0x7771, RZ ;  /* 0x000077710c027816 */ /* 0x040fe400000000ff */
[----:B------:R-:W-:-:S02]  /*c9740*/  PRMT R0, R12, 0x7772, RZ ;  /* 0x000077720c007816 */ /* 0x000fc400000000ff */
[----:B------:R-:W-:Y:S01]  /*c9750*/  ISETP.GE.AND P3, PT, R3, UR52, PT ;  /* 0x0000003403007c0c */ /* 0x000fe2000bf66270 */
[----:B------:R-:W1:Y:S01]  /*c9760*/  LDCU UR11, c[0x0][0x398] ;  /* 0x00007300ff0b77ac */ /* 0x000e620008000800 */
[----:B0-----:R-:W2:Y:S04]  /*c9770*/  LDL.LU.64 R26, [R1+0x14b0] ;  /* 0x0014b000011a7983 */ /* 0x001ea80000300a00 */
[----:B------:R-:W2:Y:S04]  /*c9780*/  LDL.LU.64 R10, [R1+0x1490] ;  /* 0x00149000010a7983 */ /* 0x000ea80000300a00 */
[----:B------:R-:W-:Y:S04]  /*c9790*/  @P5 STG.E.U8 desc[UR34][R6.64], R2 ;  /* 0x0000000206005986 */ /* 0x000fe8000c101122 */
[----:B---3--:R0:W-:Y:S01]  /*c97a0*/  @P6 STG.E.U8 desc[UR34][R14.64], R0 ;  /* 0x000000000e006986 */ /* 0x0081e2000c101122 */
[----:B------:R-:W-:-:S02]  /*c97b0*/  ISETP.LT.AND P6, PT, R23, UR4, !P2 ;  /* 0x0000000417007c0c */ /* 0x000fc4000d7c1270 */
[----:B------:R-:W-:Y:S02]  /*c97c0*/  ISETP.LT.AND P5, PT, R22, UR7, !P2 ;  /* 0x0000000716007c0c */ /* 0x000fe4000d7a1270 */
[C---:B------:R-:W-:Y:S02]  /*c97d0*/  PRMT R5, R20.reuse, 0x7771, RZ ;  /* 0x0000777114057816 */ /* 0x040fe400000000ff */
[C---:B------:R-:W-:Y:S02]  /*c97e0*/  PRMT R4, R20.reuse, 0x7772, RZ ;  /* 0x0000777214047816 */ /* 0x040fe400000000ff */
[----:B------:R-:W-:Y:S01]  /*c97f0*/  PRMT R3, R20, 0x7773, RZ ;  /* 0x0000777314037816 */ /* 0x000fe200000000ff */
[----:B------:R-:W3:Y:S01]  /*c9800*/  LDCU UR4, c[0x0][0x398] ;  /* 0x00007300ff0477ac */ /* 0x000ee20008000800 */
[----:B------:R-:W1:Y:S01]  /*c9810*/  LDCU UR7, c[0x0][0x398] ;  /* 0x00007300ff0777ac */ /* 0x000e620008000800 */
[----:B0-----:R-:W-:Y:S01]  /*c9820*/  PRMT R0, R12, 0x7773, RZ ;  /* 0x000077730c007816 */ /* 0x001fe200000000ff */
[----:B--2---:R0:W-:Y:S04]  /*c9830*/  STL.64 [R1+0x3c30], R10 ;  /* 0x003c300a01007387 */ /* 0x0041e80000100a00 */
[----:B0-----:R-:W2:Y:S04]  /*c9840*/  LDL.LU.64 R10, [R1+0x14a0] ;  /* 0x0014a000010a7983 */ /* 0x001ea80000300a00 */
[----:B------:R0:W-:Y:S01]  /*c9850*/  @P4 STG.E.U8 desc[UR34][R28.64], R0 ;  /* 0x000000001c004986 */ /* 0x0001e2000c101122 */
[----:B------:R-:W-:-:S02]  /*c9860*/  ISETP.LT.AND P4, PT, R19, UR14, !P2 ;  /* 0x0000000e13007c0c */ /* 0x000fc4000d781270 */
[----:B------:R-:W-:Y:S02]  /*c9870*/  ISETP.LT.AND P2, PT, R17, UR13, !P2 ;  /* 0x0000000d11007c0c */ /* 0x000fe4000d741270 */
[C---:B------:R-:W-:Y:S01]  /*c9880*/  PRMT R2, R21.reuse, 0x7770, RZ ;  /* 0x0000777015027816 */ /* 0x040fe200000000ff */
[----:B------:R-:W3:Y:S01]  /*c9890*/  LDL.LU.64 R14, [R1+0x1470] ;  /* 0x00147000010e7983 */ /* 0x000ee20000300a00 */
[----:B------:R-:W-:Y:S01]  /*c98a0*/  PRMT R6, R20, 0x7770, RZ ;  /* 0x0000777014067816 */ /* 0x000fe200000000ff */
[----:B------:R-:W1:Y:S01]  /*c98b0*/  LDCU UR13, c[0x0][0x398] ;  /* 0x00007300ff0d77ac */ /* 0x000e620008000800 */
[----:B------:R-:W1:Y:S01]  /*c98c0*/  LDCU UR14, c[0x0][0x398] ;  /* 0x00007300ff0e77ac */ /* 0x000e620008000800 */
[----:B------:R1:W-:Y:S01]  /*c98d0*/  @P6 STG.E.U8 desc[UR34][R8.64], R2 ;  /* 0x0000000208006986 */ /* 0x0003e2000c101122 */
[----:B0-----:R-:W-:-:S03]  /*c98e0*/  PRMT R0, R21, 0x7771, RZ ;  /* 0x0000777115007816 */ /* 0x001fc600000000ff */
[----:B------:R-:W3:Y:S04]  /*c98f0*/  LDL.LU.64 R28, [R1+0x1460] ;  /* 0x00146000011c7983 */ /* 0x000ee80000300a00 */
[----:B------:R-:W3:Y:S04]  /*c9900*/  LDL.LU R20, [R1+0x2ac] ;  /* 0x0002ac0001147983 */ /* 0x000ee80000300800 */
[----:B----4-:R0:W-:Y:S04]  /*c9910*/  @P5 STG.E.U8 desc[UR34][R24.64], R0 ;  /* 0x0000000018005986 */ /* 0x0101e8000c101122 */
[----:B-1----:R-:W4:Y:S01]  /*c9920*/  LDL.LU.64 R8, [R1+0x1450] ;  /* 0x0014500001087983 */ /* 0x002f220000300a00 */
[----:B------:R-:W-:-:S05]  /*c9930*/  PRMT R2, R21, 0x7772, RZ ;  /* 0x0000777215027816 */ /* 0x000fca00000000ff */
[----:B------:R1:W-:Y:S01]  /*c9940*/  @P4 STG.E.U8 desc[UR34][R26.64], R2 ;  /* 0x000000021a004986 */ /* 0x0003e2000c101122 */
[----:B0-----:R-:W-:-:S03]  /*c9950*/  PRMT R0, R21, 0x7773, RZ ;  /* 0x0000777315007816 */ /* 0x001fc600000000ff */
[----:B------:R-:W4:Y:S04]  /*c9960*/  LDL.LU.64 R24, [R1+0x1390] ;  /* 0x0013900001187983 */ /* 0x000f280000300a00 */
[----:B-1----:R-:W4:Y:S04]  /*c9970*/  LDL.LU.64 R26, [R1+0x3c38] ;  /* 0x003c3800011a7983 */ /* 0x002f280000300a00 */
[----:B--2---:R0:W-:Y:S04]  /*c9980*/  @P2 STG.E.U8 desc[UR34][R10.64], R0 ;  /* 0x000000000a002986 */ /* 0x0041e8000c101122 */
[----:B0-----:R-:W2:Y:S01]  /*c9990*/  LDL.LU.64 R10, [R1+0x3c30] ;  /* 0x003c3000010a7983 */ /* 0x001ea20000300a00 */
[----:B------:R-:W-:-:S02]  /*c99a0*/  ISETP.LT.AND P5, PT, R18, UR9, !P3 ;  /* 0x0000000912007c0c */ /* 0x000fc4000dfa1270 */
[----:B------:R-:W-:Y:S02]  /*c99b0*/  ISETP.LT.AND P6, PT, R13, UR15, !P3 ;  /* 0x0000000f0d007c0c */ /* 0x000fe4000dfc1270 */
[----:B---3--:R-:W-:Y:S01]  /*c99c0*/  PRMT R2, R20, 0x7770, RZ ;  /* 0x0000777014027816 */ /* 0x008fe200000000ff */
[----:B------:R-:W0:Y:S01]  /*c99d0*/  LDCU UR9, c[0x0][0x398] ;  /* 0x00007300ff0977ac */ /* 0x000e220008000800 */
[----:B------:R-:W1:Y:S07]  /*c99e0*/  LDCU UR15, c[0x0][0x398] ;  /* 0x00007300ff0f77ac */ /* 0x000e6e0008000800 */
[----:B--2---:R2:W-:Y:S04]  /*c99f0*/  @P5 STG.E.U8 desc[UR34][R10.64], R6 ;  /* 0x000000060a005986 */ /* 0x0045e8000c101122 */
[----:B--2---:R-:W2:Y:S04]  /*c9a00*/  LDL.LU R10, [R1+0x3c28] ;  /* 0x003c2800010a7983 */ /* 0x004ea80000300800 */
[----:B------:R-:W3:Y:S01]  /*c9a10*/  LDL.LU.64 R6, [R1+0x1480] ;  /* 0x0014800001067983 */ /* 0x000ee20000300a00 */
[----:B----4-:R-:W-:-:S02]  /*c9a20*/  ISETP.LT.AND P4, PT, R27, UR17, !P3 ;  /* 0x000000111b007c0c */ /* 0x010fc4000df81270 */
[----:B------:R-:W-:Y:S02]  /*c9a30*/  ISETP.LT.AND P2, PT, R26, UR11, !P3 ;  /* 0x0000000b1a007c0c */ /* 0x000fe4000df41270 */
[----:B------:R-:W-:Y:S01]  /*c9a40*/  ISETP.LT.AND P5, PT, R23, UR4, !P3 ;  /* 0x0000000417007c0c */ /* 0x000fe2000dfa1270 */
[----:B------:R-:W4:Y:S01]  /*c9a50*/  LDCU UR11, c[0x0][0x398] ;  /* 0x00007300ff0b77ac */ /* 0x000f220008000800 */
[----:B------:R-:W0:Y:S01]  /*c9a60*/  LDCU UR4, c[0x0][0x398] ;  /* 0x00007300ff0477ac */ /* 0x000e220008000800 */
[----:B------:R-:W0:Y:S01]  /*c9a70*/  LDCU UR17, c[0x0][0x398] ;  /* 0x00007300ff1177ac */ /* 0x000e220008000800 */
[----:B---3--:R3:W-:Y:S01]  /*c9a80*/  @P6 STG.E.U8 desc[UR34][R6.64], R5 ;  /* 0x0000000506006986 */ /* 0x0087e2000c101122 */
[----:B------:R-:W-:Y:S01]  /*c9a90*/  ISETP.LT.AND P6, PT, R22, UR7, !P3 ;  /* 0x0000000716007c0c */ /* 0x000fe2000dfc1270 */
[----:B--2---:R-:W-:-:S03]  /*c9aa0*/  VIADD R0, R10, 0x67 ;  /* 0x000000670a007836 */ /* 0x004fc60000000000 */
[----:B------:R2:W-:Y:S01]  /*c9ab0*/  @P4 STG.E.U8 desc[UR34][R14.64], R4 ;  /* 0x000000040e004986 */ /* 0x0005e2000c101122 */
[----:B------:R-:W0:Y:S01]  /*c9ac0*/  LDCU UR7, c[0x0][0x398] ;  /* 0x00007300ff0777ac */ /* 0x000e220008000800 */
[----:B------:R-:W-:Y:S02]  /*c9ad0*/  ISETP.GE.AND P4, PT, R0, UR51, PT ;  /* 0x0000003300007c0c */ /* 0x000fe4000bf86270 */
[----:B------:R-:W-:Y:S01]  /*c9ae0*/  PRMT R0, R20, 0x7771, RZ ;  /* 0x0000777114007816 */ /* 0x000fe200000000ff */
[----:B------:R0:W-:Y:S04]  /*c9af0*/  @P2 STG.E.U8 desc[UR34][R28.64], R3 ;  /* 0x000000031c002986 */ /* 0x0001e8000c101122 */
[----:B---3--:R-:W3:Y:S04]  /*c9b00*/  LDL.LU.64 R6, [R1+0x1398] ;  /* 0x0013980001067983 */ /* 0x008ee80000300a00 */
[----:B------:R-:W3:Y:S04]  /*c9b10*/  LDL.LU R12, [R1+0x30c] ;  /* 0x00030c00010c7983 */ /* 0x000ee80000300800 */
[----:B------:R0:W-:Y:S04]  /*c9b20*/  @P5 STG.E.U8 desc[UR34][R8.64], R2 ;  /* 0x0000000208005986 */ /* 0x0001e8000c101122 */
[----:B--2---:R-:W2:Y:S04]  /*c9b30*/  LDL.LU.64 R4, [R1+0x1430] ;  /* 0x0014300001047983 */ /* 0x004ea80000300a00 */
[----:B------:R-:W2:Y:S04]  /*c9b40*/  LDL.LU.64 R14, [R1+0x1380] ;  /* 0x00138000010e7983 */ /* 0x000ea80000300a00 */
[----:B------:R1:W-:Y:S04]  /*c9b50*/  @P6 STG.E.U8 desc[UR34][R24.64], R0 ;  /* 0x0000000018006986 */ /* 0x0003e8000c101122 */
[----:B0-----:R-:W2:Y:S04]  /*c9b60*/  LDL.LU.64 R28, [R1+0x1388] ;  /* 0x00138800011c7983 */ /* 0x001ea80000300a00 */
[----:B------:R-:W2:Y:S04]  /*c9b70*/  LDL.LU.64 R8, [R1+0x1378] ;  /* 0x0013780001087983 */ /* 0x000ea80000300a00 */
[----:B-1----:R-:W2:Y:S04]  /*c9b80*/  LDL.LU.64 R24, [R1+0x1368] ;  /* 0x0013680001187983 */ /* 0x002ea80000300a00 */
[----:B------:R0:W-:Y:S01]  /*c9b90*/  STL [R1+0x3c18], R10 ;  /* 0x003c180a01007387 */ /* 0x0001e20000100800 */
[----:B------:R-:W-:-:S03]  /*c9ba0*/  VIADD R0, R10, 0x68 ;  /* 0x000000680a007836 */ /* 0x000fc60000000000 */
[----:B------:R-:W2:Y:S04]  /*c9bb0*/  LDL.LU R21, [R1+0x39c] ;  /* 0x00039c0001157983 */ /* 0x000ea80000300800 */
[----:B0-----:R-:W2:Y:S01]  /*c9bc0*/  LDL.LU.64 R10, [R1+0x1360] ;  /* 0x00136000010a7983 */ /* 0x001ea20000300a00 */
[----:B------:R-:W-:Y:S02]  /*c9bd0*/  ISETP.LT.AND P2, PT, R19, UR13, !P3 ;  /* 0x0000000d13007c0c */ /* 0x000fe4000df41270 */
[----:B------:R-:W-:Y:S02]  /*c9be0*/  PRMT R3, R20, 0x7772, RZ ;  /* 0x0000777214037816 */ /* 0x000fe400000000ff */
[----:B------:R-:W-:Y:S02]  /*c9bf0*/  ISETP.LT.AND P3, PT, R17, UR9, !P3 ;  /* 0x0000000911007c0c */ /* 0x000fe4000df61270 */
[----:B------:R-:W-:-:S02]  /*c9c00*/  ISETP.LT.AND P6, PT, R18, UR14, !P4 ;  /* 0x0000000e12007c0c */ /* 0x000fc4000e7c1270 */
[----:B------:R-:W-:Y:S02]  /*c9c10*/  ISETP.GE.AND P5, PT, R0, UR10, PT ;  /* 0x0000000a00007c0c */ /* 0x000fe4000bfa6270 */
[----:B------:R-:W-:Y:S01]  /*c9c20*/  PRMT R2, R20, 0x7773, RZ ;  /* 0x0000777314027816 */ /* 0x000fe200000000ff */
[----:B------:R-:W0:Y:S01]  /*c9c30*/  LDCU UR13, c[0x0][0x398] ;  /* 0x00007300ff0d77ac */ /* 0x000e220008000800 */
[----:B------:R-:W1:Y:S01]  /*c9c40*/  LDCU UR9, c[0x0][0x398] ;  /* 0x00007300ff0977ac */ /* 0x000e620008000800 */
[----:B------:R-:W0:Y:S01]  /*c9c50*/  LDCU UR10, c[0x0][0x398] ;  /* 0x00007300ff0a77ac */ /* 0x000e220008000800 */
[----:B------:R-:W0:Y:S01]  /*c9c60*/  LDCU UR14, c[0x0][0x398] ;  /* 0x00007300ff0e77ac */ /* 0x000e220008000800 */
[----:B--2---:R2:W-:Y:S04]  /*c9c70*/  STL.64 [R1+0x3c20], R10 ;  /* 0x003c200a01007387 */ /* 0x0045e80000100a00 */
[----:B--2---:R-:W2:Y:S04]  /*c9c80*/  LDL.LU.64 R10, [R1+0x1370] ;  /* 0x00137000010a7983 */ /* 0x004ea80000300a00 */
[----:B------:R0:W-:Y:S01]  /*c9c90*/  @P2 STG.E.U8 desc[UR34][R4.64], R3 ;  /* 0x0000000304002986 */ /* 0x0001e2000c101122 */
[----:B------:R-:W-:-:S02]  /*c9ca0*/  ISETP.LT.AND P2, PT, R13, UR15, !P4 ;  /* 0x0000000f0d007c0c */ /* 0x000fc4000e741270 */
[----:B---3--:R-:W-:Y:S01]  /*c9cb0*/  PRMT R0, R12, 0x7770, RZ ;  /* 0x000077700c007816 */ /* 0x008fe200000000ff */
[----:B------:R3:W-:Y:S01]  /*c9cc0*/  @P3 STG.E.U8 desc[UR34][R6.64], R2 ;  /* 0x0000000206003986 */ /* 0x0007e2000c101122 */
[----:B----4-:R-:W-:Y:S01]  /*c9cd0*/  ISETP.LT.AND P3, PT, R27, UR11, !P4 ;  /* 0x0000000b1b007c0c */ /* 0x010fe2000e761270 */
[----:B------:R-:W4:Y:S01]  /*c9ce0*/  LDCU UR11, c[0x0][0x398] ;  /* 0x00007300ff0b77ac */ /* 0x000f220008000800 */
[----:B------:R-:W1:Y:S01]  /*c9cf0*/  LDCU UR15, c[0x0][0x398] ;  /* 0x00007300ff0f77ac */ /* 0x000e620008000800 */
[----:B------:R3:W-:Y:S01]  /*c9d00*/  @P6 STG.E.U8 desc[UR34][R14.64], R0 ;  /* 0x000000000e006986 */ /* 0x0007e2000c101122 */
[----:B------:R-:W-:Y:S01]  /*c9d10*/  ISETP.LT.AND P6, PT, R26, UR4, !P4 ;  /* 0x000000041a007c0c */ /* 0x000fe2000e7c1270 */
[----:B------:R-:W1:Y:S01]  /*c9d20*/  LDCU UR4, c[0x0][0x398] ;  /* 0x00007300ff0477ac */ /* 0x000e620008000800 */
[----:B0-----:R-:W-:-:S05]  /*c9d30*/  PRMT R3, R12, 0x7771, RZ ;  /* 0x000077710c037816 */ /* 0x001fca00000000ff */
[----:B------:R0:W-:Y:S01]  /*c9d40*/  @P2 STG.E.U8 desc[UR34][R28.64], R3 ;  /* 0x000000031c002986 */ /* 0x0001e2000c101122 */
[----:B------:R-:W-:Y:S02]  /*c9d50*/  ISETP.LT.AND P2, PT, R23, UR7, !P4 ;  /* 0x0000000717007c0c */ /* 0x000fe4000e741270 */
[C---:B---3--:R-:W-:Y:S02]  /*c9d60*/  PRMT R2, R12.reuse, 0x7772, RZ ;  /* 0x000077720c027816 */ /* 0x048fe400000000ff */
[----:B------:R-:W-:Y:S01]  /*c9d70*/  PRMT R0, R12, 0x7773, RZ ;  /* 0x000077730c007816 */ /* 0x000fe200000000ff */
[----:B------:R-:W3:Y:S04]  /*c9d80*/  LDL.LU.64 R14, [R1+0x1358] ;  /* 0x00135800010e7983 */ /* 0x000ee80000300a00 */
[----:B------:R-:W3:Y:S04]  /*c9d90*/  LDL.LU R20, [R1+0x380] ;  /* 0x0003800001147983 */ /* 0x000ee80000300800 */
[----:B------:R-:W-:Y:S01]  /*c9da0*/  @P3 STG.E.U8 desc[UR34][R8.64], R2 ;  /* 0x0000000208003986 */ /* 0x000fe2000c101122 */
[----:B------:R-:W-:-:S03]  /*c9db0*/  PRMT R4, R21, 0x7770, RZ ;  /* 0x0000777015047816 */ /* 0x000fc600000000ff */
[----:B------:R1:W-:Y:S01]  /*c9dc0*/  @P6 STG.E.U8 desc[UR34][R24.64], R0 ;  /* 0x0000000018006986 */ /* 0x0003e2000c101122 */
[----:B------:R-:W2:Y:S03]  /*c9dd0*/  LDCU UR7, c[0x0][0x398] ;  /* 0x00007300ff0777ac */ /* 0x000ea60008000800 */
[----:B0-----:R-:W3:Y:S04]  /*c9de0*/  LDL.LU.64 R28, [R1+0x1348] ;  /* 0x00134800011c7983 */ /* 0x001ee80000300a00 */
[----:B-1----:R-:W3:Y:S04]  /*c9df0*/  LDL.LU.64 R24, [R1+0x1340] ;  /* 0x0013400001187983 */ /* 0x002ee80000300a00 */
[----:B------:R-:W3:Y:S04]  /*c9e00*/  LDL.LU.64 R6, [R1+0x1338] ;  /* 0x0013380001067983 */ /* 0x000ee80000300a00 */
[----:B------:R-:W3:Y:S04]  /*c9e10*/  LDL.LU.64 R8, [R1+0x1330] ;  /* 0x0013300001087983 */ /* 0x000ee80000300a00 */
[----:B------:R-:W3:Y:S04]  /*c9e20*/  LDL.LU R12, [R1+0x290] ;  /* 0x00029000010c7983 */ /* 0x000ee80000300800 */
[----:B--2---:R0:W-:Y:S04]  /*c9e30*/  @P2 STG.E.U8 desc[UR34][R10.64], R4 ;  /* 0x000000040a002986 */ /* 0x0041e8000c101122 */
[----:B0-----:R-:W2:Y:S04]  /*c9e40*/  LDL.LU.64 R10, [R1+0x3c20] ;  /* 0x003c2000010a7983 */ /* 0x001ea80000300a00 */
[----:B------:R-:W3:Y:S01]  /*c9e50*/  LDL.LU.64 R4, [R1+0x1350] ;  /* 0x0013500001047983 */ /* 0x000ee20000300a00 */
[----:B------:R-:W-:-:S02]  /*c9e60*/  ISETP.LT.AND P3, PT, R22, UR17, !P4 ;  /* 0x0000001116007c0c */ /* 0x000fc4000e761270 */
[----:B------:R-:W-:Y:S02]  /*c9e70*/  ISETP.LT.AND P6, PT, R19, UR13, !P4 ;  /* 0x0000000d13007c0c */ /* 0x000fe4000e7c1270 */
[----:B------:R-:W-:Y:S02]  /*c9e80*/  ISETP.LT.AND P4, PT, R17, UR9, !P4 ;  /* 0x0000000911007c0c */ /* 0x000fe4000e781270 */
[C---:B------:R-:W-:Y:S02]  /*c9e90*/  PRMT R3, R21.reuse, 0x7771, RZ ;  /* 0x0000777115037816 */ /* 0x040fe400000000ff */
[C---:B------:R-:W-:Y:S02]  /*c9ea0*/  PRMT R2, R21.reuse, 0x7772, RZ ;  /* 0x0000777215027816 */ /* 0x040fe400000000ff */
[----:B------:R-:W-:Y:S02]  /*c9eb0*/  PRMT R0, R21, 0x7773, RZ ;  /* 0x0000777315007816 */ /* 0x000fe400000000ff */
[----:B------:R-:W-:Y:S01]  /*c9ec0*/  ISETP.LT.AND P2, PT, R13, UR14, !P5 ;  /* 0x0000000e0d007c0c */ /* 0x000fe2000ef41270 */
[----:B------:R-:W0:Y:S01]  /*c9ed0*/  LDCU UR17, c[0x0][0x398] ;  /* 0x00007300ff1177ac */ /* 0x000e220008000800 */
[----:B------:R-:W1:Y:S01]  /*c9ee0*/  LDCU UR9, c[0x0][0x398] ;  /* 0x00007300ff0977ac */ /* 0x000e620008000800 */
[----:B------:R-:W0:Y:S01]  /*c9ef0*/  LDCU UR13, c[0x0][0x398] ;  /* 0x00007300ff0d77ac */ /* 0x000e220008000800 */
[----:B------:R-:W0:Y:S01]  /*c9f00*/  LDCU UR14, c[0x0][0x398] ;  /* 0x00007300ff0e77ac */ /* 0x000e220008000800 */
[----:B--2---:R2:W-:Y:S04]  /*c9f10*/  @P3 STG.E.U8 desc[UR34][R10.64], R3 ;  /* 0x000000030a003986 */ /* 0x0045e8000c101122 */
[----:B---3--:R3:W-:Y:S04]  /*c9f20*/  @P6 STG.E.U8 desc[UR34][R14.64], R2 ;  /* 0x000000020e006986 */ /* 0x0087e8000c101122 */
[----:B------:R0:W-:Y:S01]  /*c9f30*/  @P4 STG.E.U8 desc[UR34][R4.64], R0 ;  /* 0x0000000004004986 */ /* 0x0001e2000c101122 */
[----:B----4-:R-:W-:-:S02]  /*c9f40*/  ISETP.LT.AND P6, PT, R27, UR11, !P5 ;  /* 0x0000000b1b007c0c */ /* 0x010fc4000efc1270 */
[----:B------:R-:W-:Y:S01]  /*c9f50*/  ISETP.LT.AND P4, PT, R26, UR4, !P5 ;  /* 0x000000041a007c0c */ /* 0x000fe2000ef81270 */
[----:B--2---:R-:W2:Y:S04]  /*c9f60*/  LDL.LU R10, [R1+0x3c18] ;  /* 0x003c1800010a7983 */ /* 0x004ea80000300800 */
[----:B---3--:R-:W3:Y:S04]  /*c9f70*/  LDL.LU.64 R14, [R1+0x1328] ;  /* 0x00132800010e7983 */ /* 0x008ee80000300a00 */
[----:B------:R4:W-:Y:S01]  /*c9f80*/  STL.64 [R1+0x3c10], R26 ;  /* 0x003c101a01007387 */ /* 0x0009e20000100a00 */
[----:B------:R-:W-:-:S02]  /*c9f90*/  ISETP.LT.AND P3, PT, R18, UR10, !P5 ;  /* 0x0000000a12007c0c */ /* 0x000fc4000ef61270 */
[C---:B------:R-:W-:Y:S02]  /*c9fa0*/  PRMT R2, R20.reuse, 0x7770, RZ ;  /* 0x0000777014027816 */ /* 0x040fe400000000ff */
[----:B0-----:R-:W-:Y:S01]  /*c9fb0*/  PRMT R0, R20, 0x7771, RZ ;  /* 0x0000777114007816 */ /* 0x001fe200000000ff */
[----:B------:R-:W0:Y:S01]  /*c9fc0*/  LDCU UR10, c[0x0][0x398] ;  /* 0x00007300ff0a77ac */ /* 0x000e220008000800 */
[----:B------:R-:W0:Y:S01]  /*c9fd0*/  LDCU UR4, c[0x0][0x398] ;  /* 0x00007300ff0477ac */ /* 0x000e220008000800 */
[----:B------:R-:W0:Y:S01]  /*c9fe0*/  LDCU UR11, c[0x0][0x398] ;  /* 0x00007300ff0b77ac */ /* 0x000e220008000800 */
[----:B----4-:R-:W4:Y:S05]  /*c9ff0*/  LDL.LU.64 R26, [R1+0x1320] ;  /* 0x00132000011a7983 */ /* 0x010f2a0000300a00 */
[----:B------:R0:W-:Y:S04]  /*ca000*/  @P3 STG.E.U8 desc[UR34][R28.64], R2 ;  /* 0x000000021c003986 */ /* 0x0001e8000c101122 */
[----:B------:R1:W-:Y:S01]  /*ca010*/  @P2 STG.E.U8 desc[UR34][R24.64], R0 ;  /* 0x0000000018002986 */ /* 0x0003e2000c101122 */
[----:B------:R-:W-:-:S03]  /*ca020*/  ISETP.LT.AND P3, PT, R23, UR15, !P5 ;  /* 0x0000000f17007c0c */ /* 0x000fc6000ef61270 */
[----:B------:R-:W4:Y:S04]  /*ca030*/  LDL.LU.64 R4, [R1+0x1310] ;  /* 0x0013100001047983 */ /* 0x000f280000300a00 */
[----:B------:R-:W4:Y:S01]  /*ca040*/  LDL.LU R21, [R1+0x2f0] ;  /* 0x0002f00001157983 */ /* 0x000f220000300800 */
[----:B------:R-:W2:Y:S01]  /*ca050*/  LDCU UR15, c[0x0][0x398] ;  /* 0x00007300ff0f77ac */ /* 0x000ea20008000800 */
[C---:B0-----:R-:W-:Y:S02]  /*ca060*/  PRMT R2, R20.reuse, 0x7772, RZ ;  /* 0x0000777214027816 */ /* 0x041fe400000000ff */
[----:B-1----:R-:W-:Y:S01]  /*ca070*/  PRMT R0, R20, 0x7773, RZ ;  /* 0x0000777314007816 */ /* 0x002fe200000000ff */
[----:B------:R-:W4:Y:S04]  /*ca080*/  LDL.LU.64 R28, [R1+0x1318] ;  /* 0x00131800011c7983 */ /* 0x000f280000300a00 */
[----:B------:R0:W-:Y:S04]  /*ca090*/  @P6 STG.E.U8 desc[UR34][R6.64], R2 ;  /* 0x0000000206006986 */ /* 0x0001e8000c101122 */
[----:B------:R1:W-:Y:S01]  /*ca0a0*/  @P4 STG.E.U8 desc[UR34][R8.64], R0 ;  /* 0x0000000008004986 */ /* 0x0003e2000c101122 */
[----:B------:R-:W-:-:S03]  /*ca0b0*/  ISETP.LT.AND P4, PT, R22, UR7, !P5 ;  /* 0x0000000716007c0c */ /* 0x000fc6000ef81270 */
[----:B------:R-:W4:Y:S01]  /*ca0c0*/  LDL.LU.64 R24, [R1+0x1308] ;  /* 0x0013080001187983 */ /* 0x000f220000300a00 */
[----:B0-----:R-:W-:-:S03]  /*ca0d0*/  PRMT R2, R12, 0x7770, RZ ;  /* 0x000077700c027816 */ /* 0x001fc600000000ff */
[----:B-1----:R-:W4:Y:S04]  /*ca0e0*/  LDL.LU.64 R8, [R1+0x1300] ;  /* 0x0013000001087983 */ /* 0x002f280000300a00 */
[----:B------:R-:W4:Y:S01]  /*ca0f0*/  LDL.LU.64 R6, [R1+0x12f0] ;  /* 0x0012f00001067983 */ /* 0x000f220000300a00 */
[----:B------:R-:W-:Y:S01]  /*ca100*/  ISETP.LT.AND P6, PT, R19, UR17, !P5 ;  /* 0x0000001113007c0c */ /* 0x000fe2000efc1270 */
[----:B------:R-:W0:Y:S02]  /*ca110*/  LDCU UR7, c[0x0][0x398] ;  /* 0x00007300ff0777ac */ /* 0x000e240008000800 */
[----:B---3--:R1:W-:Y:S01]  /*ca120*/  @P3 STG.E.U8 desc[UR34][R14.64], R2 ;  /* 0x000000020e003986 */ /* 0x0083e2000c101122 */
[C---:B--2---:R-:W-:Y:S02]  /*ca130*/  VIADD R0, R10.reuse, 0x69 ;  /* 0x000000690a007836 */ /* 0x044fe40000000000 */
[----:B------:R-:W-:Y:S01]  /*ca140*/  VIADD R3, R10, 0x6a ;  /* 0x0000006a0a037836 */ /* 0x000fe20000000000 */
[----:B------:R-:W2:Y:S01]  /*ca150*/  LDCU UR17, c[0x0][0x398] ;  /* 0x00007300ff1177ac */ /* 0x000ea20008000800 */
[----:B-1----:R-:W-:Y:S01]  /*ca160*/  PRMT R2, R12, 0x7771, RZ ;  /* 0x000077710c027816 */ /* 0x002fe200000000ff */
[----:B------:R-:W3:Y:S04]  /*ca170*/  LDL.LU.64 R14, [R1+0x12f8] ;  /* 0x0012f800010e7983 */ /* 0x000ee80000300a00 */
[----:B------:R-:W2:Y:S04]  /*ca180*/  LDL.LU R20, [R1+0x370] ;  /* 0x0003700001147983 */ /* 0x000ea80000300800 */
[----:B----4-:R1:W-:Y:S04]  /*ca190*/  @P4 STG.E.U8 desc[UR34][R26.64], R2 ;  /* 0x000000021a004986 */ /* 0x0103e8000c101122 */
[----:B-1----:R-:W4:Y:S01]  /*ca1a0*/  LDL.LU.64 R26, [R1+0x3c10] ;  /* 0x003c1000011a7983 */ /* 0x002f220000300a00 */
[----:B------:R-:W-:-:S02]  /*ca1b0*/  ISETP.GE.AND P2, PT, R0, UR49, PT ;  /* 0x0000003100007c0c */ /* 0x000fc4000bf46270 */
[----:B------:R-:W-:Y:S02]  /*ca1c0*/  ISETP.LT.AND P5, PT, R17, UR9, !P5 ;  /* 0x0000000911007c0c */ /* 0x000fe4000efa1270 */
[C---:B------:R-:W-:Y:S02]  /*ca1d0*/  PRMT R0, R12.reuse, 0x7772, RZ ;  /* 0x000077720c007816 */ /* 0x040fe400000000ff */
[----:B------:R-:W-:Y:S02]  /*ca1e0*/  PRMT R2, R12, 0x7773, RZ ;  /* 0x000077730c027816 */ /* 0x000fe400000000ff */
[----:B------:R-:W-:Y:S01]  /*ca1f0*/  ISETP.LT.AND P3, PT, R18, UR10, !P2 ;  /* 0x0000000a12007c0c */ /* 0x000fe2000d761270 */
[----:B------:R-:W1:Y:S01]  /*ca200*/  LDCU UR9, c[0x0][0x398] ;  /* 0x00007300ff0977ac */ /* 0x000e620008000800 */
[----:B------:R-:W0:Y:S01]  /*ca210*/  LDCU UR10, c[0x0][0x398] ;  /* 0x00007300ff0a77ac */ /* 0x000e220008000800 */
[----:B------:R1:W-:Y:S01]  /*ca220*/  @P6 STG.E.U8 desc[UR34][R4.64], R0 ;  /* 0x0000000004006986 */ /* 0x0003e2000c101122 */
[----:B------:R-:W-:Y:S01]  /*ca230*/  ISETP.LT.AND P6, PT, R13, UR13, !P2 ;  /* 0x0000000d0d007c0c */ /* 0x000fe2000d7c1270 */
[----:B------:R-:W0:Y:S02]  /*ca240*/  LDCU UR13, c[0x0][0x398] ;  /* 0x00007300ff0d77ac */ /* 0x000e240008000800 */
[----:B------:R0:W-:Y:S01]  /*ca250*/  @P5 STG.E.U8 desc[UR34][R28.64], R2 ;  /* 0x000000021c005986 */ /* 0x0001e2000c101122 */
[----:B-1----:R-:W-:-:S05]  /*ca260*/  PRMT R0, R21, 0x7770, RZ ;  /* 0x0000777015007816 */ /* 0x002fca00000000ff */
[----:B------:R1:W-:Y:S04]  /*ca270*/  @P3 STG.E.U8 desc[UR34][R24.64], R0 ;  /* 0x0000000018003986 */ /* 0x0003e8000c101122 */
[----:B0-----:R-:W2:Y:S01]  /*ca280*/  LDL.LU.64 R28, [R1+0x12e0] ;  /* 0x0012e000011c7983 */ /* 0x001ea20000300a00 */
[----:B------:R-:W-:-:S05]  /*ca290*/  PRMT R2, R21, 0x7771, RZ ;  /* 0x0000777115027816 */ /* 0x000fca00000000ff */
[----:B------:R0:W-:Y:S01]  /*ca2a0*/  @P6 STG.E.U8 desc[UR34][R8.64], R2 ;  /* 0x0000000208006986 */ /* 0x0001e2000c101122 */
[----:B-1----:R-:W-:-:S03]  /*ca2b0*/  PRMT R0, R21, 0x7772, RZ ;  /* 0x0000777215007816 */ /* 0x002fc600000000ff */
[----:B------:R-:W2:Y:S04]  /*ca2c0*/  LDL.LU.64 R24, [R1+0x12d0] ;  /* 0x0012d00001187983 */ /* 0x000ea80000300a00 */
[----:B------:R-:W2:Y:S04]  /*ca2d0*/  LDL.LU R12, [R1+0x384] ;  /* 0x00038400010c7983 */ /* 0x000ea80000300800 */
[----:B------:R-:W2:Y:S01]  /*ca2e0*/  LDL.LU.64 R4, [R1+0x12d8] ;  /* 0x0012d80001047983 */ /* 0x000ea20000300a00 */
[----:B0-----:R-:W-:-:S03]  /*ca2f0*/  PRMT R2, R21, 0x7773, RZ ;  /* 0x0000777315027816 */ /* 0x001fc600000000ff */
[----:B------:R-:W2:Y:S01]  /*ca300*/  LDL.LU.64 R8, [R1+0x12c0] ;  /* 0x0012c00001087983 */ /* 0x000ea20000300a00 */
[----:B----4-:R-:W-:Y:S02]  /*ca310*/  ISETP.LT.AND P4, PT, R27, UR4, !P2 ;  /* 0x000000041b007c0c */ /* 0x010fe4000d781270 */
[----:B------:R-:W-:Y:S02]  /*ca320*/  ISETP.LT.AND P3, PT, R26, UR11, !P2 ;  /* 0x0000000b1a007c0c */ /* 0x000fe4000d761270 */
[----:B------:R-:W-:Y:S02]  /*ca330*/  ISETP.LT.AND P5, PT, R23, UR14, !P2 ;  /* 0x0000000e17007c0c */ /* 0x000fe4000d7a1270 */
[----:B------:R-:W-:Y:S01]  /*ca340*/  ISETP.LT.AND P6, PT, R19, UR7, !P2 ;  /* 0x0000000713007c0c */ /* 0x000fe2000d7c1270 */
[----:B------:R-:W0:Y:S01]  /*ca350*/  LDCU UR4, c[0x0][0x398] ;  /* 0x00007300ff0477ac */ /* 0x000e220008000800 */
[----:B------:R-:W1:Y:S01]  /*ca360*/  LDCU UR11, c[0x0][0x398] ;  /* 0x00007300ff0b77ac */ /* 0x000e620008000800 */
[----:B------:R-:W4:Y:S01]  /*ca370*/  LDCU UR14, c[0x0][0x398] ;  /* 0x00007300ff0e77ac */ /* 0x000f220008000800 */
[----:B------:R-:W0:Y:S03]  /*ca380*/  LDCU UR7, c[0x0][0x398] ;  /* 0x00007300ff0777ac */ /* 0x000e260008000800 */
[----:B------:R1:W-:Y:S04]  /*ca390*/  @P4 STG.E.U8 desc[UR34][R6.64], R0 ;  /* 0x0000000006004986 */ /* 0x0003e8000c101122 */
[----:B---3--:R3:W-:Y:S01]  /*ca3a0*/  @P3 STG.E.U8 desc[UR34][R14.64], R2 ;  /* 0x000000020e003986 */ /* 0x0087e2000c101122 */
[----:B------:R-:W-:-:S03]  /*ca3b0*/  ISETP.GE.AND P3, PT, R3, UR18, PT ;  /* 0x0000001203007c0c */ /* 0x000fc6000bf66270 */
[----:B-1----:R-:W4:Y:S04]  /*ca3c0*/  LDL.LU.64 R6, [R1+0x12b0] ;  /* 0x0012b00001067983 */ /* 0x002f280000300a00 */
[----:B---3--:R-:W3:Y:S04]  /*ca3d0*/  LDL.LU.64 R14, [R1+0x12a0] ;  /* 0x0012a000010e7983 */ /* 0x008ee80000300a00 */
[----:B------:R-:W3:Y:S01]  /*ca3e0*/  LDL.LU.64 R2, [R1+0x12e8] ;  /* 0x0012e80001027983 */ /* 0x000ee20000300a00 */
[----:B------:R-:W-:Y:S02]  /*ca3f0*/  ISETP.LT.AND P4, PT, R22, UR15, !P2 ;  /* 0x0000000f16007c0c */ /* 0x000fe4000d781270 */
[----:B--2---:R-:W-:-:S02]  /*ca400*/  PRMT R0, R20, 0x7770, RZ ;  /* 0x0000777014007816 */ /* 0x004fc400000000ff */
[----:B------:R-:W-:Y:S01]  /*ca410*/  ISETP.LT.AND P2, PT, R17, UR17, !P2 ;  /* 0x0000001111007c0c */ /* 0x000fe2000d741270 */
[----:B------:R-:W2:Y:S01]  /*ca420*/  LDL.LU R21, [R1+0x294] ;  /* 0x0002940001157983 */ /* 0x000ea20000300800 */
[----:B------:R-:W1:Y:S01]  /*ca430*/  LDCU UR15, c[0x0][0x398] ;  /* 0x00007300ff0f77ac */ /* 0x000e620008000800 */
[----:B------:R-:W0:Y:S02]  /*ca440*/  LDCU UR17, c[0x0][0x398] ;  /* 0x00007300ff1177ac */ /* 0x000e240008000800 */
[----:B---3--:R3:W-:Y:S01]  /*ca450*/  @P5 STG.E.U8 desc[UR34][R2.64], R0 ;  /* 0x0000000002005986 */ /* 0x0087e2000c101122 */
[----:B------:R-:W-:Y:S01]  /*ca460*/  ISETP.LT.AND P5, PT, R18, UR9, !P3 ;  /* 0x0000000912007c0c */ /* 0x000fe2000dfa1270 */
[----:B------:R-:W0:Y:S01]  /*ca470*/  LDCU UR9, c[0x0][0x398] ;  /* 0x00007300ff0977ac */ /* 0x000e220008000800 */
[C---:B---3--:R-:W-:Y:S02]  /*ca480*/  PRMT R2, R20.reuse, 0x7771, RZ ;  /* 0x0000777114027816 */ /* 0x048fe400000000ff */
[----:B------:R-:W-:-:S03]  /*ca490*/  PRMT R0, R20, 0x7772, RZ ;  /* 0x0000777214007816 */ /* 0x000fc600000000ff */
[----:B------:R3:W-:Y:S04]  /*ca4a0*/  @P4 STG.E.U8 desc[UR34][R28.64], R2 ;  /* 0x000000021c004986 */ /* 0x0007e8000c101122 */
[----:B------:R1:W-:Y:S01]  /*ca4b0*/  @P6 STG.E.U8 desc[UR34][R24.64], R0 ;  /* 0x0000000018006986 */ /* 0x0003e2000c101122 */
[----:B------:R-:W-:Y:S02]  /*ca4c0*/  ISETP.LT.AND P6, PT, R13, UR10, !P3 ;  /* 0x0000000a0d007c0c */ /* 0x000fe4000dfc1270 */
[----:B0-----:R-:W-:Y:S01]  /*ca4d0*/  ISETP.LT.AND P4, PT, R27, UR4, !P3 ;  /* 0x000000041b007c0c */ /* 0x001fe2000df81270 */
[----:B------:R-:W0:Y:S01]  /*ca4e0*/  LDCU UR4, c[0x0][0x398] ;  /* 0x00007300ff0477ac */ /* 0x000e220008000800 */
[----:B------:R-:W0:Y:S01]  /*ca4f0*/  LDCU UR10, c[0x0][0x398] ;  /* 0x00007300ff0a77ac */ /* 0x000e220008000800 */
[----:B---3--:R-:W-:-:S02]  /*ca500*/  PRMT R2, R20, 0x7773, RZ ;  /* 0x0000777314027816 */ /* 0x008fc400000000ff */
[C---:B-1----:R-:W-:Y:S01]  /*ca510*/  PRMT R0, R12.reuse, 0x7770, RZ ;  /* 0x000077700c007816 */ /* 0x042fe200000000ff */
[----:B------:R-:W3:Y:S04]  /*ca520*/  LDL.LU.64 R28, [R1+0x1270] ;  /* 0x00127000011c7983 */ /* 0x000ee80000300a00 */
[----:B------:R1:W-:Y:S04]  /*ca530*/  @P2 STG.E.U8 desc[UR34][R4.64], R2 ;  /* 0x0000000204002986 */ /* 0x0003e8000c101122 */
[----:B------:R0:W-:Y:S04]  /*ca540*/  @P5 STG.E.U8 desc[UR34][R8.64], R0 ;  /* 0x0000000008005986 */ /* 0x0001e8000c101122 */
[----:B------:R-:W2:Y:S01]  /*ca550*/  LDL.LU.64 R24, [R1+0x1268] ;  /* 0x0012680001187983 */ /* 0x000ea20000300a00 */
[----:B-1----:R-:W-:-:S02]  /*ca560*/  PRMT R2, R12, 0x7771, RZ ;  /* 0x000077710c027816 */ /* 0x002fc400000000ff */
[----:B0-----:R-:W-:Y:S01]  /*ca570*/  PRMT R0, R12, 0x7772, RZ ;  /* 0x000077720c007816 */ /* 0x001fe200000000ff */
[----:B------:R-:W2:Y:S04]  /*ca580*/  LDL.LU.64 R4, [R1+0x1260] ;  /* 0x0012600001047983 */ /* 0x000ea80000300a00 */
[----:B----4-:R0:W-:Y:S04]  /*ca590*/  @P6 STG.E.U8 desc[UR34][R6.64], R2 ;  /* 0x0000000206006986 */ /* 0x0101e8000c101122 */
[----:B------:R-:W4:Y:S04]  /*ca5a0*/  LDL.LU.64 R8, [R1+0x1258] ;  /* 0x0012580001087983 */ /* 0x000f280000300a00 */
[----:B------:R-:W2:Y:S04]  /*ca5b0*/  LDL.LU R20, [R1+0x2f4] ;  /* 0x0002f40001147983 */ /* 0x000ea80000300800 */
[----:B------:R1:W-:Y:S01]  /*ca5c0*/  @P4 STG.E.U8 desc[UR34][R14.64], R0 ;  /* 0x000000000e004986 */ /* 0x0003e2000c101122 */
[----:B0-----:R-:W-:-:S03]  /*ca5d0*/  VIADD R2, R10, 0x6b ;  /* 0x0000006b0a027836 */ /* 0x001fc60000000000 */
        /* <DEDUP_REMOVED lines=11> */
[----:B--2---:R2:W-:Y:S02]  /*ca690*/  @P5 STG.E.U8 desc[UR34][R2.64], R0 ;  /* 0x0000000002005986 */ /* 0x0045e4000c101122 */
[----:B--2---:R-:W-:-:S02]  /*ca6a0*/  PRMT R2, R21, 0x7770, RZ ;  /* 0x0000777015027816 */ /* 0x004fc400000000ff */
[----:B------:R-:W-:-:S03]  /*ca6b0*/  PRMT R0, R21, 0x7771, RZ ;  /* 0x0000777115007816 */ /* 0x000fc600000000ff */
[----:B---3--:R2:W-:Y:S04]  /*ca6c0*/  @P4 STG.E.U8 desc[UR34][R28.64], R2 ;  /* 0x000000021c004986 */ /* 0x0085e8000c101122 */
[----:B------:R3:W-:Y:S04]  /*ca6d0*/  @P6 STG.E.U8 desc[UR34][R24.64], R0 ;  /* 0x0000000018006986 */ /* 0x0007e8000c101122 */
[----:B--2---:R-:W2:Y:S04]  /*ca6e0*/  LDL.LU.64 R28, [R1+0x1248] ;  /* 0x00124800011c7983 */ /* 0x004ea80000300a00 */
[----:B---3--:R-:W3:Y:S01]  /*ca6f0*/  LDL.LU.64 R24, [R1+0x1238] ;  /* 0x0012380001187983 */ /* 0x008ee20000300a00 */
[----:B------:R-:W-:-:S02]  /*ca700*/  ISETP.LT.AND P5, PT, R19, UR7, !P3 ;  /* 0x0000000713007c0c */ /* 0x000fc4000dfa1270 */
[----:B------:R-:W-:Y:S02]  /*ca710*/  ISETP.LT.AND P3, PT, R17, UR15, !P3 ;  /* 0x0000000f11007c0c */ /* 0x000fe4000df61270 */
[C---:B------:R-:W-:Y:S02]  /*ca720*/  PRMT R2, R21.reuse, 0x7772, RZ ;  /* 0x0000777215027816 */ /* 0x040fe400000000ff */
[----:B------:R-:W-:Y:S02]  /*ca730*/  ISETP.LT.AND P6, PT, R18, UR9, !P2 ;  /* 0x0000000912007c0c */ /* 0x000fe4000d7c1270 */
[----:B------:R-:W-:Y:S02]  /*ca740*/  PRMT R0, R21, 0x7773, RZ ;  /* 0x0000777315007816 */ /* 0x000fe400000000ff */
[----:B------:R-:W-:Y:S01]  /*ca750*/  ISETP.LT.AND P4, PT, R13, UR4, !P2 ;  /* 0x000000040d007c0c */ /* 0x000fe2000d781270 */
[----:B------:R-:W1:Y:S01]  /*ca760*/  LDCU UR7, c[0x0][0x398] ;  /* 0x00007300ff0777ac */ /* 0x000e620008000800 */
[----:B------:R-:W-:Y:S01]  /*ca770*/  PRMT R3, R20, 0x7772, RZ ;  /* 0x0000777214037816 */ /* 0x000fe200000000ff */
[----:B------:R-:W3:Y:S01]  /*ca780*/  LDL.LU R12, [R1+0x374] ;  /* 0x00037400010c7983 */ /* 0x000ee20000300800 */
[----:B------:R-:W1:Y:S01]  /*ca790*/  LDCU UR4, c[0x0][0x398] ;  /* 0x00007300ff0477ac */ /* 0x000e620008000800 */
[----:B------:R-:W1:Y:S01]  /*ca7a0*/  LDCU UR9, c[0x0][0x398] ;  /* 0x00007300ff0977ac */ /* 0x000e620008000800 */
[----:B------:R-:W1:Y:S01]  /*ca7b0*/  LDCU UR15, c[0x0][0x398] ;  /* 0x00007300ff0f77ac */ /* 0x000e620008000800 */
[----:B------:R0:W-:Y:S04]  /*ca7c0*/  @P5 STG.E.U8 desc[UR34][R4.64], R2 ;  /* 0x0000000204005986 */ /* 0x0001e8000c101122 */
[----:B----4-:R4:W-:Y:S01]  /*ca7d0*/  @P3 STG.E.U8 desc[UR34][R8.64], R0 ;  /* 0x0000000008003986 */ /* 0x0109e2000c101122 */
[----:B------:R-:W-:-:S02]  /*ca7e0*/  ISETP.LT.AND P3, PT, R27, UR10, !P2 ;  /* 0x0000000a1b007c0c */ /* 0x000fc4000d761270 */
[----:B0-----:R-:W-:Y:S01]  /*ca7f0*/  ISETP.LT.AND P5, PT, R26, UR13, !P2 ;  /* 0x0000000d1a007c0c */ /* 0x001fe2000d7a1270 */
[----:B------:R-:W0:Y:S01]  /*ca800*/  LDCU UR10, c[0x0][0x398] ;  /* 0x00007300ff0a77ac */ /* 0x000e220008000800 */
[----:B------:R-:W0:Y:S01]  /*ca810*/  LDCU UR13, c[0x0][0x398] ;  /* 0x00007300ff0d77ac */ /* 0x000e220008000800 */
[C---:B------:R-:W-:Y:S02]  /*ca820*/  PRMT R2, R20.reuse, 0x7770, RZ ;  /* 0x0000777014027816 */ /* 0x040fe400000000ff */
[----:B----4-:R-:W-:Y:S01]  /*ca830*/  PRMT R0, R20, 0x7771, RZ ;  /* 0x0000777114007816 */ /* 0x010fe200000000ff */
[----:B------:R-:W4:Y:S04]  /*ca840*/  LDL.LU.64 R8, [R1+0x1228] ;  /* 0x0012280001087983 */ /* 0x000f280000300a00 */
[----:B------:R0:W-:Y:S04]  /*ca850*/  @P6 STG.E.U8 desc[UR34][R6.64], R2 ;  /* 0x0000000206006986 */ /* 0x0001e8000c101122 */
[----:B------:R0:W-:Y:S04]  /*ca860*/  @P4 STG.E.U8 desc[UR34][R14.64], R0 ;  /* 0x000000000e004986 */ /* 0x0001e8000c101122 */
[----:B------:R-:W4:Y:S01]  /*ca870*/  LDL.LU.64 R4, [R1+0x1220] ;  /* 0x0012200001047983 */ /* 0x000f220000300a00 */
[----:B------:R-:W-:-:S02]  /*ca880*/  ISETP.LT.AND P4, PT, R23, UR17, !P2 ;  /* 0x0000001117007c0c */ /* 0x000fc4000d781270 */
[----:B-1----:R-:W-:Y:S01]  /*ca890*/  ISETP.LT.AND P6, PT, R22, UR11, !P2 ;  /* 0x0000000b16007c0c */ /* 0x002fe2000d7c1270 */
[----:B------:R-:W1:Y:S01]  /*ca8a0*/  LDCU UR11, c[0x0][0x398] ;  /* 0x00007300ff0b77ac */ /* 0x000e620008000800 */
[----:B0-----:R-:W4:Y:S01]  /*ca8b0*/  LDL.LU.64 R6, [R1+0x1218] ;  /* 0x0012180001067983 */ /* 0x001f220000300a00 */
[----:B------:R-:W-:-:S03]  /*ca8c0*/  PRMT R0, R20, 0x7773, RZ ;  /* 0x0000777314007816 */ /* 0x000fc600000000ff */
[----:B------:R-:W4:Y:S04]  /*ca8d0*/  LDL.LU R21, [R1+0x388] ;  /* 0x0003880001157983 */ /* 0x000f280000300800 */
[----:B------:R-:W4:Y:S04]  /*ca8e0*/  LDL.LU.64 R14, [R1+0x1210] ;  /* 0x00121000010e7983 */ /* 0x000f280000300a00 */
[----:B--2---:R-:W-:Y:S04]  /*ca8f0*/  @P3 STG.E.U8 desc[UR34][R28.64], R3 ;  /* 0x000000031c003986 */ /* 0x004fe8000c101122 */
[----:B---3--:R0:W-:Y:S01]  /*ca900*/  @P5 STG.E.U8 desc[UR34][R24.64], R0 ;  /* 0x0000000018005986 */ /* 0x0081e2000c101122 */
[----:B------:R-:W-:-:S02]  /*ca910*/  ISETP.LT.AND P5, PT, R19, UR14, !P2 ;  /* 0x0000000e13007c0c */ /* 0x000fc4000d7a1270 */
[----:B------:R-:W-:Y:S01]  /*ca920*/  ISETP.LT.AND P2, PT, R17, UR7, !P2 ;  /* 0x0000000711007c0c */ /* 0x000fe2000d741270 */
[----:B------:R-:W-:Y:S01]  /*ca930*/  VIADD R2, R10, 0x6c ;  /* 0x0000006c0a027836 */ /* 0x000fe20000000000 */
[----:B------:R-:W2:Y:S01]  /*ca940*/  LDCU UR14, c[0x0][0x398] ;  /* 0x00007300ff0e77ac */ /* 0x000ea20008000800 */
[----:B------:R-:W3:Y:S01]  /*ca950*/  LDCU UR7, c[0x0][0x398] ;  /* 0x00007300ff0777ac */ /* 0x000ee20008000800 */
[----:B0-----:R-:W2:Y:S04]  /*ca960*/  LDL.LU.64 R24, [R1+0x1208] ;  /* 0x0012080001187983 */ /* 0x001ea80000300a00 */
[----:B------:R-:W2:Y:S04]  /*ca970*/  LDL.LU.64 R28, [R1+0x11f8] ;  /* 0x0011f800011c7983 */ /* 0x000ea80000300a00 */
[----:B------:R0:W-:Y:S04]  /*ca980*/  STL [R1+0x3c0c], R17 ;  /* 0x003c0c1101007387 */ /* 0x0001e80000100800 */
[----:B0-----:R-:W2:Y:S01]  /*ca990*/  LDL.LU.64 R16, [R1+0x1230] ;  /* 0x0012300001107983 */ /* 0x001ea20000300a00 */
[----:B------:R-:W-:-:S02]  /*ca9a0*/  ISETP.GE.AND P3, PT, R2, UR48, PT ;  /* 0x0000003002007c0c */ /* 0x000fc4000bf66270 */
[C---:B------:R-:W-:Y:S02]  /*ca9b0*/  PRMT R2, R12.reuse, 0x7770, RZ ;  /* 0x000077700c027816 */ /* 0x040fe400000000ff */
[----:B------:R-:W-:-:S03]  /*ca9c0*/  PRMT R0, R12, 0x7771, RZ ;  /* 0x000077710c007816 */ /* 0x000fc600000000ff */
[----:B--2---:R-:W-:Y:S04]  /*ca9d0*/  @P4 STG.E.U8 desc[UR34][R16.64], R2 ;  /* 0x0000000210004986 */ /* 0x004fe8000c101122 */
[----:B----4-:R0:W-:Y:S01]  /*ca9e0*/  @P6 STG.E.U8 desc[UR34][R8.64], R0 ;  /* 0x0000000008006986 */ /* 0x0101e2000c101122 */
[----:B------:R-:W-:-:S03]  /*ca9f0*/  ISETP.LT.AND P4, PT, R13, UR4, !P3 ;  /* 0x000000040d007c0c */ /* 0x000fc6000df81270 */
[----:B0-----:R-:W2:Y:S04]  /*caa00*/  LDL.LU.64 R8, [R1+0x10e0] ;  /* 0x0010e00001087983 */ /* 0x001ea80000300a00 */
[----:B------:R-:W4:Y:S04]  /*caa10*/  LDL.LU R20, [R1+0x298] ;  /* 0x0002980001147983 */ /* 0x000f280000300800 */
[----:B------:R0:W-:Y:S04]  /*caa20*/  STL [R1+0x3c08], R13 ;  /* 0x003c080d01007387 */ /* 0x0001e80000100800 */
[----:B------:R-:W3:Y:S01]  /*caa30*/  LDL.LU.64 R16, [R1+0x11f0] ;  /* 0x0011f00001107983 */ /* 0x000ee20000300a00 */
[----:B------:R-:W-:-:S02]  /*caa40*/  PRMT R2, R12, 0x7772, RZ ;  /* 0x000077720c027816 */ /* 0x000fc400000000ff */
[----:B------:R-:W-:Y:S02]  /*caa50*/  PRMT R0, R12, 0x7773, RZ ;  /* 0x000077730c007816 */ /* 0x000fe400000000ff */
[----:B------:R-:W-:Y:S01]  /*caa60*/  ISETP.LT.AND P6, PT, R18, UR9, !P3 ;  /* 0x0000000912007c0c */ /* 0x000fe2000dfc1270 */
[----:B------:R-:W1:Y:S01]  /*caa70*/  LDCU UR4, c[0x0][0x398] ;  /* 0x00007300ff0477ac */ /* 0x000e620008000800 */
[----:B------:R-:W1:Y:S01]  /*caa80*/  LDCU UR9, c[0x0][0x398] ;  /* 0x00007300ff0977ac */ /* 0x000e620008000800 */
[----:B0-----:R-:W3:Y:S04]  /*caa90*/  LDL.LU.64 R12, [R1+0x10d8] ;  /* 0x0010d800010c7983 */ /* 0x001ee80000300a00 */
[----:B------:R0:W-:Y:S01]  /*caaa0*/  @P5 STG.E.U8 desc[UR34][R4.64], R2 ;  /* 0x0000000204005986 */ /* 0x0001e2000c101122 */
[----:B------:R-:W-:-:S03]  /*caab0*/  ISETP.LT.AND P5, PT, R27, UR15, !P3 ;  /* 0x0000000f1b007c0c */ /* 0x000fc6000dfa1270 */
[----:B------:R1:W-:Y:S01]  /*caac0*/  @P2 STG.E.U8 desc[UR34][R6.64], R0 ;  /* 0x0000000006002986 */ /* 0x0003e2000c101122 */
[----:B------:R-:W-:Y:S01]  /*caad0*/  ISETP.LT.AND P2, PT, R26, UR10, !P3 ;  /* 0x0000000a1a007c0c */ /* 0x000fe2000df41270 */
[----:B------:R-:W2:Y:S01]  /*caae0*/  LDCU UR10, c[0x0][0x398] ;  /* 0x00007300ff0a77ac */ /* 0x000ea20008000800 */
[----:B------:R-:W2:Y:S01]  /*caaf0*/  LDCU UR15, c[0x0][0x398] ;  /* 0x00007300ff0f77ac */ /* 0x000ea20008000800 */
[C---:B0-----:R-:W-:Y:S01]  /*cab00*/  PRMT R2, R21.reuse, 0x7770, RZ ;  /* 0x0000777015027816 */ /* 0x041fe200000000ff */
[----:B------:R-:W3:Y:S01]  /*cab10*/  LDL.LU.64 R4, [R1+0x10b8] ;  /* 0x0010b80001047983 */ /* 0x000ee20000300a00 */
[----:B-1----:R-:W-:-:S03]  /*cab20*/  PRMT R0, R21, 0x7771, RZ ;  /* 0x0000777115007816 */ /* 0x002fc600000000ff */
[----:B------:R0:W-:Y:S04]  /*cab30*/  @P6 STG.E.U8 desc[UR34][R14.64], R2 ;  /* 0x000000020e006986 */ /* 0x0001e8000c101122 */
[----:B------:R1:W-:Y:S01]  /*cab40*/  @P4 STG.E.U8 desc[UR34][R24.64], R0 ;  /* 0x0000000018004986 */ /* 0x0003e2000c101122 */
[----:B------:R-:W-:Y:S02]  /*cab50*/  ISETP.LT.AND P4, PT, R23, UR13, !P3 ;  /* 0x0000000d17007c0c */ /* 0x000fe4000df81270 */
[C---:B0-----:R-:W-:Y:S02]  /*cab60*/  PRMT R2, R21.reuse, 0x7772, RZ ;  /* 0x0000777215027816 */ /* 0x041fe400000000ff */
[----:B-1----:R-:W-:Y:S01]  /*cab70*/  PRMT R0, R21, 0x7773, RZ ;  /* 0x0000777315007816 */ /* 0x002fe200000000ff */
[----:B------:R-:W3:Y:S04]  /*cab80*/  LDL.LU R24, [R1+0x2f8] ;  /* 0x0002f80001187983 */ /* 0x000ee80000300800 */
[----:B------:R0:W-:Y:S01]  /*cab90*/  @P5 STG.E.U8 desc[UR34][R28.64], R2 ;  /* 0x000000021c005986 */ /* 0x0001e2000c101122 */
[----:B------:R-:W-:-:S03]  /*caba0*/  ISETP.LT.AND P5, PT, R22, UR11, !P3 ;  /* 0x0000000b16007c0c */ /* 0x000fc6000dfa1270 */
[----:B------:R-:W3:Y:S01]  /*cabb0*/  LDL.LU.64 R14, [R1+0x10d0] ;  /* 0x0010d000010e7983 */ /* 0x000ee20000300a00 */
[----:B------:R-:W-:Y:S01]  /*cabc0*/  ISETP.LT.AND P6, PT, R19, UR14, !P3 ;  /* 0x0000000e13007c0c */ /* 0x000fe2000dfc1270 */
[----:B------:R-:W1:Y:S01]  /*cabd0*/  LDCU UR13, c[0x0][0x398] ;  /* 0x00007300ff0d77ac */ /* 0x000e620008000800 */
[----:B------:R-:W1:Y:S01]  /*cabe0*/  LDCU UR11, c[0x0][0x398] ;  /* 0x00007300ff0b77ac */ /* 0x000e620008000800 */
[----:B------:R-:W1:Y:S01]  /*cabf0*/  LDCU UR14, c[0x0][0x398] ;  /* 0x00007300ff0e77ac */ /* 0x000e620008000800 */
[----:B0-----:R-:W3:Y:S04]  /*cac00*/  LDL.LU.64 R28, [R1+0x1080] ;  /* 0x00108000011c7983 */ /* 0x001ee80000300a00 */
[----:B------:R-:W3:Y:S01]  /*cac10*/  LDL.LU.64 R6, [R1+0x1068] ;  /* 0x0010680001067983 */ /* 0x000ee20000300a00 */
[----:B----4-:R-:W-:-:S03]  /*cac20*/  PRMT R2, R20, 0x7770, RZ ;  /* 0x0000777014027816 */ /* 0x010fc600000000ff */
[----:B--2---:R0:W-:Y:S04]  /*cac30*/  @P2 STG.E.U8 desc[UR34][R8.64], R0 ;  /* 0x0000000008002986 */ /* 0x0041e8000c101122 */
[----:B---3--:R2:W-:Y:S04]  /*cac40*/  @P4 STG.E.U8 desc[UR34][R16.64], R2 ;  /* 0x0000000210004986 */ /* 0x0085e8000c101122 */
[----:B0-----:R-:W3:Y:S04]  /*cac50*/  LDL.LU.64 R8, [R1+0x1040] ;  /* 0x0010400001087983 */ /* 0x001ee80000300a00 */
[----:B--2---:R-:W2:Y:S01]  /*cac60*/  LDL.LU R17, [R1+0x3c0c] ;  /* 0x003c0c0001117983 */ /* 0x004ea20000300800 */
[----:B------:R-:W-:-:S05]  /*cac70*/  PRMT R2, R20, 0x7771, RZ ;  /* 0x0000777114027816 */ /* 0x000fca00000000ff */
[----:B------:R0:W-:Y:S04]  /*cac80*/  @P5 STG.E.U8 desc[UR34][R12.64], R2 ;  /* 0x000000020c005986 */ /* 0x0001e8000c101122 */
[----:B0-----:R-:W4:Y:S01]  /*cac90*/  LDL.LU R13, [R1+0x3c08] ;  /* 0x003c0800010d7983 */ /* 0x001f220000300800 */
[----:B------:R-:W-:Y:S01]  /*caca0*/  VIADD R0, R10, 0x6d ;  /* 0x0000006d0a007836 */ /* 0x000fe20000000000 */
[----:B------:R-:W-:Y:S02]  /*cacb0*/  PRMT R2, R20, 0x7773, RZ ;  /* 0x0000777314027816 */ /* 0x000fe400000000ff */
[----:B------:R-:W3:Y:S02]  /*cacc0*/  LDL.LU R11, [R1+0x38c] ;  /* 0x00038c00010b7983 */ /* 0x000ee40000300800 */
[----:B------:R-:W-:-:S02]  /*cacd0*/  ISETP.GE.AND P2, PT, R0, UR5, PT ;  /* 0x0000000500007c0c */ /* 0x000fc4000bf46270 */
[----:B------:R-:W-:Y:S01]  /*cace0*/  PRMT R0, R20, 0x7772, RZ ;  /* 0x0000777214007816 */ /* 0x000fe200000000ff */
[----:B------:R-:W0:Y:S01]  /*cacf0*/  LDCU UR5, c[0x0][0x398] ;  /* 0x00007300ff0577ac */ /* 0x000e220008000800 */
[----:B------:R-:W3:Y:S01]  /*cad00*/  LDL.LU.64 R20, [R1+0x10b0] ;  /* 0x0010b00001147983 */ /* 0x000ee20000300a00 */
[----:B------:R-:W-:-:S03]  /*cad10*/  ISETP.LT.AND P4, PT, R18, UR4, !P2 ;  /* 0x0000000412007c0c */ /* 0x000fc6000d781270 */
[----:B------:R1:W-:Y:S01]  /*cad20*/  @P6 STG.E.U8 desc[UR34][R4.64], R0 ;  /* 0x0000000004006986 */ /* 0x0003e2000c101122 */
[----:B------:R-:W-:-:S03]  /*cad30*/  ISETP.LT.AND P6, PT, R27, UR10, !P2 ;  /* 0x0000000a1b007c0c */ /* 0x000fc6000d7c1270 */
[----:B------:R-:W3:Y:S01]  /*cad40*/  LDL.LU R12, [R1+0x378] ;  /* 0x00037800010c7983 */ /* 0x000ee20000300800 */
[----:B------:R-:W-:Y:S01]  /*cad50*/  VIADD R3, R10, 0x6e ;  /* 0x0000006e0a037836 */ /* 0x000fe20000000000 */
[----:B------:R-:W0:Y:S01]  /*cad60*/  LDCU UR4, c[0x0][0x398] ;  /* 0x00007300ff0477ac */ /* 0x000e220008000800 */
[----:B------:R-:W0:Y:S01]  /*cad70*/  LDCU UR10, c[0x0][0x398] ;  /* 0x00007300ff0a77ac */ /* 0x000e220008000800 */
[----:B-1----:R-:W-:Y:S02]  /*cad80*/  PRMT R0, R24, 0x7770, RZ ;  /* 0x0000777018007816 */ /* 0x002fe400000000ff */
[----:B--2---:R-:W-:Y:S01]  /*cad90*/  ISETP.LT.AND P3, PT, R17, UR7, !P3 ;  /* 0x0000000711007c0c */ /* 0x004fe2000df61270 */
[----:B------:R-:W1:Y:S01]  /*cada0*/  LDCU UR7, c[0x0][0x398] ;  /* 0x00007300ff0777ac */ /* 0x000e620008000800 */
[----:B----4-:R-:W-:-:S11]  /*cadb0*/  ISETP.LT.AND P5, PT, R13, UR9, !P2 ;  /* 0x000000090d007c0c */ /* 0x010fd6000d7a1270 */
[----:B------:R2:W-:Y:S04]  /*cadc0*/  @P3 STG.E.U8 desc[UR34][R14.64], R2 ;  /* 0x000000020e003986 */ /* 0x0005e8000c101122 */
[----:B------:R4:W-:Y:S01]  /*cadd0*/  @P4 STG.E.U8 desc[UR34][R28.64], R0 ;  /* 0x000000001c004986 */ /* 0x0009e2000c101122 */
[----:B------:R-:W-:Y:S02]  /*cade0*/  ISETP.LT.AND P4, PT, R26, UR15, !P2 ;  /* 0x0000000f1a007c0c */ /* 0x000fe4000d781270 */
[C---:B---3--:R-:W-:Y:S02]  /*cadf0*/  PRMT R5, R11.reuse, 0x7771, RZ ;  /* 0x000077710b057816 */ /* 0x048fe400000000ff */
[----:B------:R-:W-:Y:S01]  /*cae00*/  PRMT R4, R11, 0x7772, RZ ;  /* 0x000077720b047816 */ /* 0x000fe200000000ff */
[----:B------:R-:W3:Y:S01]  /*cae10*/  LDCU UR9, c[0x0][0x398] ;  /* 0x00007300ff0977ac */ /* 0x000ee20008000800 */
[----:B--2---:R-:W-:-:S02]  /*cae20*/  PRMT R2, R24, 0x7771, RZ ;  /* 0x0000777118027816 */ /* 0x004fc400000000ff */
[----:B----4-:R-:W-:Y:S01]  /*cae30*/  PRMT R0, R24, 0x7772, RZ ;  /* 0x0000777218007816 */ /* 0x010fe200000000ff */
[----:B------:R-:W2:Y:S04]  /*cae40*/  LDL.LU.64 R14, [R1+0x10a0] ;  /* 0x0010a000010e7983 */ /* 0x000ea80000300a00 */
[----:B------:R-:W4:Y:S04]  /*cae50*/  LDL.LU.64 R28, [R1+0x1060] ;  /* 0x00106000011c7983 */ /* 0x000f280000300a00 */
[----:B------:R0:W-:Y:S04]  /*cae60*/  STL.64 [R1+0x3c00], R26 ;  /* 0x003c001a01007387 */ /* 0x0001e80000100a00 */
[----:B------:R-:W-:Y:S04]  /*cae70*/  @P5 STG.E.U8 desc[UR34][R6.64], R2 ;  /* 0x0000000206005986 */ /* 0x000fe8000c101122 */
[----:B------:R1:W-:Y:S01]  /*cae80*/  @P6 STG.E.U8 desc[UR34][R8.64], R0 ;  /* 0x0000000008006986 */ /* 0x0003e2000c101122 */
[----:B------:R-:W-:Y:S01]  /*cae90*/  ISETP.GE.AND P3, PT, R3, UR46, PT ;  /* 0x0000002e03007c0c */ /* 0x000fe2000bf66270 */
[----:B------:R-:W2:Y:S02]  /*caea0*/  LDCU UR15, c[0x0][0x398] ;  /* 0x00007300ff0f77ac */ /* 0x000ea40008000800 */
[----:B0-----:R-:W2:Y:S04]  /*caeb0*/  LDL.LU.64 R26, [R1+0x1078] ;  /* 0x00107800011a7983 */ /* 0x001ea80000300a00 */
[----:B-1----:R-:W2:Y:S01]  /*caec0*/  LDL.LU.64 R8, [R1+0xf20] ;  /* 0x000f200001087983 */ /* 0x002ea20000300a00 */
[----:B------:R-:W-:-:S02]  /*caed0*/  ISETP.LT.AND P6, PT, R23, UR13, !P2 ;  /* 0x0000000d17007c0c */ /* 0x000fc4000d7c1270 */
[----:B------:R-:W-:Y:S02]  /*caee0*/  PRMT R0, R24, 0x7773, RZ ;  /* 0x0000777318007816 */ /* 0x000fe400000000ff */
[----:B------:R-:W-:Y:S02]  /*caef0*/  ISETP.LT.AND P5, PT, R22, UR11, !P2 ;  /* 0x0000000b16007c0c */ /* 0x000fe4000d7a1270 */
[----:B------:R-:W-:Y:S02]  /*caf00*/  PRMT R2, R12, 0x7770, RZ ;  /* 0x000077700c027816 */ /* 0x000fe400000000ff */
[C---:B------:R-:W-:Y:S02]  /*caf10*/  PRMT R6, R11.reuse, 0x7770, RZ ;  /* 0x000077700b067816 */ /* 0x040fe400000000ff */
[----:B------:R-:W-:Y:S01]  /*caf20*/  PRMT R3, R11, 0x7773, RZ ;  /* 0x000077730b037816 */ /* 0x000fe200000000ff */
[----:B------:R-:W-:Y:S01]  /*caf30*/  @P4 STG.E.U8 desc[UR34][R20.64], R0 ;  /* 0x0000000014004986 */ /* 0x000fe2000c101122 */
[----:B------:R-:W-:-:S02]  /*caf40*/  ISETP.LT.AND P4, PT, R19, UR5, !P2 ;  /* 0x0000000513007c0c */ /* 0x000fc4000d781270 */
[----:B------:R-:W-:Y:S01]  /*caf50*/  ISETP.LT.AND P2, PT, R17, UR14, !P2 ;  /* 0x0000000e11007c0c */ /* 0x000fe2000d741270 */
[----:B------:R-:W0:Y:S01]  /*caf60*/  LDCU UR11, c[0x0][0x398] ;  /* 0x00007300ff0b77ac */ /* 0x000e220008000800 */
[----:B------:R-:W1:Y:S01]  /*caf70*/  LDCU UR5, c[0x0][0x398] ;  /* 0x00007300ff0577ac */ /* 0x000e620008000800 */
[----:B------:R-:W0:Y:S01]  /*caf80*/  LDCU UR13, c[0x0][0x398] ;  /* 0x00007300ff0d77ac */ /* 0x000e220008000800 */
[----:B------:R-:W0:Y:S01]  /*caf90*/  LDCU UR14, c[0x0][0x398] ;  /* 0x00007300ff0e77ac */ /* 0x000e220008000800 */
[----:B--2---:R2:W-:Y:S04]  /*cafa0*/  STL.64 [R1+0x3bf8], R8 ;  /* 0x003bf80801007387 */ /* 0x0045e80000100a00 */
[----:B--2---:R-:W2:Y:S01]  /*cafb0*/  LDL.LU.64 R8, [R1+0x1058] ;  /* 0x0010580001087983 */ /* 0x004ea20000300a00 */
[----:B------:R-:W-:-:S03]  /*cafc0*/  PRMT R0, R12, 0x7771, RZ ;  /* 0x000077710c007816 */ /* 0x000fc600000000ff */
[----:B------:R0:W-:Y:S04]  /*cafd0*/  @P6 STG.E.U8 desc[UR34][R14.64], R2 ;  /* 0x000000020e006986 */ /* 0x0001e8000c101122 */
[----:B------:R-:W3:Y:S04]  /*cafe0*/  LDL.LU.64 R24, [R1+0xee0] ;  /* 0x000ee00001187983 */ /* 0x000ee80000300a00 */
[----:B------:R-:W3:Y:S04]  /*caff0*/  LDL.LU.64 R20, [R1+0xe48] ;  /* 0x000e480001147983 */ /* 0x000ee80000300a00 */
[----:B------:R-:W3:Y:S04]  /*cb000*/  LDL.LU R11, [R1+0x29c] ;  /* 0x00029c00010b7983 */ /* 0x000ee80000300800 */
[----:B----4-:R4:W-:Y:S01]  /*cb010*/  @P5 STG.E.U8 desc[UR34][R28.64], R0 ;  /* 0x000000001c005986 */ /* 0x0109e2000c101122 */
[----:B0-----:R-:W-:-:S03]  /*cb020*/  PRMT R2, R12, 0x7772, RZ ;  /* 0x000077720c027816 */ /* 0x001fc600000000ff */
[----:B------:R-:W3:Y:S04]  /*cb030*/  LDL.LU.64 R14, [R1+0xe40] ;  /* 0x000e4000010e7983 */ /* 0x000ee80000300a00 */
[----:B----4-:R-:W4:Y:S01]  /*cb040*/  LDL.LU.64 R28, [R1+0xdb0] ;  /* 0x000db000011c7983 */ /* 0x010f220000300a00 */
[----:B------:R-:W-:-:S03]  /*cb050*/  PRMT R0, R12, 0x7773, RZ ;  /* 0x000077730c007816 */ /* 0x000fc600000000ff */
[----:B------:R0:W-:Y:S04]  /*cb060*/  @P4 STG.E.U8 desc[UR34][R26.64], R2 ;  /* 0x000000021a004986 */ /* 0x0001e8000c101122 */
[----:B0-----:R-:W4:Y:S04]  /*cb070*/  LDL.LU.64 R26, [R1+0x3c00] ;  /* 0x003c0000011a7983 */ /* 0x001f280000300a00 */
[----:B--2---:R0:W-:Y:S04]  /*cb080*/  @P2 STG.E.U8 desc[UR34][R8.64], R0 ;  /* 0x0000000008002986 */ /* 0x0041e8000c101122 */
[----:B0-----:R-:W2:Y:S01]  /*cb090*/  LDL.LU.64 R8, [R1+0x3bf8] ;  /* 0x003bf80001087983 */ /* 0x001ea20000300a00 */
[----:B------:R-:W-:-:S02]  /*cb0a0*/  ISETP.LT.AND P5, PT, R18, UR7, !P3 ;  /* 0x0000000712007c0c */ /* 0x000fc4000dfa1270 */
[----:B------:R-:W-:Y:S01]  /*cb0b0*/  ISETP.LT.AND P6, PT, R13, UR4, !P3 ;  /* 0x000000040d007c0c */ /* 0x000fe2000dfc1270 */
[----:B------:R-:W-:Y:S01]  /*cb0c0*/  VIADD R0, R10, 0x6f ;  /* 0x0000006f0a007836 */ /* 0x000fe20000000000 */
[----:B---3--:R-:W-:Y:S01]  /*cb0d0*/  PRMT R2, R11, 0x7770, RZ ;  /* 0x000077700b027816 */ /* 0x008fe200000000ff */
[----:B------:R-:W0:Y:S01]  /*cb0e0*/  LDCU UR7, c[0x0][0x398] ;  /* 0x00007300ff0777ac */ /* 0x000e220008000800 */
[----:B------:R-:W3:Y:S07]  /*cb0f0*/  LDCU UR4, c[0x0][0x398] ;  /* 0x00007300ff0477ac */ /* 0x000eee0008000800 */
[----:B--2---:R2:W-:Y:S04]  /*cb100*/  @P5 STG.E.U8 desc[UR34][R8.64], R6 ;  /* 0x0000000608005986 */ /* 0x0045e8000c101122 */
[----:B--2---:R-:W2:Y:S04]  /*cb110*/  LDL.LU.64 R6, [R1+0xeb8] ;  /* 0x000eb80001067983 */ /* 0x004ea80000300a00 */
[----:B------:R0:W-:Y:S04]  /*cb120*/  @P6 STG.E.U8 desc[UR34][R24.64], R5 ;  /* 0x0000000518006986 */ /* 0x0001e8000c101122 */
[----:B0-----:R-:W3:Y:S04]  /*cb130*/  LDL.LU.64 R24, [R1+0xe38] ;  /* 0x000e380001187983 */ /* 0x001ee80000300a00 */
[----:B------:R-:W3:Y:S01]  /*cb140*/  LDL.LU.64 R8, [R1+0xe30] ;  /* 0x000e300001087983 */ /* 0x000ee20000300a00 */
[----:B----4-:R-:W-:-:S02]  /*cb150*/  ISETP.LT.AND P4, PT, R27, UR9, !P3 ;  /* 0x000000091b007c0c */ /* 0x010fc4000df81270 */
[----:B------:R-:W-:Y:S02]  /*cb160*/  ISETP.LT.AND P2, PT, R26, UR10, !P3 ;  /* 0x0000000a1a007c0c */ /* 0x000fe4000df41270 */
[----:B------:R-:W-:Y:S02]  /*cb170*/  ISETP.LT.AND P5, PT, R23, UR15, !P3 ;  /* 0x0000000f17007c0c */ /* 0x000fe4000dfa1270 */
[----:B------:R-:W-:Y:S01]  /*cb180*/  ISETP.LT.AND P6, PT, R22, UR11, !P3 ;  /* 0x0000000b16007c0c */ /* 0x000fe2000dfc1270 */
[----:B------:R-:W4:Y:S01]  /*cb190*/  LDL.LU R12, [R1+0x2fc] ;  /* 0x0002fc00010c7983 */ /* 0x000f220000300800 */
[----:B------:R-:W0:Y:S01]  /*cb1a0*/  LDCU UR9, c[0x0][0x398] ;  /* 0x00007300ff0977ac */ /* 0x000e220008000800 */
[----:B------:R-:W0:Y:S01]  /*cb1b0*/  LDCU UR10, c[0x0][0x398] ;  /* 0x00007300ff0a77ac */ /* 0x000e220008000800 */
[----:B------:R-:W0:Y:S01]  /*cb1c0*/  LDCU UR11, c[0x0][0x398] ;  /* 0x00007300ff0b77ac */ /* 0x000e220008000800 */
[----:B------:R-:W0:Y:S02]  /*cb1d0*/  LDCU UR15, c[0x0][0x398] ;  /* 0x00007300ff0f77ac */ /* 0x000e240008000800 */
[----:B--2---:R-:W-:Y:S04]  /*cb1e0*/  @P4 STG.E.U8 desc[UR34][R6.64], R4 ;  /* 0x0000000406004986 */ /* 0x004fe8000c101122 */
[----:B------:R2:W-:Y:S01]  /*cb1f0*/  @P2 STG.E.U8 desc[UR34][R20.64], R3 ;  /* 0x0000000314002986 */ /* 0x0005e2000c101122 */
[----:B-1----:R-:W-:-:S02]  /*cb200*/  ISETP.LT.AND P2, PT, R19, UR5, !P3 ;  /* 0x0000000513007c0c */ /* 0x002fc4000df41270 */
[----:B------:R-:W-:Y:S02]  /*cb210*/  ISETP.LT.AND P3, PT, R17, UR13, !P3 ;  /* 0x0000000d11007c0c */ /* 0x000fe4000df61270 */
[----:B------:R-:W-:Y:S02]  /*cb220*/  ISETP.GE.AND P4, PT, R0, UR20, PT ;  /* 0x0000001400007c0c */ /* 0x000fe4000bf86270 */
[C---:B------:R-:W-:Y:S01]  /*cb230*/  PRMT R0, R11.reuse, 0x7771, RZ ;  /* 0x000077710b007816 */ /* 0x040fe200000000ff */
[----:B------:R1:W-:Y:S01]  /*cb240*/  @P5 STG.E.U8 desc[UR34][R14.64], R2 ;  /* 0x000000020e005986 */ /* 0x0003e2000c101122 */
[----:B------:R-:W0:Y:S01]  /*cb250*/  LDCU UR5, c[0x0][0x398] ;  /* 0x00007300ff0577ac */ /* 0x000e220008000800 */
[----:B------:R-:W0:Y:S02]  /*cb260*/  LDCU UR13, c[0x0][0x398] ;  /* 0x00007300ff0d77ac */ /* 0x000e240008000800 */
[----:B------:R0:W-:Y:S04]  /*cb270*/  @P6 STG.E.U8 desc[UR34][R28.64], R0 ;  /* 0x000000001c006986 */ /* 0x0001e8000c101122 */
[----:B--2---:R-:W2:Y:S04]  /*cb280*/  LDL.LU.64 R20, [R1+0xcf8] ;  /* 0x000cf80001147983 */ /* 0x004ea80000300a00 */
[----:B------:R-:W2:Y:S01]  /*cb290*/  LDL.LU.64 R6, [R1+0xd40] ;  /* 0x000d400001067983 */ /* 0x000ea20000300a00 */
[----:B------:R-:W-:-:S02]  /*cb2a0*/  PRMT R3, R11, 0x7772, RZ ;  /* 0x000077720b037816 */ /* 0x000fc400000000ff */
[----:B-1----:R-:W-:Y:S01]  /*cb2b0*/  PRMT R2, R11, 0x7773, RZ ;  /* 0x000077730b027816 */ /* 0x002fe200000000ff */
[----:B------:R-:W2:Y:S04]  /*cb2c0*/  LDL.LU.64 R14, [R1+0xcc8] ;  /* 0x000cc800010e7983 */ /* 0x000ea80000300a00 */
[----:B0-----:R-:W2:Y:S04]  /*cb2d0*/  LDL.LU.64 R28, [R1+0xc50] ;  /* 0x000c5000011c7983 */ /* 0x001ea80000300a00 */
[----:B------:R-:W-:Y:S04]  /*cb2e0*/  STL [R1+0x3be8], R10 ;  /* 0x003be80a01007387 */ /* 0x000fe80000100800 */
[----:B---3--:R0:W-:Y:S04]  /*cb2f0*/  @P2 STG.E.U8 desc[UR34][R24.64], R3 ;  /* 0x0000000318002986 */ /* 0x0081e8000c101122 */
[----:B------:R1:W-:Y:S04]  /*cb300*/  @P3 STG.E.U8 desc[UR34][R8.64], R2 ;  /* 0x0000000208003986 */ /* 0x0003e8000c101122 */
[----:B0-----:R-:W3:Y:S04]  /*cb310*/  LDL.LU R24, [R1+0x37c] ;  /* 0x00037c0001187983 */ /* 0x001ee80000300800 */
[----:B-1----:R-:W2:Y:S01]  /*cb320*/  LDL.LU.64 R8, [R1+0xc48] ;  /* 0x000c480001087983 */ /* 0x002ea20000300a00 */
[----:B------:R-:W-:Y:S01]  /*cb330*/  ISETP.LT.AND P6, PT, R18, UR7, !P4 ;  /* 0x0000000712007c0c */ /* 0x000fe2000e7c1270 */
[----:B------:R-:W-:Y:S01]  /*cb340*/  VIADD R0, R10, 0x70 ;  /* 0x000000700a007836 */ /* 0x000fe20000000000 */
[----:B------:R-:W-:-:S02]  /*cb350*/  ISETP.LT.AND P2, PT, R13, UR4, !P4 ;  /* 0x000000040d007c0c */ /* 0x000fc4000e741270 */
[C---:B----4-:R-:W-:Y:S02]  /*cb360*/  PRMT R3, R12.reuse, 0x7771, RZ ;  /* 0x000077710c037816 */ /* 0x050fe400000000ff */
[----:B------:R-:W-:Y:S02]  /*cb370*/  ISETP.LT.AND P3, PT, R27, UR9, !P4 ;  /* 0x000000091b007c0c */ /* 0x000fe4000e761270 */
[----:B------:R-:W-:Y:S02]  /*cb380*/  PRMT R2, R12, 0x7772, RZ ;  /* 0x000077720c027816 */ /* 0x000fe400000000ff */
[----:B------:R-:W-:Y:S02]  /*cb390*/  ISETP.GE.AND P5, PT, R0, UR6, PT ;  /* 0x0000000600007c0c */ /* 0x000fe4000bfa6270 */
[----:B------:R-:W-:Y:S01]  /*cb3a0*/  PRMT R0, R12, 0x7770, RZ ;  /* 0x000077700c007816 */ /* 0x000fe200000000ff */
[----:B------:R-:W0:Y:S01]  /*cb3b0*/  LDCU UR6, c[0x0][0x398] ;  /* 0x00007300ff0677ac */ /* 0x000e220008000800 */
[----:B------:R-:W1:Y:S01]  /*cb3c0*/  LDCU UR7, c[0x0][0x398] ;  /* 0x00007300ff0777ac */ /* 0x000e620008000800 */
[----:B------:R-:W4:Y:S01]  /*cb3d0*/  LDCU UR4, c[0x0][0x398] ;  /* 0x00007300ff0477ac */ /* 0x000f220008000800 */
[----:B------:R-:W0:Y:S01]  /*cb3e0*/  LDCU UR9, c[0x0][0x398] ;  /* 0x00007300ff0977ac */ /* 0x000e220008000800 */
[----:B--2---:R2:W-:Y:S04]  /*cb3f0*/  STL.64 [R1+0x3bf0], R8 ;  /* 0x003bf00801007387 */ /* 0x0045e80000100a00 */
[----:B--2---:R-:W2:Y:S04]  /*cb400*/  LDL.LU.64 R8, [R1+0xcc0] ;  /* 0x000cc00001087983 */ /* 0x004ea80000300a00 */
[----:B------:R0:W-:Y:S01]  /*cb410*/  @P6 STG.E.U8 desc[UR34][R20.64], R0 ;  /* 0x0000000014006986 */ /* 0x0001e2000c101122 */
[----:B------:R-:W-:-:S03]  /*cb420*/  ISETP.LT.AND P6, PT, R26, UR10, !P4 ;  /* 0x0000000a1a007c0c */ /* 0x000fc6000e7c1270 */
[----:B------:R1:W-:Y:S01]  /*cb430*/  @P2 STG.E.U8 desc[UR34][R6.64], R3 ;  /* 0x0000000306002986 */ /* 0x0003e2000c101122 */
[----:B------:R-:W-:-:S03]  /*cb440*/  ISETP.LT.AND P2, PT, R23, UR14, !P4 ;  /* 0x0000000e17007c0c */ /* 0x000fc6000e741270 */
[----:B------:R-:W4:Y:S01]  /*cb450*/  LDL.LU.64 R10, [R1+0xbd8] ;  /* 0x000bd800010a7983 */ /* 0x000f220000300a00 */
[----:B---3--:R-:W-:-:S03]  /*cb460*/  PRMT R4, R24, 0x7770, RZ ;  /* 0x0000777018047816 */ /* 0x008fc600000000ff */
[----:B------:R-:W-:Y:S01]  /*cb470*/  @P3 STG.E.U8 desc[UR34][R14.64], R2 ;  /* 0x000000020e003986 */ /* 0x000fe2000c101122 */
[----:B------:R-:W3:Y:S01]  /*cb480*/  LDCU UR10, c[0x0][0x398] ;  /* 0x00007300ff0a77ac */ /* 0x000ee20008000800 */
[----:B------:R-:W2:Y:S01]  /*cb490*/  LDCU UR14, c[0x0][0x398] ;  /* 0x00007300ff0e77ac */ /* 0x000ea20008000800 */
[----:B0-----:R-:W-:Y:S01]  /*cb4a0*/  PRMT R0, R12, 0x7773, RZ ;  /* 0x000077730c007816 */ /* 0x001fe200000000ff */
[----:B------:R-:W3:Y:S04]  /*cb4b0*/  LDL.LU.64 R20, [R1+0xba0] ;  /* 0x000ba00001147983 */ /* 0x000ee80000300a00 */
[----:B------:R-:W3:Y:S04]  /*cb4c0*/  LDL.LU R25, [R1+0x360] ;  /* 0x0003600001197983 */ /* 0x000ee80000300800 */
[----:B-1----:R-:W3:Y:S04]  /*cb4d0*/  LDL.LU.64 R6, [R1+0xad0] ;  /* 0x000ad00001067983 */ /* 0x002ee80000300a00 */
[----:B------:R0:W-:Y:S04]  /*cb4e0*/  @P6 STG.E.U8 desc[UR34][R28.64], R0 ;  /* 0x000000001c006986 */ /* 0x0001e8000c101122 */
[----:B0-----:R-:W3:Y:S04]  /*cb4f0*/  LDL.LU.64 R28, [R1+0xa98] ;  /* 0x000a9800011c7983 */ /* 0x001ee80000300a00 */
[----:B------:R-:W3:Y:S04]  /*cb500*/  LDL.LU.64 R14, [R1+0xa28] ;  /* 0x000a2800010e7983 */ /* 0x000ee80000300a00 */
[----:B------:R-:W3:Y:S04]  /*cb510*/  LDL.LU R12, [R1+0x280] ;  /* 0x00028000010c7983 */ /* 0x000ee80000300800 */
[----:B--2---:R0:W-:Y:S04]  /*cb520*/  @P2 STG.E.U8 desc[UR34][R8.64], R4 ;  /* 0x0000000408002986 */ /* 0x0041e8000c101122 */
[----:B0-----:R-:W2:Y:S01]  /*cb530*/  LDL.LU.64 R8, [R1+0x3bf0] ;  /* 0x003bf00001087983 */ /* 0x001ea20000300a00 */
[----:B------:R-:W-:-:S02]  /*cb540*/  ISETP.LT.AND P3, PT, R22, UR11, !P4 ;  /* 0x0000000b16007c0c */ /* 0x000fc4000e761270 */
[----:B------:R-:W-:Y:S01]  /*cb550*/  ISETP.LT.AND P6, PT, R19, UR15, !P4 ;  /* 0x0000000f13007c0c */ /* 0x000fe2000e7c1270 */
[----:B------:R-:W3:Y:S01]  /*cb560*/  LDL.LU.64 R4, [R1+0xad8] ;  /* 0x000ad80001047983 */ /* 0x000ee20000300a00 */
[C---:B------:R-:W-:Y:S02]  /*cb570*/  PRMT R3, R24.reuse, 0x7771, RZ ;  /* 0x0000777118037816 */ /* 0x040fe400000000ff */
[C---:B------:R-:W-:Y:S02]  /*cb580*/  PRMT R2, R24.reuse, 0x7772, RZ ;  /* 0x0000777218027816 */ /* 0x040fe400000000ff */
[----:B------:R-:W-:Y:S02]  /*cb590*/  ISETP.LT.AND P4, PT, R17, UR5, !P4 ;  /* 0x0000000511007c0c */ /* 0x000fe4000e781270 */
[----:B------:R-:W-:Y:S02]  /*cb5a0*/  PRMT R0, R24, 0x7773, RZ ;  /* 0x0000777318007816 */ /* 0x000fe400000000ff */
[----:B------:R-:W-:Y:S01]  /*cb5b0*/  ISETP.LT.AND P2, PT, R13, UR6, !P5 ;  /* 0x000000060d007c0c */ /* 0x000fe2000ef41270 */
[----:B------:R-:W0:Y:S01]  /*cb5c0*/  LDCU UR11, c[0x0][0x398] ;  /* 0x00007300ff0b77ac */ /* 0x000e220008000800 */
[----:B------:R-:W1:Y:S01]  /*cb5d0*/  LDCU UR5, c[0x0][0x398] ;  /* 0x00007300ff0577ac */ /* 0x000e620008000800 */
[----:B------:R-:W0:Y:S01]  /*cb5e0*/  LDCU UR6, c[0x0][0x398] ;  /* 0x00007300ff0677ac */ /* 0x000e220008000800 */
[----:B------:R-:W0:Y:S01]  /*cb5f0*/  LDCU UR15, c[0x0][0x398] ;  /* 0x00007300ff0f77ac */ /* 0x000e220008000800 */
[----:B--2---:R2:W-:Y:S04]  /*cb600*/  @P3 STG.E.U8 desc[UR34][R8.64], R3 ;  /* 0x0000000308003986 */ /* 0x0045e8000c101122 */
[----:B----4-:R4:W-:Y:S04]  /*cb610*/  @P6 STG.E.U8 desc[UR34][R10.64], R2 ;  /* 0x000000020a006986 */ /* 0x0109e8000c101122 */
[----:B--2---:R-:W2:Y:S04]  /*cb620*/  LDL.LU.64 R8, [R1+0x9d0] ;  /* 0x0009d00001087983 */ /* 0x004ea80000300a00 */
[----:B----4-:R-:W4:Y:S04]  /*cb630*/  LDL.LU R10, [R1+0x3be8] ;  /* 0x003be800010a7983 */ /* 0x010f280000300800 */
[----:B---3--:R3:W-:Y:S04]  /*cb640*/  @P4 STG.E.U8 desc[UR34][R20.64], R0 ;  /* 0x0000000014004986 */ /* 0x0087e8000c101122 */
[----:B---3--:R-:W3:Y:S01]  /*cb650*/  LDL.LU.64 R20, [R1+0xa20] ;  /* 0x000a200001147983 */ /* 0x008ee20000300a00 */
[----:B------:R-:W-:-:S02]  /*cb660*/  ISETP.LT.AND P3, PT, R18, UR13, !P5 ;  /* 0x0000000d12007c0c */ /* 0x000fc4000ef61270 */
[----:B------:R-:W-:Y:S02]  /*cb670*/  ISETP.LT.AND P6, PT, R27, UR7, !P5 ;  /* 0x000000071b007c0c */ /* 0x000fe4000efc1270 */
[C---:B------:R-:W-:Y:S02]  /*cb680*/  PRMT R2, R25.reuse, 0x7770, RZ ;  /* 0x0000777019027816 */ /* 0x040fe400000000ff */
[----:B------:R-:W-:Y:S02]  /*cb690*/  ISETP.LT.AND P4, PT, R26, UR4, !P5 ;  /* 0x000000041a007c0c */ /* 0x000fe4000ef81270 */
[----:B------:R-:W-:Y:S01]  /*cb6a0*/  PRMT R0, R25, 0x7771, RZ ;  /* 0x0000777119007816 */ /* 0x000fe200000000ff */
[----:B------:R-:W0:Y:S01]  /*cb6b0*/  LDCU UR13, c[0x0][0x398] ;  /* 0x00007300ff0d77ac */ /* 0x000e220008000800 */
[----:B------:R-:W0:Y:S01]  /*cb6c0*/  LDCU UR4, c[0x0][0x398] ;  /* 0x00007300ff0477ac */ /* 0x000e220008000800 */
[----:B------:R-:W0:Y:S02]  /*cb6d0*/  LDCU UR7, c[0x0][0x398] ;  /* 0x00007300ff0777ac */ /* 0x000e240008000800 */
[----:B------:R1:W-:Y:S04]  /*cb6e0*/  @P3 STG.E.U8 desc[UR34][R4.64], R2 ;  /* 0x0000000204003986 */ /* 0x0003e8000c101122 */
[----:B------:R0:W-:Y:S01]  /*cb6f0*/  @P2 STG.E.U8 desc[UR34][R6.64], R0 ;  /* 0x0000000006002986 */ /* 0x0001e2000c101122 */
[----:B------:R-:W-:Y:S01]  /*cb700*/  ISETP.LT.AND P3, PT, R23, UR9, !P5 ;  /* 0x0000000917007c0c */ /* 0x000fe2000ef61270 */
[----:B------:R-:W2:Y:S02]  /*cb710*/  LDCU UR9, c[0x0][0x398] ;  /* 0x00007300ff0977ac */ /* 0x000ea40008000800 */
[----:B-1----:R-:W3:Y:S01]  /*cb720*/  LDL.LU.64 R4, [R1+0x9c8] ;  /* 0x0009c80001047983 */ /* 0x002ee20000300a00 */
[----:B0-----:R-:W-:-:S02]  /*cb730*/  PRMT R0, R25, 0x7772, RZ ;  /* 0x0000777219007816 */ /* 0x001fc400000000ff */
[----:B------:R-:W-:Y:S01]  /*cb740*/  PRMT R2, R25, 0x7773, RZ ;  /* 0x0000777319027816 */ /* 0x000fe200000000ff */
[----:B------:R-:W3:Y:S04]  /*cb750*/  LDL.LU R24, [R1+0x2e0] ;  /* 0x0002e00001187983 */ /* 0x000ee80000300800 */
[----:B------:R-:W3:Y:S04]  /*cb760*/  LDL.LU.64 R6, [R1+0xa18] ;  /* 0x000a180001067983 */ /* 0x000ee80000300a00 */
[----:B------:R0:W-:Y:S04]  /*cb770*/  @P6 STG.E.U8 desc[UR34][R28.64], R0 ;  /* 0x000000001c006986 */ /* 0x0001e8000c101122 */
[----:B------:R1:W-:Y:S01]  /*cb780*/  @P4 STG.E.U8 desc[UR34][R14.64], R2 ;  /* 0x000000020e004986 */ /* 0x0003e2000c101122 */
[----:B------:R-:W-:-:S03]  /*cb790*/  ISETP.LT.AND P4, PT, R22, UR10, !P5 ;  /* 0x0000000a16007c0c */ /* 0x000fc6000ef81270 */
[----:B0-----:R-:W3:Y:S01]  /*cb7a0*/  LDL.LU.64 R28, [R1+0x8f0] ;  /* 0x0008f000011c7983 */ /* 0x001ee20000300a00 */
[----:B-1----:R-:W-:-:S03]  /*cb7b0*/  PRMT R2, R12, 0x7770, RZ ;  /* 0x000077700c027816 */ /* 0x002fc600000000ff */
[----:B------:R-:W3:Y:S01]  /*cb7c0*/  LDL.LU.64 R14, [R1+0x8e8] ;  /* 0x0008e800010e7983 */ /* 0x000ee20000300a00 */
[----:B------:R-:W-:Y:S02]  /*cb7d0*/  ISETP.LT.AND P6, PT, R19, UR14, !P5 ;  /* 0x0000000e13007c0c */ /* 0x000fe4000efc1270 */
[----:B------:R-:W-:Y:S01]  /*cb7e0*/  ISETP.LT.AND P5, PT, R17, UR11, !P5 ;  /* 0x0000000b11007c0c */ /* 0x000fe2000efa1270 */
[----:B------:R-:W0:Y:S01]  /*cb7f0*/  LDCU UR10, c[0x0][0x398] ;  /* 0x00007300ff0a77ac */ /* 0x000e220008000800 */
[----:B------:R-:W1:Y:S01]  /*cb800*/  LDCU UR11, c[0x0][0x398] ;  /* 0x00007300ff0b77ac */ /* 0x000e620008000800 */
[----:B------:R-:W0:Y:S01]  /*cb810*/  LDCU UR14, c[0x0][0x398] ;  /* 0x00007300ff0e77ac */ /* 0x000e220008000800 */
[----:B----4-:R-:W-:Y:S01]  /*cb820*/  VIADD R0, R10, 0x71 ;  /* 0x000000710a007836 */ /* 0x010fe20000000000 */
[----:B--2---:R2:W-:Y:S04]  /*cb830*/  @P3 STG.E.U8 desc[UR34][R8.64], R2 ;  /* 0x0000000208003986 */ /* 0x0045e8000c101122 */
[----:B------:R-:W-:-:S02]  /*cb840*/  ISETP.GE.AND P2, PT, R0, UR8, PT ;  /* 0x0000000800007c0c */ /* 0x000fc4000bf46270 */
[----:B------:R-:W-:Y:S01]  /*cb850*/  PRMT R0, R12, 0x7771, RZ ;  /* 0x000077710c007816 */ /* 0x000fe200000000ff */
[----:B------:R-:W4:Y:S01]  /*cb860*/  LDCU UR8, c[0x0][0x398] ;  /* 0x00007300ff0877ac */ /* 0x000f220008000800 */
[----:B--2---:R-:W2:Y:S04]  /*cb870*/  LDL.LU.64 R8, [R1+0x870] ;  /* 0x0008700001087983 */ /* 0x004ea80000300a00 */
[----:B------:R-:W4:Y:S04]  /*cb880*/  LDL.LU R25, [R1+0x350] ;  /* 0x0003500001197983 */ /* 0x000f280000300800 */
[----:B------:R-:W-:Y:S04]  /*cb890*/  STL [R1+0x3be4], R17 ;  /* 0x003be41101007387 */ /* 0x000fe80000100800 */
[----:B---3--:R3:W-:Y:S04]  /*cb8a0*/  @P4 STG.E.U8 desc[UR34][R20.64], R0 ;  /* 0x0000000014004986 */ /* 0x0087e8000c101122 */
[----:B---3--:R-:W3:Y:S04]  /*cb8b0*/  LDL.LU.64 R20, [R1+0x8a8] ;  /* 0x0008a80001147983 */ /* 0x008ee80000300a00 */
[----:B------:R-:W3:Y:S01]  /*cb8c0*/  LDL.LU.64 R16, [R1+0x800] ;  /* 0x0008000001107983 */ /* 0x000ee20000300a00 */
[----:B------:R-:W-:-:S02]  /*cb8d0*/  ISETP.LT.AND P3, PT, R18, UR5, !P2 ;  /* 0x0000000512007c0c */ /* 0x000fc4000d761270 */
[C---:B------:R-:W-:Y:S02]  /*cb8e0*/  PRMT R2, R12.reuse, 0x7772, RZ ;  /* 0x000077720c027816 */ /* 0x040fe400000000ff */
[----:B------:R-:W-:Y:S02]  /*cb8f0*/  PRMT R0, R12, 0x7773, RZ ;  /* 0x000077730c007816 */ /* 0x000fe400000000ff */
[----:B------:R-:W-:Y:S01]  /*cb900*/  ISETP.LT.AND P4, PT, R27, UR6, !P2 ;  /* 0x000000061b007c0c */ /* 0x000fe2000d781270 */
[----:B------:R-:W0:Y:S01]  /*cb910*/  LDCU UR5, c[0x0][0x398] ;  /* 0x00007300ff0577ac */ /* 0x000e220008000800 */
[----:B------:R-:W0:Y:S01]  /*cb920*/  LDCU UR6, c[0x0][0x398] ;  /* 0x00007300ff0677ac */ /* 0x000e220008000800 */
[----:B------:R1:W-:Y:S01]  /*cb930*/  @P6 STG.E.U8 desc[UR34][R4.64], R2 ;  /* 0x0000000204006986 */ /* 0x0003e2000c101122 */
[----:B------:R-:W-:Y:S01]  /*cb940*/  ISETP.LT.AND P6, PT, R13, UR13, !P2 ;  /* 0x0000000d0d007c0c */ /* 0x000fe2000d7c1270 */
[----:B------:R-:W0:Y:S02]  /*cb950*/  LDCU UR13, c[0x0][0x398] ;  /* 0x00007300ff0d77ac */ /* 0x000e240008000800 */
[----:B------:R0:W-:Y:S01]  /*cb960*/  @P5 STG.E.U8 desc[UR34][R6.64], R0 ;  /* 0x0000000006005986 */ /* 0x0001e2000c101122 */
[----:B-1----:R-:W-:-:S02]  /*cb970*/  PRMT R2, R24, 0x7770, RZ ;  /* 0x0000777018027816 */ /* 0x002fc400000000ff */
[----:B------:R-:W-:Y:S01]  /*cb980*/  ISETP.LT.AND P5, PT, R23, UR7, !P2 ;  /* 0x0000000717007c0c */ /* 0x000fe2000d7a1270 */
[----:B------:R-:W1:Y:S01]  /*cb990*/  LDCU UR7, c[0x0][0x398] ;  /* 0x00007300ff0777ac */ /* 0x000e620008000800 */
[----:B0-----:R-:W-:Y:S01]  /*cb9a0*/  PRMT R0, R24, 0x7771, RZ ;  /* 0x0000777118007816 */ /* 0x001fe200000000ff */
[----:B------:R0:W-:Y:S01]  /*cb9b0*/  @P3 STG.E.U8 desc[UR34][R28.64], R2 ;  /* 0x000000021c003986 */ /* 0x0001e2000c101122 */
[----:B------:R-:W-:-:S03]  /*cb9c0*/  ISETP.LT.AND P3, PT, R26, UR4, !P2 ;  /* 0x000000041a007c0c */ /* 0x000fc6000d761270 */
[----:B------:R-:W3:Y:S04]  /*cb9d0*/  LDL.LU.64 R6, [R1+0x868] ;  /* 0x0008680001067983 */ /* 0x000ee80000300a00 */
[----:B------:R1:W-:Y:S01]  /*cb9e0*/  @P6 STG.E.U8 desc[UR34][R14.64], R0 ;  /* 0x000000000e006986 */ /* 0x0003e2000c101122 */
[----:B------:R-:W2:Y:S01]  /*cb9f0*/  LDCU UR4, c[0x0][0x398] ;  /* 0x00007300ff0477ac */ /* 0x000ea20008000800 */
[----:B0-----:R-:W-:Y:S02]  /*cba00*/  PRMT R2, R24, 0x7772, RZ ;  /* 0x0000777218027816 */ /* 0x001fe400000000ff */
[----:B------:R-:W3:Y:S04]  /*cba10*/  LDL.LU.64 R28, [R1+0x7c8] ;  /* 0x0007c800011c7983 */ /* 0x000ee80000300a00 */
[----:B------:R-:W3:Y:S04]  /*cba20*/  LDL.LU R12, [R1+0x364] ;  /* 0x00036400010c7983 */ /* 0x000ee80000300800 */
[----:B------:R-:W3:Y:S04]  /*cba30*/  LDL.LU.64 R4, [R1+0x7f8] ;  /* 0x0007f80001047983 */ /* 0x000ee80000300a00 */
[----:B-1----:R-:W3:Y:S04]  /*cba40*/  LDL.LU.64 R14, [R1+0x728] ;  /* 0x00072800010e7983 */ /* 0x002ee80000300a00 */
[----:B--2---:R0:W-:Y:S01]  /*cba50*/  @P4 STG.E.U8 desc[UR34][R8.64], R2 ;  /* 0x0000000208004986 */ /* 0x0041e2000c101122 */
[----:B----4-:R-:W-:-:S02]  /*cba60*/  PRMT R3, R25, 0x7770, RZ ;  /* 0x0000777019037816 */ /* 0x010fc400000000ff */
[----:B0-----:R-:W-:-:S05]  /*cba70*/  PRMT R2, R24, 0x7773, RZ ;  /* 0x0000777318027816 */ /* 0x001fca00000000ff */
[----:B---3--:R0:W-:Y:S04]  /*cba80*/  @P3 STG.E.U8 desc[UR34][R20.64], R2 ;  /* 0x0000000214003986 */ /* 0x0081e8000c101122 */
[----:B------:R1:W-:Y:S04]  /*cba90*/  @P5 STG.E.U8 desc[UR34][R16.64], R3 ;  /* 0x0000000310005986 */ /* 0x0003e8000c101122 */
[----:B0-----:R-:W2:Y:S04]  /*cbaa0*/  LDL.LU.64 R20, [R1+0x720] ;  /* 0x0007200001147983 */ /* 0x001ea80000300a00 */
[----:B------:R-:W3:Y:S04]  /*cbab0*/  LDL.LU.64 R8, [R1+0x670] ;  /* 0x0006700001087983 */ /* 0x000ee80000300a00 */
[----:B-1----:R-:W4:Y:S01]  /*cbac0*/  LDL.LU R17, [R1+0x3be4] ;  /* 0x003be40001117983 */ /* 0x002f220000300800 */
[----:B------:R-:W-:-:S02]  /*cbad0*/  ISETP.LT.AND P4, PT, R22, UR9, !P2 ;  /* 0x0000000916007c0c */ /* 0x000fc4000d781270 */
[----:B------:R-:W-:Y:S01]  /*cbae0*/  ISETP.LT.AND P6, PT, R19, UR15, !P2 ;  /* 0x0000000f13007c0c */ /* 0x000fe2000d7c1270 */
[----:B------:R-:W-:Y:S01]  /*cbaf0*/  VIADD R0, R10, 0x72 ;  /* 0x000000720a007836 */ /* 0x000fe20000000000 */
[C---:B------:R-:W-:Y:S01]  /*cbb00*/  PRMT R2, R25.reuse, 0x7772, RZ ;  /* 0x0000777219027816 */ /* 0x040fe200000000ff */
[----:B------:R-:W0:Y:S01]  /*cbb10*/  LDCU UR9, c[0x0][0x398] ;  /* 0x00007300ff0977ac */ /* 0x000e220008000800 */
[----:B------:R-:W1:Y:S02]  /*cbb20*/  LDCU UR15, c[0x0][0x398] ;  /* 0x00007300ff0f77ac */ /* 0x000e640008000800 */
[----:B------:R-:W-:Y:S02]  /*cbb30*/  ISETP.GE.AND P3, PT, R0, UR16, PT ;  /* 0x0000001000007c0c */ /* 0x000fe4000bf66270 */
[----:B------:R-:W-:Y:S02]  /*cbb40*/  PRMT R0, R25, 0x7771, RZ ;  /* 0x0000777119007816 */ /* 0x000fe400000000ff */
[----:B------:R-:W-:Y:S01]  /*cbb50*/  ISETP.LT.AND P5, PT, R18, UR8, !P3 ;  /* 0x0000000812007c0c */ /* 0x000fe2000dfa1270 */
[----:B------:R-:W0:Y:S02]  /*cbb60*/  LDCU UR8, c[0x0][0x398] ;  /* 0x00007300ff0877ac */ /* 0x000e240008000800 */
[----:B------:R0:W-:Y:S01]  /*cbb70*/  @P4 STG.E.U8 desc[UR34][R6.64], R0 ;  /* 0x0000000006004986 */ /* 0x0001e2000c101122 */
[----:B------:R-:W-:Y:S01]  /*cbb80*/  ISETP.LT.AND P4, PT, R27, UR11, !P3 ;  /* 0x0000000b1b007c0c */ /* 0x000fe2000df81270 */
[----:B------:R-:W0:Y:S01]  /*cbb90*/  LDCU UR11, c[0x0][0x398] ;  /* 0x00007300ff0b77ac */ /* 0x000e220008000800 */
[----:B----4-:R-:W-:Y:S01]  /*cbba0*/  ISETP.LT.AND P2, PT, R17, UR10, !P2 ;  /* 0x0000000a11007c0c */ /* 0x010fe2000d741270 */
[----:B------:R4:W-:Y:S04]  /*cbbb0*/  STL [R1+0x3be0], R17 ;  /* 0x003be01101007387 */ /* 0x0009e80000100800 */
[----:B------:R1:W-:Y:S01]  /*cbbc0*/  @P6 STG.E.U8 desc[UR34][R28.64], R2 ;  /* 0x000000021c006986 */ /* 0x0003e2000c101122 */
[----:B0-----:R-:W-:Y:S01]  /*cbbd0*/  PRMT R0, R25, 0x7773, RZ ;  /* 0x0000777319007816 */ /* 0x001fe200000000ff */
[----:B------:R-:W0:Y:S02]  /*cbbe0*/  LDCU UR10, c[0x0][0x398] ;  /* 0x00007300ff0a77ac */ /* 0x000e240008000800 */
[----:B----4-:R-:W4:Y:S01]  /*cbbf0*/  LDL.LU.64 R16, [R1+0x630] ;  /* 0x0006300001107983 */ /* 0x010f220000300a00 */
[----:B------:R-:W-:-:S02]  /*cbc00*/  ISETP.LT.AND P6, PT, R13, UR5, !P3 ;  /* 0x000000050d007c0c */ /* 0x000fc4000dfc1270 */
[----:B-1----:R-:W-:Y:S01]  /*cbc10*/  PRMT R2, R12, 0x7770, RZ ;  /* 0x000077700c027816 */ /* 0x002fe200000000ff */
[----:B------:R1:W-:Y:S04]  /*cbc20*/  @P2 STG.E.U8 desc[UR34][R4.64], R0 ;  /* 0x0000000004002986 */ /* 0x0003e8000c101122 */
[----:B------:R-:W4:Y:S04]  /*cbc30*/  LDL.LU R24, [R1+0x284] ;  /* 0x0002840001187983 */ /* 0x000f280000300800 */
[----:B------:R0:W-:Y:S01]  /*cbc40*/  @P5 STG.E.U8 desc[UR34][R14.64], R2 ;  /* 0x000000020e005986 */ /* 0x0001e2000c101122 */
[----:B------:R-:W-:-:S03]  /*cbc50*/  ISETP.LT.AND P5, PT, R26, UR6, !P3 ;  /* 0x000000061a007c0c */ /* 0x000fc6000dfa1270 */
[----:B------:R-:W4:Y:S04]  /*cbc60*/  LDL.LU.64 R6, [R1+0x6a8] ;  /* 0x0006a80001067983 */ /* 0x000f280000300a00 */
[----:B------:R-:W4:Y:S01]  /*cbc70*/  LDL.LU.64 R28, [R1+0x5b0] ;  /* 0x0005b000011c7983 */ /* 0x000f220000300a00 */
[----:B------:R-:W4:Y:S01]  /*cbc80*/  LDCU UR5, c[0x0][0x398] ;  /* 0x00007300ff0577ac */ /* 0x000f220008000800 */
[----:B------:R-:W4:Y:S01]  /*cbc90*/  LDCU UR6, c[0x0][0x398] ;  /* 0x00007300ff0677ac */ /* 0x000f220008000800 */
[C---:B-1----:R-:W-:Y:S02]  /*cbca0*/  PRMT R0, R12.reuse, 0x7771, RZ ;  /* 0x000077710c007816 */ /* 0x042fe400000000ff */
[C---:B0-----:R-:W-:Y:S01]  /*cbcb0*/  PRMT R2, R12.reuse, 0x7772, RZ ;  /* 0x000077720c027816 */ /* 0x041fe200000000ff */
[----:B------:R-:W4:Y:S04]  /*cbcc0*/  LDL.LU.64 R14, [R1+0x628] ;  /* 0x00062800010e7983 */ /* 0x000f280000300a00 */
[----:B--2---:R0:W-:Y:S04]  /*cbcd0*/  @P6 STG.E.U8 desc[UR34][R20.64], R0 ;  /* 0x0000000014006986 */ /* 0x0041e8000c101122 */
[----:B---3--:R1:W-:Y:S04]  /*cbce0*/  @P4 STG.E.U8 desc[UR34][R8.64], R2 ;  /* 0x0000000208004986 */ /* 0x0083e8000c101122 */
[----:B0-----:R-:W2:Y:S01]  /*cbcf0*/  LDL.LU.64 R20, [R1+0x600] ;  /* 0x0006000001147983 */ /* 0x001ea20000300a00 */
[----:B-1----:R-:W-:-:S03]  /*cbd00*/  PRMT R2, R12, 0x7773, RZ ;  /* 0x000077730c027816 */ /* 0x002fc600000000ff */
[----:B------:R-:W3:Y:S04]  /*cbd10*/  LDL.LU R25, [R1+0x2e4] ;  /* 0x0002e40001197983 */ /* 0x000ee80000300800 */
[----:B------:R-:W2:Y:S04]  /*cbd20*/  LDL.LU.64 R4, [R1+0x540] ;  /* 0x0005400001047983 */ /* 0x000ea80000300a00 */
[----:B------:R-:W2:Y:S04]  /*cbd30*/  LDL.LU.64 R8, [R1+0x4e0] ;  /* 0x0004e00001087983 */ /* 0x000ea80000300a00 */
[----:B----4-:R0:W-:Y:S04]  /*cbd40*/  @P5 STG.E.U8 desc[UR34][R16.64], R2 ;  /* 0x0000000210005986 */ /* 0x0101e8000c101122 */
[----:B0-----:R-:W4:Y:S01]  /*cbd50*/  LDL.LU R17, [R1+0x3be0] ;  /* 0x003be00001117983 */ /* 0x001f220000300800 */
[----:B------:R-:W-:-:S02]  /*cbd60*/  ISETP.LT.AND P4, PT, R23, UR13, !P3 ;  /* 0x0000000d17007c0c */ /* 0x000fc4000df81270 */
[----:B------:R-:W-:Y:S01]  /*cbd70*/  ISETP.LT.AND P6, PT, R22, UR4, !P3 ;  /* 0x0000000416007c0c */ /* 0x000fe2000dfc1270 */
[----:B------:R-:W-:Y:S01]  /*cbd80*/  VIADD R0, R10, 0x73 ;  /* 0x000000730a007836 */ /* 0x000fe20000000000 */
[----:B------:R-:W-:Y:S02]  /*cbd90*/  ISETP.LT.AND P5, PT, R19, UR7, !P3 ;  /* 0x0000000713007c0c */ /* 0x000fe4000dfa1270 */
[----:B------:R-:W-:Y:S01]  /*cbda0*/  PRMT R2, R24, 0x7771, RZ ;  /* 0x0000777118027816 */ /* 0x000fe200000000ff */
[----:B------:R-:W0:Y:S01]  /*cbdb0*/  LDCU UR4, c[0x0][0x398] ;  /* 0x00007300ff0477ac */ /* 0x000e220008000800 */
[----:B------:R-:W1:Y:S01]  /*cbdc0*/  LDCU UR7, c[0x0][0x398] ;  /* 0x00007300ff0777ac */ /* 0x000e620008000800 */
[----:B------:R-:W-:Y:S02]  /*cbdd0*/  ISETP.GE.AND P2, PT, R0, UR12, PT ;  /* 0x0000000c00007c0c */ /* 0x000fe4000bf46270 */
[C---:B------:R-:W-:Y:S01]  /*cbde0*/  PRMT R0, R24.reuse, 0x7770, RZ ;  /* 0x0000777018007816 */ /* 0x040fe200000000ff */
[----:B------:R-:W0:Y:S01]  /*cbdf0*/  LDCU UR12, c[0x0][0x398] ;  /* 0x00007300ff0c77ac */ /* 0x000e220008000800 */
[----:B------:R-:W0:Y:S03]  /*cbe00*/  LDCU UR13, c[0x0][0x398] ;  /* 0x00007300ff0d77ac */ /* 0x000e260008000800 */
[----:B------:R1:W-:Y:S04]  /*cbe10*/  @P4 STG.E.U8 desc[UR34][R6.64], R0 ;  /* 0x0000000006004986 */ /* 0x0003e8000c101122 */
[----:B------:R0:W-:Y:S04]  /*cbe20*/  @P6 STG.E.U8 desc[UR34][R28.64], R2 ;  /* 0x000000021c006986 */ /* 0x0001e8000c101122 */
[----:B-1----:R-:W2:Y:S04]  /*cbe30*/  LDL.LU.64 R6, [R1+0x4d8] ;  /* 0x0004d80001067983 */ /* 0x002ea80000300a00 */
[----:B0-----:R-:W2:Y:S01]  /*cbe40*/  LDL.LU.64 R28, [R1+0x4d0] ;  /* 0x0004d000011c7983 */ /* 0x001ea20000300a00 */
[----:B------:R-:W-:-:S02]  /*cbe50*/  PRMT R0, R24, 0x7772, RZ ;  /* 0x0000777218007816 */ /* 0x000fc400000000ff */
[----:B------:R-:W-:Y:S01]  /*cbe60*/  PRMT R2, R24, 0x7773, RZ ;  /* 0x0000777318027816 */ /* 0x000fe200000000ff */
[----:B------:R-:W2:Y:S04]  /*cbe70*/  LDL.LU R12, [R1+0x354] ;  /* 0x00035400010c7983 */ /* 0x000ea80000300800 */
[----:B------:R3:W-:Y:S01]  /*cbe80*/  @P5 STG.E.U8 desc[UR34][R14.64], R0 ;  /* 0x000000000e005986 */ /* 0x0007e2000c101122 */
[----:B------:R-:W-:Y:S02]  /*cbe90*/  ISETP.LT.AND P5, PT, R26, UR10, !P2 ;  /* 0x0000000a1a007c0c */ /* 0x000fe4000d7a1270 */
[----:B----4-:R-:W-:Y:S02]  /*cbea0*/  ISETP.LT.AND P3, PT, R17, UR9, !P3 ;  /* 0x0000000911007c0c */ /* 0x010fe4000df61270 */
[----:B------:R-:W-:-:S02]  /*cbeb0*/  ISETP.LT.AND P6, PT, R18, UR14, !P2 ;  /* 0x0000000e12007c0c */ /* 0x000fc4000d7c1270 */
[----:B------:R-:W-:Y:S02]  /*cbec0*/  ISETP.LT.AND P4, PT, R13, UR8, !P2 ;  /* 0x000000080d007c0c */ /* 0x000fe4000d781270 */
[C---:B---3--:R-:W-:Y:S02]  /*cbed0*/  PRMT R0, R25.reuse, 0x7770, RZ ;  /* 0x0000777019007816 */ /* 0x048fe400000000ff */
[----:B------:R-:W-:Y:S01]  /*cbee0*/  PRMT R3, R25, 0x7773, RZ ;  /* 0x0000777319037816 */ /* 0x000fe200000000ff */
[----:B------:R-:W0:Y:S01]  /*cbef0*/  LDCU UR9, c[0x0][0x398] ;  /* 0x00007300ff0977ac */ /* 0x000e220008000800 */
[----:B------:R-:W1:Y:S01]  /*cbf00*/  LDCU UR8, c[0x0][0x398] ;  /* 0x00007300ff0877ac */ /* 0x000e620008000800 */
[----:B------:R-:W3:Y:S01]  /*cbf10*/  LDCU UR10, c[0x0][0x398] ;  /* 0x00007300ff0a77ac */ /* 0x000ee20008000800 */
[----:B------:R-:W4:Y:S01]  /*cbf20*/  LDCU UR14, c[0x0][0x398] ;  /* 0x00007300ff0e77ac */ /* 0x000f220008000800 */
[----:B--2---:R2:W-:Y:S01]  /*cbf30*/  @P3 STG.E.U8 desc[UR34][R20.64], R2 ;  /* 0x0000000214003986 */ /* 0x0045e2000c101122 */
[----:B------:R-:W-:-:S03]  /*cbf40*/  ISETP.LT.AND P3, PT, R27, UR5, !P2 ;  /* 0x000000051b007c0c */ /* 0x000fc6000d761270 */
[----:B--2---:R-:W2:Y:S04]  /*cbf50*/  LDL.LU.64 R20, [R1+0x4a8] ;  /* 0x0004a80001147983 */ /* 0x004ea80000300a00 */
[----:B------:R-:W3:Y:S04]  /*cbf60*/  LDL.LU.64 R14, [R1+0x488] ;  /* 0x00048800010e7983 */ /* 0x000ee80000300a00 */
[----:B------:R0:W-:Y:S01]  /*cbf70*/  STL.64 [R1+0x3bd8], R26 ;  /* 0x003bd81a01007387 */ /* 0x0001e20000100a00 */
[----:B------:R-:W-:-:S03]  /*cbf80*/  PRMT R2, R25, 0x7771, RZ ;  /* 0x0000777119027816 */ /* 0x000fc600000000ff */
[----:B------:R1:W-:Y:S01]  /*cbf90*/  @P6 STG.E.U8 desc[UR34][R4.64], R0 ;  /* 0x0000000004006986 */ /* 0x0003e2000c101122 */
[----:B------:R-:W2:Y:S03]  /*cbfa0*/  LDCU UR5, c[0x0][0x398] ;  /* 0x00007300ff0577ac */ /* 0x000ea60008000800 */
[----:B0-----:R-:W4:Y:S04]  /*cbfb0*/  LDL.LU.64 R26, [R1+0x480] ;  /* 0x00048000011a7983 */ /* 0x001f280000300a00 */
[----:B------:R0:W-:Y:S01]  /*cbfc0*/  @P4 STG.E.U8 desc[UR34][R8.64], R2 ;  /* 0x0000000208004986 */ /* 0x0001e2000c101122 */
[----:B------:R-:W-:Y:S01]  /*cbfd0*/  ISETP.LT.AND P4, PT, R23, UR6, !P2 ;  /* 0x0000000617007c0c */ /* 0x000fe2000d781270 */
[----:B-1----:R-:W-:Y:S01]  /*cbfe0*/  VIADD R0, R10, 0x74 ;  /* 0x000000740a007836 */ /* 0x002fe20000000000 */
[----:B------:R-:W-:Y:S01]  /*cbff0*/  ISETP.LT.AND P6, PT, R22, UR11, !P2 ;  /* 0x0000000b16007c0c */ /* 0x000fe2000d7c1270 */
[----:B------:R-:W4:Y:S04]  /*cc000*/  LDL.LU.64 R4, [R1+0x458] ;  /* 0x0004580001047983 */ /* 0x000f280000300a00 */
[----:B------:R-:W4:Y:S01]  /*cc010*/  LDL.LU R24, [R1+0x368] ;  /* 0x0003680001187983 */ /* 0x000f220000300800 */
[----:B------:R-:W1:Y:S01]  /*cc020*/  LDCU UR6, c[0x0][0x398] ;  /* 0x00007300ff0677ac */ /* 0x000e620008000800 */
[----:B------:R-:W1:Y:S01]  /*cc030*/  LDCU UR11, c[0x0][0x398] ;  /* 0x00007300ff0b77ac */ /* 0x000e620008000800 */
[----:B0-----:R-:W-:Y:S01]  /*cc040*/  PRMT R2, R25, 0x7772, RZ ;  /* 0x0000777219027816 */ /* 0x001fe200000000ff */
[----:B------:R-:W4:Y:S04]  /*cc050*/  LDL.LU.64 R8, [R1+0x448] ;  /* 0x0004480001087983 */ /* 0x000f280000300a00 */
[----:B------:R0:W-:Y:S04]  /*cc060*/  @P3 STG.E.U8 desc[UR34][R6.64], R2 ;  /* 0x0000000206003986 */ /* 0x0001e8000c101122 */
[----:B------:R1:W-:Y:S01]  /*cc070*/  @P5 STG.E.U8 desc[UR34][R28.64], R3 ;  /* 0x000000031c005986 */ /* 0x0003e2000c101122 */
[----:B------:R-:W-:-:S02]  /*cc080*/  ISETP.LT.AND P5, PT, R19, UR4, !P2 ;  /* 0x0000000413007c0c */ /* 0x000fc4000d7a1270 */
[----:B------:R-:W-:Y:S02]  /*cc090*/  ISETP.GE.AND P3, PT, R0, UR54, PT ;  /* 0x0000003600007c0c */ /* 0x000fe4000bf66270 */
[C---:B------:R-:W-:Y:S01]  /*cc0a0*/  PRMT R0, R12.reuse, 0x7770, RZ ;  /* 0x000077700c007816 */ /* 0x040fe200000000ff */
[----:B------:R-:W2:Y:S01]  /*cc0b0*/  LDCU UR4, c[0x0][0x398] ;  /* 0x00007300ff0477ac */ /* 0x000ea20008000800 */
[C---:B0-----:R-:W-:Y:S01]  /*cc0c0*/  PRMT R2, R12.reuse, 0x7771, RZ ;  /* 0x000077710c027816 */ /* 0x041fe200000000ff */
[----:B------:R-:W4:Y:S04]  /*cc0d0*/  LDL.LU.64 R6, [R1+0x438] ;  /* 0x0004380001067983 */ /* 0x000f280000300a00 */
[----:B-1----:R-:W4:Y:S04]  /*cc0e0*/  LDL.LU.64 R28, [R1+0x440] ;  /* 0x00044000011c7983 */ /* 0x002f280000300a00 */
[----:B--2---:R0:W-:Y:S04]  /*cc0f0*/  @P4 STG.E.U8 desc[UR34][R20.64], R0 ;  /* 0x0000000014004986 */ /* 0x0041e8000c101122 */
[----:B---3--:R1:W-:Y:S01]  /*cc100*/  @P6 STG.E.U8 desc[UR34][R14.64], R2 ;  /* 0x000000020e006986 */ /* 0x0083e2000c101122 */
[----:B0-----:R-:W-:-:S03]  /*cc110*/  PRMT R0, R12, 0x7772, RZ ;  /* 0x000077720c007816 */ /* 0x001fc600000000ff */
[----:B------:R-:W2:Y:S04]  /*cc120*/  LDL.LU.64 R20, [R1+0x428] ;  /* 0x0004280001147983 */ /* 0x000ea80000300a00 */
[----:B------:R-:W3:Y:S04]  /*cc130*/  LDL.LU R25, [R1+0x288] ;  /* 0x0002880001197983 */ /* 0x000ee80000300800 */
[----:B-1----:R-:W2:Y:S04]  /*cc140*/  LDL.LU.64 R14, [R1+0x420] ;  /* 0x00042000010e7983 */ /* 0x002ea80000300a00 */
[----:B----4-:R0:W-:Y:S04]  /*cc150*/  @P5 STG.E.U8 desc[UR34][R26.64], R0 ;  /* 0x000000001a005986 */ /* 0x0101e8000c101122 */
[----:B0-----:R-:W4:Y:S01]  /*cc160*/  LDL.LU.64 R26, [R1+0x3bd8] ;  /* 0x003bd800011a7983 */ /* 0x001f220000300a00 */
[----:B------:R-:W-:-:S02]  /*cc170*/  ISETP.LT.AND P2, PT, R17, UR12, !P2 ;  /* 0x0000000c11007c0c */ /* 0x000fc4000d741270 */
[----:B------:R-:W-:Y:S02]  /*cc180*/  ISETP.LT.AND P6, PT, R18, UR7, !P3 ;  /* 0x0000000712007c0c */ /* 0x000fe4000dfc1270 */
[----:B------:R-:W-:Y:S02]  /*cc190*/  ISETP.LT.AND P4, PT, R13, UR9, !P3 ;  /* 0x000000090d007c0c */ /* 0x000fe4000df81270 */
[----:B------:R-:W-:Y:S02]  /*cc1a0*/  PRMT R2, R12, 0x7773, RZ ;  /* 0x000077730c027816 */ /* 0x000fe400000000ff */
[C---:B------:R-:W-:Y:S01]  /*cc1b0*/  PRMT R0, R24.reuse, 0x7770, RZ ;  /* 0x0000777018007816 */ /* 0x040fe200000000ff */
[----:B------:R-:W0:Y:S01]  /*cc1c0*/  LDCU UR9, c[0x0][0x398] ;  /* 0x00007300ff0977ac */ /* 0x000e220008000800 */
[----:B------:R-:W1:Y:S01]  /*cc1d0*/  LDCU UR7, c[0x0][0x398] ;  /* 0x00007300ff0777ac */ /* 0x000e620008000800 */
[----:B------:R-:W0:Y:S02]  /*cc1e0*/  LDCU UR12, c[0x0][0x398] ;  /* 0x00007300ff0c77ac */ /* 0x000e240008000800 */
[----:B------:R1:W-:Y:S04]  /*cc1f0*/  @P2 STG.E.U8 desc[UR34][R4.64], R2 ;  /* 0x0000000204002986 */ /* 0x0003e8000c101122 */
[----:B------:R0:W-:Y:S01]  /*cc200*/  @P6 STG.E.U8 desc[UR34][R8.64], R0 ;  /* 0x0000000008006986 */ /* 0x0001e2000c101122 */
[----:B-1----:R-:W-:-:S03]  /*cc210*/  PRMT R2, R24, 0x7771, RZ ;  /* 0x0000777118027816 */ /* 0x002fc600000000ff */
[----:B------:R-:W3:Y:S04]  /*cc220*/  LDL.LU.64 R4, [R1+0x408] ;  /* 0x0004080001047983 */ /* 0x000ee80000300a00 */
[----:B0-----:R-:W3:Y:S01]  /*cc230*/  LDL.LU.64 R8, [R1+0x400] ;  /* 0x0004000001087983 */ /* 0x001ee20000300a00 */
[----:B------:R-:W-:-:S03]  /*cc240*/  PRMT R0, R24, 0x7772, RZ ;  /* 0x0000777218007816 */ /* 0x000fc600000000ff */
[----:B------:R-:W3:Y:S04]  /*cc250*/  LDL.LU R12, [R1+0x2e8] ;  /* 0x0002e800010c7983 */ /* 0x000ee80000300800 */
[----:B------:R0:W-:Y:S02]  /*cc260*/  @P4 STG.E.U8 desc[UR34][R6.64], R2 ;  /* 0x0000000206004986 */ /* 0x0001e4000c101122 */
[----:B0-----:R-:W-:Y:S02]  /*cc270*/  PRMT R2, R24, 0x7773, RZ ;  /* 0x0000777318027816 */ /* 0x001fe400000000ff */
[----:B----4-:R-:W-:Y:S02]  /*cc280*/  ISETP.LT.AND P5, PT, R27, UR8, !P3 ;  /* 0x000000081b007c0c */ /* 0x010fe4000dfa1270 */
[----:B------:R-:W-:-:S02]  /*cc290*/  ISETP.LT.AND P2, PT, R26, UR13, !P3 ;  /* 0x0000000d1a007c0c */ /* 0x000fc4000df41270 */
[----:B------:R-:W-:Y:S02]  /*cc2a0*/  ISETP.LT.AND P4, PT, R23, UR5, !P3 ;  /* 0x0000000517007c0c */ /* 0x000fe4000df81270 */
[----:B------:R-:W-:Y:S01]  /*cc2b0*/  ISETP.LT.AND P6, PT, R19, UR6, !P3 ;  /* 0x0000000613007c0c */ /* 0x000fe2000dfc1270 */
[----:B------:R-:W0:Y:S01]  /*cc2c0*/  LDCU UR8, c[0x0][0x398] ;  /* 0x00007300ff0877ac */ /* 0x000e220008000800 */
[----:B------:R-:W1:Y:S01]  /*cc2d0*/  LDCU UR5, c[0x0][0x398] ;  /* 0x00007300ff0577ac */ /* 0x000e620008000800 */
[----:B------:R-:W4:Y:S01]  /*cc2e0*/  LDCU UR6, c[0x0][0x398] ;  /* 0x00007300ff0677ac */ /* 0x000f220008000800 */
[----:B------:R-:W0:Y:S03]  /*cc2f0*/  LDCU UR13, c[0x0][0x398] ;  /* 0x00007300ff0d77ac */ /* 0x000e260008000800 */
[----:B------:R1:W-:Y:S04]  /*cc300*/  @P5 STG.E.U8 desc[UR34][R28.64], R0 ;  /* 0x000000001c005986 */ /* 0x0003e8000c101122 */
[----:B--2---:R2:W-:Y:S04]  /*cc310*/  @P2 STG.E.U8 desc[UR34][R20.64], R2 ;  /* 0x0000000214002986 */ /* 0x0045e8000c101122 */
[----:B-1----:R-:W4:Y:S04]  /*cc320*/  LDL.LU.64 R28, [R1+0x430] ;  /* 0x00043000011c7983 */ /* 0x002f280000300a00 */
[----:B--2---:R-:W2:Y:S01]  /*cc330*/  LDL.LU.64 R20, [R1+0x3f8] ;  /* 0x0003f80001147983 */ /* 0x004ea20000300a00 */
[----:B------:R-:W-:Y:S01]  /*cc340*/  ISETP.LT.AND P5, PT, R22, UR10, !P3 ;  /* 0x0000000a16007c0c */ /* 0x000fe2000dfa1270 */
[----:B------:R-:W-:Y:S01]  /*cc350*/  VIADD R0, R10, 0x77 ;  /* 0x000000770a007836 */ /* 0x000fe20000000000 */
[----:B---3--:R-:W-:-:S02]  /*cc360*/  PRMT R2, R25, 0x7770, RZ ;  /* 0x0000777019027816 */ /* 0x008fc400000000ff */
[----:B------:R-:W-:Y:S01]  /*cc370*/  ISETP.LT.AND P3, PT, R17, UR4, !P3 ;  /* 0x0000000411007c0c */ /* 0x000fe2000df61270 */
[----:B------:R-:W3:Y:S04]  /*cc380*/  LDL.LU.64 R6, [R1+0x418] ;  /* 0x0004180001067983 */ /* 0x000ee80000300a00 */
[----:B------:R1:W-:Y:S01]  /*cc390*/  @P4 STG.E.U8 desc[UR34][R14.64], R2 ;  /* 0x000000020e004986 */ /* 0x0003e2000c101122 */
[----:B------:R-:W-:Y:S02]  /*cc3a0*/  ISETP.GE.AND P2, PT, R0, UR29, PT ;  /* 0x0000001d00007c0c */ /* 0x000fe4000bf46270 */
[----:B------:R-:W-:Y:S02]  /*cc3b0*/  PRMT R0, R25, 0x7771, RZ ;  /* 0x0000777119007816 */ /* 0x000fe400000000ff */
[----:B------:R-:W-:-:S02]  /*cc3c0*/  ISETP.LT.AND P4, PT, R18, UR11, !P0 ;  /* 0x0000000b12007c0c */ /* 0x000fc4000c781270 */
[----:B------:R-:W-:Y:S01]  /*cc3d0*/  PRMT R3, R12, 0x7770, RZ ;  /* 0x000077700c037816 */ /* 0x000fe200000000ff */
[----:B------:R-:W0:Y:S01]  /*cc3e0*/  LDCU UR10, c[0x0][0x398] ;  /* 0x00007300ff0a77ac */ /* 0x000e220008000800 */
[----:B------:R-:W0:Y:S01]  /*cc3f0*/  LDCU UR4, c[0x0][0x398] ;  /* 0x00007300ff0477ac */ /* 0x000e220008000800 */
[----:B------:R-:W0:Y:S01]  /*cc400*/  LDCU UR11, c[0x0][0x398] ;  /* 0x00007300ff0b77ac */ /* 0x000e220008000800 */
[----:B------:R0:W-:Y:S01]  /*cc410*/  @P5 STG.E.U8 desc[UR34][R4.64], R0 ;  /* 0x0000000004005986 */ /* 0x0001e2000c101122 */
[----:B-1----:R-:W-:-:S03]  /*cc420*/  PRMT R2, R25, 0x7772, RZ ;  /* 0x0000777219027816 */ /* 0x002fc600000000ff */
[----:B------:R-:W3:Y:S04]  /*cc430*/  LDL.LU.64 R14, [R1+0x410] ;  /* 0x00041000010e7983 */ /* 0x000ee80000300a00 */
[----:B------:R-:W3:Y:S04]  /*cc440*/  LDL.LU R24, [R1+0x36c] ;  /* 0x00036c0001187983 */ /* 0x000ee80000300800 */
[----:B------:R1:W-:Y:S04]  /*cc450*/  @P6 STG.E.U8 desc[UR34][R8.64], R2 ;  /* 0x0000000208006986 */ /* 0x0003e8000c101122 */
[----:B------:R-:W-:Y:S01]  /*cc460*/  STL [R1+0x3bc0], R10 ;  /* 0x003bc00a01007387 */ /* 0x000fe20000100800 */
[----:B0-----:R-:W-:Y:S01]  /*cc470*/  ISETP.LT.AND P6, PT, R27, UR8, !P0 ;  /* 0x000000081b007c0c */ /* 0x001fe2000c7c1270 */
[----:B------:R-:W-:Y:S01]  /*cc480*/  VIADD R0, R10, 0x78 ;  /* 0x000000780a007836 */ /* 0x000fe20000000000 */
[----:B------:R-:W-:-:S02]  /*cc490*/  ISETP.LT.AND P5, PT, R13, UR7, !P0 ;  /* 0x000000070d007c0c */ /* 0x000fc4000c7a1270 */
[----:B------:R-:W-:Y:S01]  /*cc4a0*/  PRMT R4, R12, 0x7773, RZ ;  /* 0x000077730c047816 */ /* 0x000fe200000000ff */
[----:B------:R-:W0:Y:S01]  /*cc4b0*/  LDCU UR7, c[0x0][0x398] ;  /* 0x00007300ff0777ac */ /* 0x000e220008000800 */
[----:B------:R-:W0:Y:S01]  /*cc4c0*/  LDCU UR8, c[0x0][0x398] ;  /* 0x00007300ff0877ac */ /* 0x000e220008000800 */
[----:B-1----:R-:W-:Y:S01]  /*cc4d0*/  PRMT R2, R25, 0x7773, RZ ;  /* 0x0000777319027816 */ /* 0x002fe200000000ff */
[----:B------:R-:W3:Y:S04]  /*cc4e0*/  LDL.LU.64 R8, [R1+0x450] ;  /* 0x0004500001087983 */ /* 0x000ee80000300a00 */
[----:B------:R-:W3:Y:S04]  /*cc4f0*/  LDL.LU R25, [R1+0x358] ;  /* 0x0003580001197983 */ /* 0x000ee80000300800 */
[----:B----4-:R1:W-:Y:S04]  /*cc500*/  @P3 STG.E.U8 desc[UR34][R28.64], R2 ;  /* 0x000000021c003986 */ /* 0x0103e8000c101122 */
[----:B--2---:R2:W-:Y:S01]  /*cc510*/  @P4 STG.E.U8 desc[UR34][R20.64], R3 ;  /* 0x0000000314004986 */ /* 0x0045e2000c101122 */
[----:B------:R-:W-:-:S03]  /*cc520*/  ISETP.LT.AND P4, PT, R26, UR9, !P0 ;  /* 0x000000091a007c0c */ /* 0x000fc6000c781270 */
[----:B-1----:R-:W4:Y:S04]  /*cc530*/  LDL.LU.64 R28, [R1+0x478] ;  /* 0x00047800011c7983 */ /* 0x002f280000300a00 */
[----:B--2---:R-:W2:Y:S04]  /*cc540*/  LDL.LU.64 R20, [R1+0x470] ;  /* 0x0004700001147983 */ /* 0x004ea80000300a00 */
[----:B------:R1:W-:Y:S01]  /*cc550*/  STL.64 [R1+0x3bd0], R26 ;  /* 0x003bd01a01007387 */ /* 0x0003e20000100a00 */
[----:B------:R-:W-:Y:S02]  /*cc560*/  ISETP.GE.AND P3, PT, R0, UR31, PT ;  /* 0x0000001f00007c0c */ /* 0x000fe4000bf66270 */
[C---:B------:R-:W-:Y:S01]  /*cc570*/  PRMT R2, R12.reuse, 0x7772, RZ ;  /* 0x000077720c027816 */ /* 0x040fe200000000ff */
[----:B------:R-:W0:Y:S01]  /*cc580*/  LDCU UR9, c[0x0][0x398] ;  /* 0x00007300ff0977ac */ /* 0x000e220008000800 */
[----:B-1----:R-:W2:Y:S04]  /*cc590*/  LDL.LU.64 R26, [R1+0x4b8] ;  /* 0x0004b800011a7983 */ /* 0x002ea80000300a00 */
[----:B------:R-:W2:Y:S01]  /*cc5a0*/  LDL.LU.64 R10, [R1+0x468] ;  /* 0x00046800010a7983 */ /* 0x000ea20000300a00 */
[----:B------:R-:W-:-:S05]  /*cc5b0*/  PRMT R0, R12, 0x7771, RZ ;  /* 0x000077710c007816 */ /* 0x000fca00000000ff */
[----:B---3--:R-:W-:Y:S04]  /*cc5c0*/  @P5 STG.E.U8 desc[UR34][R6.64], R0 ;  /* 0x0000000006005986 */ /* 0x008fe8000c101122 */
[----:B------:R-:W-:Y:S01]  /*cc5d0*/  @P6 STG.E.U8 desc[UR34][R14.64], R2 ;  /* 0x000000020e006986 */ /* 0x000fe2000c101122 */
[----:B------:R-:W-:Y:S02]  /*cc5e0*/  ISETP.LT.AND P6, PT, R23, UR12, !P0 ;  /* 0x0000000c17007c0c */ /* 0x000fe4000c7c1270 */
[----:B------:R-:W-:Y:S01]  /*cc5f0*/  ISETP.LT.AND P5, PT, R22, UR5, !P0 ;  /* 0x0000000516007c0c */ /* 0x000fe2000c7a1270 */
[----:B------:R1:W-:Y:S01]  /*cc600*/  @P4 STG.E.U8 desc[UR34][R8.64], R4 ;  /* 0x0000000408004986 */ /* 0x0003e2000c101122 */
[----:B------:R-:W-:Y:S02]  /*cc610*/  ISETP.LT.AND P4, PT, R19, UR10, !P0 ;  /* 0x0000000a13007c0c */ /* 0x000fe4000c781270 */
[----:B------:R-:W-:-:S02]  /*cc620*/  ISETP.LT.AND P0, PT, R17, UR6, !P0 ;  /* 0x0000000611007c0c */ /* 0x000fc4000c701270 */
[C---:B------:R-:W-:Y:S02]  /*cc630*/  PRMT R3, R24.reuse, 0x7772, RZ ;  /* 0x0000777218037816 */ /* 0x040fe400000000ff */
[C---:B------:R-:W-:Y:S01]  /*cc640*/  PRMT R5, R24.reuse, 0x7773, RZ ;  /* 0x0000777318057816 */ /* 0x040fe200000000ff */
[----:B------:R-:W3:Y:S01]  /*cc650*/  LDCU UR5, c[0x0][0x398] ;  /* 0x00007300ff0577ac */ /* 0x000ee20008000800 */
[----:B------:R-:W0:Y:S01]  /*cc660*/  LDCU UR12, c[0x0][0x398] ;  /* 0x00007300ff0c77ac */ /* 0x000e220008000800 */
[----:B------:R-:W0:Y:S01]  /*cc670*/  LDCU UR10, c[0x0][0x398] ;  /* 0x00007300ff0a77ac */ /* 0x000e220008000800 */
[----:B--2---:R2:W-:Y:S01]  /*cc680*/  STL.64 [R1+0x3bc8], R10 ;  /* 0x003bc80a01007387 */ /* 0x0045e20000100a00 */
[C---:B-1----:R-:W-:Y:S02]  /*cc690*/  PRMT R4, R25.reuse, 0x7770, RZ ;  /* 0x0000777019047816 */ /* 0x042fe400000000ff */
[----:B------:R-:W-:Y:S02]  /*cc6a0*/  PRMT R6, R25, 0x7771, RZ ;  /* 0x0000777119067816 */ /* 0x000fe400000000ff */
[----:B------:R-:W-:-:S02]  /*cc6b0*/  PRMT R2, R24, 0x7770, RZ ;  /* 0x0000777018027816 */ /* 0x000fc400000000ff */
[----:B------:R-:W-:Y:S01]  /*cc6c0*/  PRMT R0, R24, 0x7771, RZ ;  /* 0x0000777118007816 */ /* 0x000fe200000000ff */
[----:B------:R-:W1:Y:S01]  /*cc6d0*/  LDCU UR6, c[0x0][0x398] ;  /* 0x00007300ff0677ac */ /* 0x000e620008000800 */
[----:B--2---:R-:W2:Y:S04]  /*cc6e0*/  LDL.LU.64 R10, [R1+0x4a0] ;  /* 0x0004a000010a7983 */ /* 0x004ea80000300a00 */
[----:B----4-:R4:W-:Y:S04]  /*cc6f0*/  @P6 STG.E.U8 desc[UR34][R28.64], R4 ;  /* 0x000000041c006986 */ /* 0x0109e8000c101122 */
[----:B------:R0:W-:Y:S04]  /*cc700*/  @P5 STG.E.U8 desc[UR34][R20.64], R6 ;  /* 0x0000000614005986 */ /* 0x0001e8000c101122 */
[----:B------:R-:W3:Y:S04]  /*cc710*/  LDL.LU.64 R14, [R1+0x460] ;  /* 0x00046000010e7983 */ /* 0x000ee80000300a00 */
[----:B------:R-:W3:Y:S04]  /*cc720*/  LDL.LU.64 R8, [R1+0x498] ;  /* 0x0004980001087983 */ /* 0x000ee80000300a00 */
[----:B------:R-:W3:Y:S01]  /*cc730*/  LDL.LU R24, [R1+0x28c] ;  /* 0x00028c0001187983 */ /* 0x000ee20000300800 */
[----:B----4-:R-:W-:-:S02]  /*cc740*/  PRMT R4, R25, 0x7772, RZ ;  /* 0x0000777219047816 */ /* 0x010fc400000000ff */
[----:B0-----:R-:W-:Y:S01]  /*cc750*/  PRMT R6, R25, 0x7773, RZ ;  /* 0x0000777319067816 */ /* 0x001fe200000000ff */
[----:B------:R-:W4:Y:S04]  /*cc760*/  LDL.LU.64 R28, [R1+0x4c8] ;  /* 0x0004c800011c7983 */ /* 0x000f280000300a00 */
[----:B------:R-:W3:Y:S04]  /*cc770*/  LDL.LU.64 R20, [R1+0x4c0] ;  /* 0x0004c00001147983 */ /* 0x000ee80000300a00 */
[----:B------:R0:W-:Y:S04]  /*cc780*/  @P4 STG.E.U8 desc[UR34][R26.64], R4 ;  /* 0x000000041a004986 */ /* 0x0001e8000c101122 */
[----:B0-----:R-:W3:Y:S04]  /*cc790*/  LDL.LU.64 R26, [R1+0x3bd0] ;  /* 0x003bd000011a7983 */ /* 0x001ee80000300a00 */
[----:B--2---:R0:W-:Y:S04]  /*cc7a0*/  @P0 STG.E.U8 desc[UR34][R10.64], R6 ;  /* 0x000000060a000986 */ /* 0x0041e8000c101122 */
[----:B0-----:R-:W2:Y:S04]  /*cc7b0*/  LDL.LU.64 R10, [R1+0x3bc8] ;  /* 0x003bc800010a7983 */ /* 0x001ea80000300a00 */
[----:B------:R-:W4:Y:S01]  /*cc7c0*/  LDL.LU.64 R6, [R1+0x490] ;  /* 0x0004900001067983 */ /* 0x000f220000300a00 */
[----:B------:R-:W-:-:S02]  /*cc7d0*/  ISETP.LT.AND P5, PT, R18, UR13, !P1 ;  /* 0x0000000d12007c0c */ /* 0x000fc4000cfa1270 */
[----:B------:R-:W-:Y:S01]  /*cc7e0*/  ISETP.LT.AND P6, PT, R13, UR4, !P1 ;  /* 0x000000040d007c0c */ /* 0x000fe2000cfc1270 */
[----:B------:R-:W0:Y:S01]  /*cc7f0*/  LDCU UR4, c[0x0][0x398] ;  /* 0x00007300ff0477ac */ /* 0x000e220008000800 */
[----:B------:R-:W0:Y:S01]  /*cc800*/  LDCU UR13, c[0x0][0x398] ;  /* 0x00007300ff0d77ac */ /* 0x000e220008000800 */
[----:B---3--:R-:W-:Y:S02]  /*cc810*/  ISETP.LT.AND P4, PT, R27, UR11, !P1 ;  /* 0x0000000b1b007c0c */ /* 0x008fe4000cf81270 */
[----:B------:R-:W-:Y:S01]  /*cc820*/  ISETP.LT.AND P0, PT, R26, UR7, !P1 ;  /* 0x000000071a007c0c */ /* 0x000fe2000cf01270 */
[----:B------:R-:W3:Y:S01]  /*cc830*/  LDCU UR11, c[0x0][0x398] ;  /* 0x00007300ff0b77ac */ /* 0x000ee20008000800 */
[----:B------:R-:W0:Y:S04]  /*cc840*/  LDCU UR7, c[0x0][0x398] ;  /* 0x00007300ff0777ac */ /* 0x000e280008000800 */
[----:B--2---:R2:W-:Y:S04]  /*cc850*/  @P5 STG.E.U8 desc[UR34][R10.64], R2 ;  /* 0x000000020a005986 */ /* 0x0045e8000c101122 */
[----:B--2---:R-:W2:Y:S04]  /*cc860*/  LDL.LU R10, [R1+0x3bc0] ;  /* 0x003bc000010a7983 */ /* 0x004ea80000300800 */
[----:B------:R0:W-:Y:S04]  /*cc870*/  @P6 STG.E.U8 desc[UR34][R14.64], R0 ;  /* 0x000000000e006986 */ /* 0x0001e8000c101122 */
[----:B------:R-:W3:Y:S04]  /*cc880*/  LDL.LU R25, [R1+0x2ec] ;  /* 0x0002ec0001197983 */ /* 0x000ee80000300800 */
[----:B------:R1:W-:Y:S04]  /*cc890*/  @P4 STG.E.U8 desc[UR34][R8.64], R3 ;  /* 0x0000000308004986 */ /* 0x0003e8000c101122 */
[----:B----4-:R4:W-:Y:S04]  /*cc8a0*/  @P0 STG.E.U8 desc[UR34][R6.64], R5 ;  /* 0x0000000506000986 */ /* 0x0109e8000c101122 */
[----:B0-----:R-:W3:Y:S04]  /*cc8b0*/  LDL.LU.64 R14, [R1+0x580] ;  /* 0x00058000010e7983 */ /* 0x001ee80000300a00 */
[----:B-1----:R-:W3:Y:S04]  /*cc8c0*/  LDL.LU.64 R8, [R1+0x538] ;  /* 0x0005380001087983 */ /* 0x002ee80000300a00 */
[----:B----4-:R-:W4:Y:S01]  /*cc8d0*/  LDL.LU.64 R4, [R1+0x588] ;  /* 0x0005880001047983 */ /* 0x010f220000300a00 */
[----:B------:R-:W-:-:S02]  /*cc8e0*/  ISETP.LT.AND P5, PT, R23, UR8, !P1 ;  /* 0x0000000817007c0c */ /* 0x000fc4000cfa1270 */
[----:B------:R-:W-:Y:S02]  /*cc8f0*/  ISETP.LT.AND P6, PT, R22, UR9, !P1 ;  /* 0x0000000916007c0c */ /* 0x000fe4000cfc1270 */
[----:B------:R-:W-:Y:S02]  /*cc900*/  PRMT R2, R24, 0x7771, RZ ;  /* 0x0000777118027816 */ /* 0x000fe400000000ff */
[----:B------:R-:W-:Y:S01]  /*cc910*/  ISETP.LT.AND P0, PT, R19, UR5, !P1 ;  /* 0x0000000513007c0c */ /* 0x000fe2000cf01270 */
[----:B------:R-:W4:Y:S01]  /*cc920*/  LDL.LU.64 R6, [R1+0x5f8] ;  /* 0x0005f80001067983 */ /* 0x000f220000300a00 */
[----:B--2---:R-:W-:Y:S01]  /*cc930*/  VIADD R0, R10, 0x79 ;  /* 0x000000790a007836 */ /* 0x004fe20000000000 */
[----:B------:R-:W0:Y:S01]  /*cc940*/  LDCU UR8, c[0x0][0x398] ;  /* 0x00007300ff0877ac */ /* 0x000e220008000800 */
[----:B---3--:R-:W-:Y:S01]  /*cc950*/  PRMT R3, R25, 0x7773, RZ ;  /* 0x0000777319037816 */ /* 0x008fe200000000ff */
[----:B------:R-:W1:Y:S01]  /*cc960*/  LDCU UR9, c[0x0][0x398] ;  /* 0x00007300ff0977ac */ /* 0x000e620008000800 */
[----:B------:R-:W2:Y:S01]  /*cc970*/  LDCU UR5, c[0x0][0x398] ;  /* 0x00007300ff0577ac */ /* 0x000ea20008000800 */
[----:B------:R-:W-:-:S02]  /*cc980*/  ISETP.GE.AND P4, PT, R0, UR33, PT ;  /* 0x0000002100007c0c */ /* 0x000fc4000bf86270 */
[----:B------:R-:W-:-:S05]  /*cc990*/  PRMT R0, R24, 0x7770, RZ ;  /* 0x0000777018007816 */ /* 0x000fca00000000ff */
[----:B------:R3:W-:Y:S04]  /*cc9a0*/  @P5 STG.E.U8 desc[UR34][R28.64], R0 ;  /* 0x000000001c005986 */ /* 0x0007e8000c101122 */
[----:B------:R0:W-:Y:S04]  /*cc9b0*/  @P6 STG.E.U8 desc[UR34][R20.64], R2 ;  /* 0x0000000214006986 */ /* 0x0001e8000c101122 */
[----:B---3--:R-:W3:Y:S01]  /*cc9c0*/  LDL.LU.64 R28, [R1+0x5f0] ;  /* 0x0005f000011c7983 */ /* 0x008ee20000300a00 */
[----:B0-----:R-:W-:Y:S01]  /*cc9d0*/  VIADD R2, R10, 0x7a ;  /* 0x0000007a0a027836 */ /* 0x001fe20000000000 */
[----:B------:R-:W-:-:S02]  /*cc9e0*/  PRMT R0, R24, 0x7772, RZ ;  /* 0x0000777218007816 */ /* 0x000fc400000000ff */
[----:B------:R-:W2:Y:S02]  /*cc9f0*/  LDL.LU.64 R20, [R1+0x5e8] ;  /* 0x0005e80001147983 */ /* 0x000ea40000300a00 */
[----:B------:R-:W-:Y:S02]  /*cca00*/  ISETP.GE.AND P5, PT, R2, UR37, PT ;  /* 0x0000002502007c0c */ /* 0x000fe4000bfa6270 */
[----:B------:R-:W-:Y:S02]  /*cca10*/  PRMT R2, R24, 0x7773, RZ ;  /* 0x0000777318027816 */ /* 0x000fe400000000ff */
[----:B------:R-:W2:Y:S04]  /*cca20*/  LDL.LU R24, [R1+0x35c] ;  /* 0x00035c0001187983 */ /* 0x000ea80000300800 */
[----:B----4-:R-:W-:Y:S01]  /*cca30*/  @P0 STG.E.U8 desc[UR34][R4.64], R0 ;  /* 0x0000000004000986 */ /* 0x010fe2000c101122 */
[----:B------:R-:W-:-:S03]  /*cca40*/  ISETP.LT.AND P0, PT, R13, UR12, !P2 ;  /* 0x0000000c0d007c0c */ /* 0x000fc6000d701270 */
[----:B------:R0:W-:Y:S01]  /*cca50*/  STL [R1+0x3bbc], R13 ;  /* 0x003bbc0d01007387 */ /* 0x0001e20000100800 */
[----:B------:R-:W-:Y:S02]  /*cca60*/  ISETP.LT.AND P1, PT, R17, UR10, !P1 ;  /* 0x0000000a11007c0c */ /* 0x000fe4000cf21270 */
[----:B------:R-:W-:Y:S01]  /*cca70*/  ISETP.LT.AND P6, PT, R18, UR6, !P2 ;  /* 0x0000000612007c0c */ /* 0x000fe2000d7c1270 */
[----:B------:R-:W4:Y:S01]  /*cca80*/  LDCU UR10, c[0x0][0x398] ;  /* 0x00007300ff0a77ac */ /* 0x000f220008000800 */
[----:B------:R-:W1:Y:S01]  /*cca90*/  LDCU UR6, c[0x0][0x398] ;  /* 0x00007300ff0677ac */ /* 0x000e620008000800 */
[----:B------:R-:W1:Y:S01]  /*ccaa0*/  LDCU UR12, c[0x0][0x398] ;  /* 0x00007300ff0c77ac */ /* 0x000e620008000800 */
[----:B0-----:R-:W4:Y:S01]  /*ccab0*/  LDL.LU.64 R12, [R1+0x718] ;  /* 0x00071800010c7983 */ /* 0x001f220000300a00 */
[----:B------:R-:W-:-:S06]  /*ccac0*/  PRMT R0, R25, 0x7770, RZ ;  /* 0x0000777019007816 */ /* 0x000fcc00000000ff */
[----:B------:R0:W-:Y:S04]  /*ccad0*/  @P1 STG.E.U8 desc[UR34][R14.64], R2 ;  /* 0x000000020e001986 */ /* 0x0001e8000c101122 */
[----:B------:R1:W-:Y:S01]  /*ccae0*/  @P6 STG.E.U8 desc[UR34][R8.64], R0 ;  /* 0x0000000008006986 */ /* 0x0003e2000c101122 */
[----:B------:R-:W-:Y:S02]  /*ccaf0*/  ISETP.LT.AND P1, PT, R27, UR4, !P2 ;  /* 0x000000041b007c0c */ /* 0x000fe4000d721270 */
[----:B------:R-:W-:Y:S01]  /*ccb00*/  ISETP.LT.AND P6, PT, R26, UR11, !P2 ;  /* 0x0000000b1a007c0c */ /* 0x000fe2000d7c1270 */
[----:B------:R-:W2:Y:S01]  /*ccb10*/  LDCU UR4, c[0x0][0x398] ;  /* 0x00007300ff0477ac */ /* 0x000ea20008000800 */
[----:B------:R-:W2:Y:S01]  /*ccb20*/  LDCU UR11, c[0x0][0x398] ;  /* 0x00007300ff0b77ac */ /* 0x000ea20008000800 */
[----:B0-----:R-:W-:-:S02]  /*ccb30*/  PRMT R2, R25, 0x7772, RZ ;  /* 0x0000777219027816 */ /* 0x001fc400000000ff */
[----:B-1----:R-:W-:Y:S01]  /*ccb40*/  PRMT R0, R25, 0x7771, RZ ;  /* 0x0000777119007816 */ /* 0x002fe200000000ff */
[----:B------:R-:W4:Y:S04]  /*ccb50*/  LDL.LU.64 R14, [R1+0x710] ;  /* 0x00071000010e7983 */ /* 0x000f280000300a00 */
[----:B------:R-:W4:Y:S04]  /*ccb60*/  LDL.LU.64 R8, [R1+0x708] ;  /* 0x0007080001087983 */ /* 0x000f280000300a00 */
[----:B------:R-:W4:Y:S04]  /*ccb70*/  LDL.LU R11, [R1+0x340] ;  /* 0x00034000010b7983 */ /* 0x000f280000300800 */
[----:B------:R0:W-:Y:S01]  /*ccb80*/  @P0 STG.E.U8 desc[UR34][R6.64], R0 ;  /* 0x0000000006000986 */ /* 0x0001e2000c101122 */
[----:B------:R-:W-:Y:S01]  /*ccb90*/  ISETP.LT.AND P0, PT, R23, UR7, !P2 ;  /* 0x0000000717007c0c */ /* 0x000fe2000d701270 */
[----:B------:R-:W1:Y:S02]  /*ccba0*/  LDCU UR7, c[0x0][0x398] ;  /* 0x00007300ff0777ac */ /* 0x000e640008000800 */
[----:B0-----:R-:W4:Y:S04]  /*ccbb0*/  LDL.LU.64 R6, [R1+0x6f8] ;  /* 0x0006f80001067983 */ /* 0x001f280000300a00 */
[----:B---3--:R0:W-:Y:S04]  /*ccbc0*/  @P1 STG.E.U8 desc[UR34][R28.64], R2 ;  /* 0x000000021c001986 */ /* 0x0081e8000c101122 */
[----:B--2---:R2:W-:Y:S01]  /*ccbd0*/  @P6 STG.E.U8 desc[UR34][R20.64], R3 ;  /* 0x0000000314006986 */ /* 0x0045e2000c101122 */
[----:B------:R-:W-:-:S02]  /*ccbe0*/  PRMT R0, R24, 0x7770, RZ ;  /* 0x0000777018007816 */ /* 0x000fc400000000ff */
[C---:B------:R-:W-:Y:S01]  /*ccbf0*/  PRMT R4, R24.reuse, 0x7773, RZ ;  /* 0x0000777318047816 */ /* 0x040fe200000000ff */
[----:B0-----:R-:W3:Y:S04]  /*ccc00*/  LDL.LU.64 R28, [R1+0x790] ;  /* 0x00079000011c7983 */ /* 0x001ee80000300a00 */
[----:B--2---:R-:W2:Y:S01]  /*ccc10*/  LDL.LU.64 R20, [R1+0x788] ;  /* 0x0007880001147983 */ /* 0x004ea20000300a00 */
[C---:B------:R-:W-:Y:S02]  /*ccc20*/  PRMT R2, R24.reuse, 0x7771, RZ ;  /* 0x0000777118027816 */ /* 0x040fe400000000ff */
[----:B------:R-:W-:Y:S02]  /*ccc30*/  PRMT R3, R24, 0x7772, RZ ;  /* 0x0000777218037816 */ /* 0x000fe400000000ff */
[----:B------:R-:W2:Y:S04]  /*ccc40*/  LDL.LU R24, [R1+0x270] ;  /* 0x0002700001187983 */ /* 0x000ea80000300800 */
[----:B----4-:R0:W-:Y:S04]  /*ccc50*/  @P0 STG.E.U8 desc[UR34][R12.64], R0 ;  /* 0x000000000c000986 */ /* 0x0101e8000c101122 */
[----:B0-----:R-:W4:Y:S01]  /*ccc60*/  LDL.LU R13, [R1+0x3bbc] ;  /* 0x003bbc00010d7983 */ /* 0x001f220000300800 */
[----:B------:R-:W-:-:S02]  /*ccc70*/  ISETP.LT.AND P1, PT, R22, UR8, !P2 ;  /* 0x0000000816007c0c */ /* 0x000fc4000d721270 */
[----:B------:R-:W-:Y:S01]  /*ccc80*/  ISETP.LT.AND P6, PT, R19, UR9, !P2 ;  /* 0x0000000913007c0c */ /* 0x000fe2000d7c1270 */
[----:B------:R-:W0:Y:S10]  /*ccc90*/  LDCU UR8, c[0x0][0x398] ;  /* 0x00007300ff0877ac */ /* 0x000e340008000800 */
[----:B------:R0:W-:Y:S04]  /*ccca0*/  @P1 STG.E.U8 desc[UR34][R14.64], R2 ;  /* 0x000000020e001986 */ /* 0x0001e8000c101122 */
[----:B------:R-:W-:Y:S01]  /*cccb0*/  @P6 STG.E.U8 desc[UR34][R8.64], R3 ;  /* 0x0000000308006986 */ /* 0x000fe2000c101122 */
[----:B------:R-:W-:Y:S01]  /*cccc0*/  PRMT R0, R11, 0x7770, RZ ;  /* 0x000077700b007816 */ /* 0x000fe200000000ff */
[----:B------:R-:W1:Y:S02]  /*cccd0*/  LDCU UR9, c[0x0][0x398] ;  /* 0x00007300ff0977ac */ /* 0x000e640008000800 */
[----:B0-----:R-:W2:Y:S01]  /*ccce0*/  LDL.LU R14, [R1+0x3bb8] ;  /* 0x003bb800010e7983 */ /* 0x001ea20000300800 */
[----:B----4-:R-:W-:-:S03]  /*cccf0*/  ISETP.LT.AND P0, PT, R13, UR10, !P3 ;  /* 0x0000000a0d007c0c */ /* 0x010fc6000df01270 */
[----:B------:R0:W-:Y:S01]  /*ccd00*/  STL [R1+0x3bb4], R13 ;  /* 0x003bb40d01007387 */ /* 0x0001e20000100800 */
[----:B------:R-:W-:Y:S02]  /*ccd10*/  ISETP.LT.AND P2, PT, R17, UR13, !P2 ;  /* 0x0000000d11007c0c */ /* 0x000fe4000d741270 */
[----:B------:R-:W-:Y:S02]  /*ccd20*/  ISETP.LT.AND P1, PT, R18, UR5, !P3 ;  /* 0x0000000512007c0c */ /* 0x000fe4000df21270 */
[----:B------:R-:W-:Y:S01]  /*ccd30*/  ISETP.LT.AND P6, PT, R27, UR6, !P3 ;  /* 0x000000061b007c0c */ /* 0x000fe2000dfc1270 */
[----:B------:R-:W4:Y:S01]  /*ccd40*/  LDCU UR5, c[0x0][0x398] ;  /* 0x00007300ff0577ac */ /* 0x000f220008000800 */
[----:B------:R-:W1:Y:S01]  /*ccd50*/  LDCU UR10, c[0x0][0x398] ;  /* 0x00007300ff0a77ac */ /* 0x000e620008000800 */
[----:B------:R-:W1:Y:S01]  /*ccd60*/  LDCU UR6, c[0x0][0x398] ;  /* 0x00007300ff0677ac */ /* 0x000e620008000800 */
[----:B------:R-:W1:Y:S01]  /*ccd70*/  LDCU UR13, c[0x0][0x398] ;  /* 0x00007300ff0d77ac */ /* 0x000e620008000800 */
[----:B0-----:R-:W2:Y:S04]  /*ccd80*/  LDL.LU.64 R12, [R1+0x700] ;  /* 0x00070000010c7983 */ /* 0x001ea80000300a00 */
[----:B------:R-:W2:Y:S04]  /*ccd90*/  LDL.LU.64 R2, [R1+0x6a0] ;  /* 0x0006a00001027983 */ /* 0x000ea80000300a00 */
[----:B------:R-:W3:Y:S04]  /*ccda0*/  LDL.LU.64 R8, [R1+0x860] ;  /* 0x0008600001087983 */ /* 0x000ee80000300a00 */
[----:B--2---:R0:W-:Y:S04]  /*ccdb0*/  @P2 STG.E.U8 desc[UR34][R2.64], R4 ;  /* 0x0000000402002986 */ /* 0x0041e8000c101122 */
[----:B------:R2:W-:Y:S01]  /*ccdc0*/  @P1 STG.E.U8 desc[UR34][R12.64], R0 ;  /* 0x000000000c001986 */ /* 0x0005e2000c101122 */
[----:B0-----:R-:W-:-:S02]  /*ccdd0*/  PRMT R2, R11, 0x7771, RZ ;  /* 0x000077710b027816 */ /* 0x001fc400000000ff */
[----:B------:R-:W-:Y:S01]  /*ccde0*/  ISETP.LT.AND P2, PT, R26, UR14, !P3 ;  /* 0x0000000e1a007c0c */ /* 0x000fe2000df41270 */
[----:B--2---:R-:W2:Y:S04]  /*ccdf0*/  LDL.LU.64 R12, [R1+0x8e0] ;  /* 0x0008e000010c7983 */ /* 0x004ea80000300a00 */
[----:B------:R0:W-:Y:S04]  /*cce00*/  @P0 STG.E.U8 desc[UR34][R6.64], R2 ;  /* 0x0000000206000986 */ /* 0x0001e8000c101122 */
[----:B------:R-:W4:Y:S01]  /*cce10*/  LDS.128 R4, [R14] ;  /* 0x000000000e047984 */ /* 0x000f220000000c00 */
[----:B------:R-:W-:-:S02]  /*cce20*/  ISETP.LT.AND P1, PT, R23, UR4, !P3 ;  /* 0x0000000417007c0c */ /* 0x000fc4000df21270 */
[C---:B------:R-:W-:Y:S01]  /*cce30*/  PRMT R0, R11.reuse, 0x7772, RZ ;  /* 0x000077720b007816 */ /* 0x040fe200000000ff */
[----:B------:R-:W2:Y:S01]  /*cce40*/  LDL.LU R25, [R1+0x2d0] ;  /* 0x0002d00001197983 */ /* 0x000ea20000300800 */
[----:B------:R-:W2:Y:S01]  /*cce50*/  LDCU UR14, c[0x0][0x398] ;  /* 0x00007300ff0e77ac */ /* 0x000ea20008000800 */
[----:B------:R-:W2:Y:S02]  /*cce60*/  LDCU UR4, c[0x0][0x398] ;  /* 0x00007300ff0477ac */ /* 0x000ea40008000800 */
[----:B---3--:R3:W-:Y:S01]  /*cce70*/  @P6 STG.E.U8 desc[UR34][R28.64], R0 ;  /* 0x000000001c006986 */ /* 0x0087e2000c101122 */
[----:B0-----:R-:W-:-:S05]  /*cce80*/  PRMT R2, R11, 0x7773, RZ ;  /* 0x000077730b027816 */ /* 0x001fca00000000ff */
[----:B------:R0:W-:Y:S01]  /*cce90*/  @P2 STG.E.U8 desc[UR34][R20.64], R2 ;  /* 0x0000000214002986 */ /* 0x0001e2000c101122 */
[----:B------:R-:W-:Y:S02]  /*ccea0*/  ISETP.LT.AND P2, PT, R22, UR11, !P3 ;  /* 0x0000000b16007c0c */ /* 0x000fe4000df41270 */
[----:B------:R-:W-:Y:S02]  /*cceb0*/  ISETP.LT.AND P6, PT, R19, UR12, !P3 ;  /* 0x0000000c13007c0c */ /* 0x000fe4000dfc1270 */
[----:B-1----:R-:W-:Y:S01]  /*ccec0*/  ISETP.LT.AND P3, PT, R17, UR7, !P3 ;  /* 0x0000000711007c0c */ /* 0x002fe2000df61270 */
[----:B---3--:R-:W-:Y:S01]  /*cced0*/  VIADD R0, R10, 0x7b ;  /* 0x0000007b0a007836 */ /* 0x008fe20000000000 */
[----:B------:R-:W1:Y:S01]  /*ccee0*/  LDCU UR11, c[0x0][0x398] ;  /* 0x00007300ff0b77ac */ /* 0x000e620008000800 */
[----:B------:R-:W3:Y:S01]  /*ccef0*/  LDCU UR12, c[0x0][0x398] ;  /* 0x00007300ff0c77ac */ /* 0x000ee20008000800 */
[----:B------:R-:W1:Y:S01]  /*ccf00*/  LDCU UR7, c[0x0][0x398] ;  /* 0x00007300ff0777ac */ /* 0x000e620008000800 */
[----:B0-----:R-:W-:Y:S01]  /*ccf10*/  PRMT R2, R24, 0x7770, RZ ;  /* 0x0000777018027816 */ /* 0x001fe200000000ff */
[----:B------:R-:W3:Y:S04]  /*ccf20*/  LDL.LU.64 R20, [R1+0x8d0] ;  /* 0x0008d00001147983 */ /* 0x000ee80000300a00 */
[----:B------:R-:W3:Y:S04]  /*ccf30*/  LDL.LU.64 R28, [R1+0x958] ;  /* 0x00095800011c7983 */ /* 0x000ee80000300a00 */
[----:B------:R-:W3:Y:S04]  /*ccf40*/  LDL.LU.64 R14, [R1+0x928] ;  /* 0x00092800010e7983 */ /* 0x000ee80000300a00 */
[----:B------:R-:W-:Y:S04]  /*ccf50*/  @P1 STG.E.U8 desc[UR34][R8.64], R2 ;  /* 0x0000000208001986 */ /* 0x000fe8000c101122 */
[----:B----4-:R0:W-:Y:S04]  /*ccf60*/  STL.64 [R1+0x3b98], R6 ;  /* 0x003b980601007387 */ /* 0x0101e80000100a00 */
[----:B0-----:R-:W4:Y:S04]  /*ccf70*/  LDL.LU.64 R6, [R1+0x960] ;  /* 0x0009600001067983 */ /* 0x001f280000300a00 */
[----:B------:R-:W3:Y:S04]  /*ccf80*/  LDL.LU.64 R8, [R1+0xa10] ;  /* 0x000a100001087983 */ /* 0x000ee80000300a00 */
[----:B------:R0:W-:Y:S04]  /*ccf90*/  STL [R1+0x3bb0], R17 ;  /* 0x003bb01101007387 */ /* 0x0001e80000100800 */
[----:B0-----:R-:W3:Y:S01]  /*ccfa0*/  LDL.LU.64 R16, [R1+0x8d8] ;  /* 0x0008d80001107983 */ /* 0x001ee20000300a00 */
[----:B------:R-:W-:-:S02]  /*ccfb0*/  ISETP.GE.AND P0, PT, R0, UR39, PT ;  /* 0x0000002700007c0c */ /* 0x000fc4000bf06270 */
[C---:B------:R-:W-:Y:S02]  /*ccfc0*/  PRMT R0, R24.reuse, 0x7771, RZ ;  /* 0x0000777118007816 */ /* 0x040fe400000000ff */
[----:B------:R-:W-:Y:S02]  /*ccfd0*/  PRMT R2, R24, 0x7772, RZ ;  /* 0x0000777218027816 */ /* 0x000fe400000000ff */
[----:B------:R-:W-:Y:S02]  /*ccfe0*/  ISETP.LT.AND P1, PT, R18, UR8, !P4 ;  /* 0x0000000812007c0c */ /* 0x000fe4000e721270 */
[----:B------:R-:W-:Y:S01]  /*ccff0*/  PRMT R3, R4, 0x7770, RZ ;  /* 0x0000777004037816 */ /* 0x000fe200000000ff */
[----:B------:R-:W0:Y:S01]  /*cd000*/  LDCU UR8, c[0x0][0x398] ;  /* 0x00007300ff0877ac */ /* 0x000e220008000800 */
[----:B--2---:R2:W-:Y:S04]  /*cd010*/  @P2 STG.E.U8 desc[UR34][R12.64], R0 ;  /* 0x000000000c002986 */ /* 0x0045e8000c101122 */
[----:B--2---:R-:W2:Y:S01]  /*cd020*/  LDL.LU R13, [R1+0x3bb4] ;  /* 0x003bb400010d7983 */ /* 0x004ea20000300800 */
[----:B------:R-:W-:-:S03]  /*cd030*/  PRMT R0, R24, 0x7773, RZ ;  /* 0x0000777318007816 */ /* 0x000fc600000000ff */
[----:B---3--:R3:W-:Y:S04]  /*cd040*/  @P6 STG.E.U8 desc[UR34][R16.64], R2 ;  /* 0x0000000210006986 */ /* 0x0087e8000c101122 */
[----:B------:R0:W-:Y:S04]  /*cd050*/  @P3 STG.E.U8 desc[UR34][R14.64], R0 ;  /* 0x000000000e003986 */ /* 0x0001e8000c101122 */
[----:B---3--:R-:W3:Y:S01]  /*cd060*/  LDL.LU.64 R16, [R1+0xa08] ;  /* 0x000a080001107983 */ /* 0x008ee20000300a00 */
[----:B------:R-:W-:-:S03]  /*cd070*/  PRMT R2, R25, 0x7770, RZ ;  /* 0x0000777019027816 */ /* 0x000fc600000000ff */
[----:B0-----:R-:W3:Y:S04]  /*cd080*/  LDL.LU.64 R14, [R1+0xa90] ;  /* 0x000a9000010e7983 */ /* 0x001ee80000300a00 */
[----:B------:R0:W-:Y:S04]  /*cd090*/  @P1 STG.E.U8 desc[UR34][R20.64], R2 ;  /* 0x0000000214001986 */ /* 0x0001e8000c101122 */
[----:B0-----:R-:W3:Y:S01]  /*cd0a0*/  LDL.LU.64 R20, [R1+0xa88] ;  /* 0x000a880001147983 */ /* 0x001ee20000300a00 */
[----:B------:R-:W-:Y:S02]  /*cd0b0*/  ISETP.LT.AND P2, PT, R27, UR5, !P4 ;  /* 0x000000051b007c0c */ /* 0x000fe4000e741270 */
[----:B------:R-:W-:-:S02]  /*cd0c0*/  ISETP.LT.AND P1, PT, R26, UR10, !P4 ;  /* 0x0000000a1a007c0c */ /* 0x000fc4000e721270 */
[----:B------:R-:W-:Y:S02]  /*cd0d0*/  PRMT R0, R25, 0x7771, RZ ;  /* 0x0000777119007816 */ /* 0x000fe400000000ff */
[----:B------:R-:W-:Y:S02]  /*cd0e0*/  ISETP.LT.AND P3, PT, R23, UR6, !P4 ;  /* 0x0000000617007c0c */ /* 0x000fe4000e761270 */
[----:B------:R-:W-:Y:S01]  /*cd0f0*/  PRMT R2, R25, 0x7772, RZ ;  /* 0x0000777219027816 */ /* 0x000fe200000000ff */
[----:B------:R-:W3:Y:S01]  /*cd100*/  LDL.LU R24, [R1+0x344] ;  /* 0x0003440001187983 */ /* 0x000ee20000300800 */
[----:B------:R-:W0:Y:S01]  /*cd110*/  LDCU UR5, c[0x0][0x398] ;  /* 0x00007300ff0577ac */ /* 0x000e220008000800 */
[----:B------:R-:W0:Y:S01]  /*cd120*/  LDCU UR10, c[0x0][0x398] ;  /* 0x00007300ff0a77ac */ /* 0x000e220008000800 */
[----:B------:R-:W0:Y:S01]  /*cd130*/  LDCU UR6, c[0x0][0x398] ;  /* 0x00007300ff0677ac */ /* 0x000e220008000800 */
[----:B--2---:R-:W-:Y:S01]  /*cd140*/  ISETP.LT.AND P6, PT, R13, UR9, !P4 ;  /* 0x000000090d007c0c */ /* 0x004fe2000e7c1270 */
[----:B------:R-:W2:-:S12]  /*cd150*/  LDCU UR9, c[0x0][0x398] ;  /* 0x00007300ff0977ac */ /* 0x000e980008000800 */
[----:B----4-:R4:W-:Y:S04]  /*cd160*/  @P6 STG.E.U8 desc[UR34][R6.64], R0 ;  /* 0x0000000006006986 */ /* 0x0109e8000c101122 */
[----:B------:R0:W-:Y:S01]  /*cd170*/  @P2 STG.E.U8 desc[UR34][R28.64], R2 ;  /* 0x000000021c002986 */ /* 0x0001e2000c101122 */
[----:B------:R-:W-:Y:S02]  /*cd180*/  ISETP.LT.AND P2, PT, R22, UR13, !P4 ;  /* 0x0000000d16007c0c */ /* 0x000fe4000e741270 */
[----:B------:R-:W-:Y:S01]  /*cd190*/  ISETP.LT.AND P6, PT, R19, UR14, !P4 ;  /* 0x0000000e13007c0c */ /* 0x000fe2000e7c1270 */
[----:B------:R-:W1:Y:S01]  /*cd1a0*/  LDCU UR14, c[0x0][0x398] ;  /* 0x00007300ff0e77ac */ /* 0x000e620008000800 */
[----:B------:R-:W1:Y:S01]  /*cd1b0*/  LDCU UR13, c[0x0][0x398] ;  /* 0x00007300ff0d77ac */ /* 0x000e620008000800 */
[----:B----4-:R-:W4:Y:S01]  /*cd1c0*/  LDL.LU.64 R6, [R1+0xa80] ;  /* 0x000a800001067983 */ /* 0x010f220000300a00 */
[----:B0-----:R-:W-:-:S03]  /*cd1d0*/  PRMT R2, R25, 0x7773, RZ ;  /* 0x0000777319027816 */ /* 0x001fc600000000ff */
[----:B------:R-:W2:Y:S01]  /*cd1e0*/  LDL.LU.64 R28, [R1+0xb18] ;  /* 0x000b1800011c7983 */ /* 0x000ea20000300a00 */
[----:B------:R-:W-:-:S03]  /*cd1f0*/  VIADD R0, R10, 0x7c ;  /* 0x0000007c0a007836 */ /* 0x000fc60000000000 */
[----:B------:R0:W-:Y:S02]  /*cd200*/  @P1 STG.E.U8 desc[UR34][R8.64], R2 ;  /* 0x0000000208001986 */ /* 0x0001e4000c101122 */
[----:B------:R-:W-:Y:S02]  /*cd210*/  ISETP.GE.AND P1, PT, R0, UR41, PT ;  /* 0x0000002900007c0c */ /* 0x000fe4000bf26270 */
[C---:B------:R-:W-:Y:S01]  /*cd220*/  PRMT R0, R4.reuse, 0x7771, RZ ;  /* 0x0000777104007816 */ /* 0x040fe200000000ff */
[----:B0-----:R-:W2:Y:S01]  /*cd230*/  LDL.LU.64 R8, [R1+0xb10] ;  /* 0x000b100001087983 */ /* 0x001ea20000300a00 */
[----:B------:R-:W-:-:S03]  /*cd240*/  PRMT R2, R4, 0x7772, RZ ;  /* 0x0000777204027816 */ /* 0x000fc600000000ff */
[----:B---3--:R0:W-:Y:S01]  /*cd250*/  @P3 STG.E.U8 desc[UR34][R16.64], R3 ;  /* 0x0000000310003986 */ /* 0x0081e2000c101122 */
[----:B-1----:R-:W-:-:S03]  /*cd260*/  ISETP.LT.AND P3, PT, R18, UR11, !P5 ;  /* 0x0000000b12007c0c */ /* 0x002fc6000ef61270 */
[----:B0-----:R-:W3:Y:S04]  /*cd270*/  LDL.LU R17, [R1+0x3bb0] ;  /* 0x003bb00001117983 */ /* 0x001ee80000300800 */
[----:B------:R0:W-:Y:S04]  /*cd280*/  STL.64 [R1+0x3ba8], R18 ;  /* 0x003ba81201007387 */ /* 0x0001e80000100a00 */
[----:B------:R-:W-:Y:S01]  /*cd290*/  @P2 STG.E.U8 desc[UR34][R14.64], R0 ;  /* 0x000000000e002986 */ /* 0x000fe2000c101122 */
[----:B------:R-:W-:Y:S01]  /*cd2a0*/  PRMT R4, R4, 0x7773, RZ ;  /* 0x0000777304047816 */ /* 0x000fe200000000ff */
[----:B------:R-:W1:Y:S02]  /*cd2b0*/  LDCU UR11, c[0x0][0x398] ;  /* 0x00007300ff0b77ac */ /* 0x000e640008000800 */
[----:B------:R1:W-:Y:S04]  /*cd2c0*/  @P6 STG.E.U8 desc[UR34][R20.64], R2 ;  /* 0x0000000214006986 */ /* 0x0003e8000c101122 */
[----:B0-----:R-:W2:Y:S04]  /*cd2d0*/  LDL.LU.64 R18, [R1+0xb98] ;  /* 0x000b980001127983 */ /* 0x001ea80000300a00 */
[----:B------:R-:W2:Y:S04]  /*cd2e0*/  LDL.LU R12, [R1+0x274] ;  /* 0x00027400010c7983 */ /* 0x000ea80000300800 */
[----:B-1----:R-:W2:Y:S01]  /*cd2f0*/  LDL.LU.64 R2, [R1+0xac8] ;  /* 0x000ac80001027983 */ /* 0x002ea20000300a00 */
[----:B------:R-:W-:-:S02]  /*cd300*/  ISETP.LT.AND P6, PT, R13, UR12, !P5 ;  /* 0x0000000c0d007c0c */ /* 0x000fc4000efc1270 */
[----:B------:R-:W-:Y:S02]  /*cd310*/  ISETP.LT.AND P2, PT, R27, UR7, !P5 ;  /* 0x000000071b007c0c */ /* 0x000fe4000ef41270 */
[----:B------:R-:W-:Y:S01]  /*cd320*/  PRMT R0, R24, 0x7770, RZ ;  /* 0x0000777018007816 */ /* 0x000fe200000000ff */
[----:B------:R-:W4:Y:S04]  /*cd330*/  LDL.LU.64 R14, [R1+0xc08] ;  /* 0x000c0800010e7983 */ /* 0x000f280000300a00 */
[----:B------:R-:W4:Y:S01]  /*cd340*/  LDL.LU.64 R20, [R1+0xc00] ;  /* 0x000c000001147983 */ /* 0x000f220000300a00 */
[----:B------:R-:W0:Y:S01]  /*cd350*/  LDCU UR7, c[0x0][0x398] ;  /* 0x00007300ff0777ac */ /* 0x000e220008000800 */
[----:B------:R-:W1:Y:S01]  /*cd360*/  LDCU UR12, c[0x0][0x398] ;  /* 0x00007300ff0c77ac */ /* 0x000e620008000800 */
[----:B---3--:R-:W-:Y:S01]  /*cd370*/  ISETP.LT.AND P4, PT, R17, UR4, !P4 ;  /* 0x0000000411007c0c */ /* 0x008fe2000e781270 */
[----:B------:R-:W3:-:S12]  /*cd380*/  LDCU UR4, c[0x0][0x398] ;  /* 0x00007300ff0477ac */ /* 0x000ed80008000800 */
[----:B--2---:R2:W-:Y:S04]  /*cd390*/  @P4 STG.E.U8 desc[UR34][R2.64], R4 ;  /* 0x0000000402004986 */ /* 0x0045e8000c101122 */
[----:B----4-:R4:W-:Y:S01]  /*cd3a0*/  @P3 STG.E.U8 desc[UR34][R6.64], R0 ;  /* 0x0000000006003986 */ /* 0x0109e2000c101122 */
[----:B------:R-:W-:Y:S02]  /*cd3b0*/  ISETP.LT.AND P3, PT, R26, UR8, !P5 ;  /* 0x000000081a007c0c */ /* 0x000fe4000ef61270 */
[C---:B--2---:R-:W-:Y:S02]  /*cd3c0*/  PRMT R2, R24.reuse, 0x7772, RZ ;  /* 0x0000777218027816 */ /* 0x044fe400000000ff */
[C---:B----4-:R-:W-:Y:S01]  /*cd3d0*/  PRMT R0, R24.reuse, 0x7771, RZ ;  /* 0x0000777118007816 */ /* 0x050fe200000000ff */
[----:B------:R-:W2:Y:S01]  /*cd3e0*/  LDL.LU.64 R6, [R1+0xc88] ;  /* 0x000c880001067983 */ /* 0x000ea20000300a00 */
[----:B------:R-:W-:Y:S01]  /*cd3f0*/  ISETP.LT.AND P4, PT, R23, UR5, !P5 ;  /* 0x0000000517007c0c */ /* 0x000fe2000ef81270 */
[----:B------:R-:W4:Y:S01]  /*cd400*/  LDCU UR8, c[0x0][0x398] ;  /* 0x00007300ff0877ac */ /* 0x000f220008000800 */
[----:B------:R-:W0:Y:S01]  /*cd410*/  LDCU UR5, c[0x0][0x398] ;  /* 0x00007300ff0577ac */ /* 0x000e220008000800 */
[----:B------:R1:W-:Y:S04]  /*cd420*/  @P6 STG.E.U8 desc[UR34][R28.64], R0 ;  /* 0x000000001c006986 */ /* 0x0003e8000c101122 */
[----:B------:R3:W-:Y:S04]  /*cd430*/  @P2 STG.E.U8 desc[UR34][R8.64], R2 ;  /* 0x0000000208002986 */ /* 0x0007e8000c101122 */
[----:B-1----:R-:W2:Y:S01]  /*cd440*/  LDL.LU.64 R28, [R1+0xc40] ;  /* 0x000c4000011c7983 */ /* 0x002ea20000300a00 */
[----:B---3--:R-:W-:-:S03]  /*cd450*/  PRMT R2, R24, 0x7773, RZ ;  /* 0x0000777318027816 */ /* 0x008fc600000000ff */
[----:B------:R-:W3:Y:S04]  /*cd460*/  LDL.LU R16, [R1+0x2d4] ;  /* 0x0002d40001107983 */ /* 0x000ee80000300800 */
[----:B------:R-:W2:Y:S04]  /*cd470*/  LDL.LU.64 R8, [R1+0xc80] ;  /* 0x000c800001087983 */ /* 0x000ea80000300a00 */
[----:B------:R-:W2:Y:S04]  /*cd480*/  LDL.LU.64 R24, [R1+0xc78] ;  /* 0x000c780001187983 */ /* 0x000ea80000300a00 */
[----:B------:R1:W-:Y:S04]  /*cd490*/  @P3 STG.E.U8 desc[UR34][R18.64], R2 ;  /* 0x0000000212003986 */ /* 0x0003e8000c101122 */
[----:B-1----:R-:W2:Y:S01]  /*cd4a0*/  LDL.LU.64 R18, [R1+0x3ba8] ;  /* 0x003ba80001127983 */ /* 0x002ea20000300a00 */
[----:B------:R-:W-:Y:S01]  /*cd4b0*/  ISETP.LT.AND P6, PT, R22, UR9, !P5 ;  /* 0x0000000916007c0c */ /* 0x000fe2000efc1270 */
[----:B------:R-:W-:Y:S01]  /*cd4c0*/  VIADD R0, R10, 0x7d ;  /* 0x0000007d0a007836 */ /* 0x000fe20000000000 */
[----:B------:R-:W-:Y:S01]  /*cd4d0*/  PRMT R2, R12, 0x7771, RZ ;  /* 0x000077710c027816 */ /* 0x000fe200000000ff */
[----:B------:R-:W1:Y:S03]  /*cd4e0*/  LDCU UR9, c[0x0][0x398] ;  /* 0x00007300ff0977ac */ /* 0x000e660008000800 */
[----:B------:R-:W-:-:S02]  /*cd4f0*/  ISETP.GE.AND P2, PT, R0, UR43, PT ;  /* 0x0000002b00007c0c */ /* 0x000fc4000bf46270 */
[----:B------:R-:W-:-:S05]  /*cd500*/  PRMT R0, R12, 0x7770, RZ ;  /* 0x000077700c007816 */ /* 0x000fca00000000ff */
[----:B------:R0:W-:Y:S04]  /*cd510*/  @P4 STG.E.U8 desc[UR34][R14.64], R0 ;  /* 0x000000000e004986 */ /* 0x0001e8000c101122 */
[----:B------:R1:W-:Y:S01]  /*cd520*/  @P6 STG.E.U8 desc[UR34][R20.64], R2 ;  /* 0x0000000214006986 */ /* 0x0003e2000c101122 */
[----:B------:R-:W-:Y:S01]  /*cd530*/  ISETP.LT.AND P4, PT, R13, UR14, !P0 ;  /* 0x0000000e0d007c0c */ /* 0x000fe2000c781270 */
[----:B------:R-:W2:Y:S01]  /*cd540*/  LDCU UR14, c[0x0][0x398] ;  /* 0x00007300ff0e77ac */ /* 0x000ea20008000800 */
[C---:B0-----:R-:W-:Y:S01]  /*cd550*/  PRMT R0, R12.reuse, 0x7772, RZ ;  /* 0x000077720c007816 */ /* 0x041fe200000000ff */
[----:B-1----:R-:W4:Y:S01]  /*cd560*/  LDL.LU.64 R20, [R1+0xd38] ;  /* 0x000d380001147983 */ /* 0x002f220000300a00 */
[----:B------:R-:W-:-:S03]  /*cd570*/  PRMT R2, R12, 0x7773, RZ ;  /* 0x000077730c027816 */ /* 0x000fc600000000ff */
[----:B------:R-:W4:Y:S04]  /*cd580*/  LDL.LU.64 R14, [R1+0xd30] ;  /* 0x000d3000010e7983 */ /* 0x000f280000300a00 */
[----:B------:R-:W-:Y:S01]  /*cd590*/  STL [R1+0x3ba0], R13 ;  /* 0x003ba00d01007387 */ /* 0x000fe20000100800 */
[----:B--2---:R-:W-:Y:S02]  /*cd5a0*/  ISETP.LT.AND P3, PT, R19, UR10, !P5 ;  /* 0x0000000a13007c0c */ /* 0x004fe4000ef61270 */
[----:B------:R-:W-:Y:S02]  /*cd5b0*/  ISETP.LT.AND P5, PT, R17, UR6, !P5 ;  /* 0x0000000611007c0c */ /* 0x000fe4000efa1270 */
[----:B------:R-:W-:Y:S02]  /*cd5c0*/  ISETP.LT.AND P6, PT, R18, UR13, !P0 ;  /* 0x0000000d12007c0c */ /* 0x000fe4000c7c1270 */
[C---:B---3--:R-:W-:Y:S01]  /*cd5d0*/  PRMT R3, R16.reuse, 0x7773, RZ ;  /* 0x0000777310037816 */ /* 0x048fe200000000ff */
[----:B------:R-:W0:Y:S01]  /*cd5e0*/  LDCU UR6, c[0x0][0x398] ;  /* 0x00007300ff0677ac */ /* 0x000e220008000800 */
[----:B------:R-:W1:Y:S01]  /*cd5f0*/  LDCU UR10, c[0x0][0x398] ;  /* 0x00007300ff0a77ac */ /* 0x000e620008000800 */
[----:B------:R-:W2:Y:S04]  /*cd600*/  LDCU UR13, c[0x0][0x398] ;  /* 0x00007300ff0d77ac */ /* 0x000ea80008000800 */
[----:B------:R-:W-:Y:S04]  /*cd610*/  @P3 STG.E.U8 desc[UR34][R6.64], R0 ;  /* 0x0000000006003986 */ /* 0x000fe8000c101122 */
[----:B------:R3:W-:Y:S04]  /*cd620*/  @P5 STG.E.U8 desc[UR34][R28.64], R2 ;  /* 0x000000021c005986 */ /* 0x0007e8000c101122 */
[----:B---3--:R-:W3:Y:S04]  /*cd630*/  LDL.LU.64 R28, [R1+0xda8] ;  /* 0x000da800011c7983 */ /* 0x008ee80000300a00 */
[----:B------:R-:W2:Y:S01]  /*cd640*/  LDL.LU.64 R12, [R1+0xda0] ;  /* 0x000da000010c7983 */ /* 0x000ea20000300a00 */
[----:B------:R-:W-:-:S02]  /*cd650*/  PRMT R0, R16, 0x7770, RZ ;  /* 0x0000777010007816 */ /* 0x000fc400000000ff */
[----:B------:R-:W-:Y:S02]  /*cd660*/  ISETP.LT.AND P3, PT, R27, UR4, !P0 ;  /* 0x000000041b007c0c */ /* 0x000fe4000c761270 */
[----:B------:R-:W-:Y:S02]  /*cd670*/  PRMT R2, R16, 0x7771, RZ ;  /* 0x0000777110027816 */ /* 0x000fe400000000ff */
[----:B------:R-:W-:Y:S01]  /*cd680*/  ISETP.LT.AND P5, PT, R26, UR7, !P0 ;  /* 0x000000071a007c0c */ /* 0x000fe2000c7a1270 */
[----:B------:R-:W0:Y:S01]  /*cd690*/  LDCU UR4, c[0x0][0x398] ;  /* 0x00007300ff0477ac */ /* 0x000e220008000800 */
[----:B------:R1:W-:Y:S04]  /*cd6a0*/  @P6 STG.E.U8 desc[UR34][R8.64], R0 ;  /* 0x0000000008006986 */ /* 0x0003e8000c101122 */
[----:B------:R0:W-:Y:S01]  /*cd6b0*/  @P4 STG.E.U8 desc[UR34][R24.64], R2 ;  /* 0x0000000218004986 */ /* 0x0001e2000c101122 */
[----:B------:R-:W-:-:S02]  /*cd6c0*/  ISETP.LT.AND P4, PT, R23, UR11, !P0 ;  /* 0x0000000b17007c0c */ /* 0x000fc4000c781270 */
[----:B----4-:R-:W-:Y:S01]  /*cd6d0*/  ISETP.LT.AND P6, PT, R22, UR8, !P0 ;  /* 0x0000000816007c0c */ /* 0x010fe2000c7c1270 */
[----:B------:R-:W4:Y:S01]  /*cd6e0*/  LDCU UR7, c[0x0][0x398] ;  /* 0x00007300ff0777ac */ /* 0x000f220008000800 */
[----:B------:R-:W2:Y:S01]  /*cd6f0*/  LDCU UR8, c[0x0][0x398] ;  /* 0x00007300ff0877ac */ /* 0x000ea20008000800 */
[----:B------:R-:W2:Y:S01]  /*cd700*/  LDCU UR11, c[0x0][0x398] ;  /* 0x00007300ff0b77ac */ /* 0x000ea20008000800 */
[----:B-1----:R-:W-:Y:S01]  /*cd710*/  VIADD R0, R10, 0x7e ;  /* 0x0000007e0a007836 */ /* 0x002fe20000000000 */
[----:B0-----:R-:W-:Y:S01]  /*cd720*/  PRMT R2, R16, 0x7772, RZ ;  /* 0x0000777210027816 */ /* 0x001fe200000000ff */
[----:B------:R-:W4:Y:S04]  /*cd730*/  LDL.LU.64 R8, [R1+0xe28] ;  /* 0x000e280001087983 */ /* 0x000f280000300a00 */
[----:B------:R-:W4:Y:S04]  /*cd740*/  LDL.LU.64 R6, [R1+0xde0] ;  /* 0x000de00001067983 */ /* 0x000f280000300a00 */
[----:B------:R-:W4:Y:S04]  /*cd750*/  LDL.LU.64 R24, [R1+0xe20] ;  /* 0x000e200001187983 */ /* 0x000f280000300a00 */
[----:B------:R-:W4:Y:S04]  /*cd760*/  LDL.LU R11, [R1+0x348] ;  /* 0x00034800010b7983 */ /* 0x000f280000300800 */
[----:B------:R0:W-:Y:S01]  /*cd770*/  @P3 STG.E.U8 desc[UR34][R20.64], R2 ;  /* 0x0000000214003986 */ /* 0x0001e2000c101122 */
[----:B------:R-:W-:-:S02]  /*cd780*/  ISETP.GE.AND P3, PT, R0, UR45, PT ;  /* 0x0000002d00007c0c */ /* 0x000fc4000bf66270 */
[C---:B------:R-:W-:Y:S01]  /*cd790*/  PRMT R0, R5.reuse, 0x7770, RZ ;  /* 0x0000777005007816 */ /* 0x040fe200000000ff */
[----:B------:R1:W-:Y:S01]  /*cd7a0*/  @P5 STG.E.U8 desc[UR34][R14.64], R3 ;  /* 0x000000030e005986 */ /* 0x0003e2000c101122 */
[----:B0-----:R-:W-:-:S03]  /*cd7b0*/  PRMT R2, R5, 0x7771, RZ ;  /* 0x0000777105027816 */ /* 0x001fc600000000ff */
[----:B------:R-:W4:Y:S04]  /*cd7c0*/  LDL.LU.64 R20, [R1+0xe18] ;  /* 0x000e180001147983 */ /* 0x000f280000300a00 */
[----:B-1----:R-:W4:Y:S04]  /*cd7d0*/  LDL.LU.64 R14, [R1+0xeb0] ;  /* 0x000eb000010e7983 */ /* 0x002f280000300a00 */
[----:B---3--:R0:W-:Y:S04]  /*cd7e0*/  @P4 STG.E.U8 desc[UR34][R28.64], R0 ;  /* 0x000000001c004986 */ /* 0x0081e8000c101122 */
[----:B--2---:R1:W-:Y:S04]  /*cd7f0*/  @P6 STG.E.U8 desc[UR34][R12.64], R2 ;  /* 0x000000020c006986 */ /* 0x0043e8000c101122 */
[----:B0-----:R-:W2:Y:S04]  /*cd800*/  LDL.LU.64 R28, [R1+0xea8] ;  /* 0x000ea800011c7983 */ /* 0x001ea80000300a00 */
[----:B-1----:R-:W3:Y:S01]  /*cd810*/  LDL.LU R13, [R1+0x3ba0] ;  /* 0x003ba000010d7983 */ /* 0x002ee20000300800 */
[----:B------:R-:W-:-:S02]  /*cd820*/  ISETP.LT.AND P5, PT, R19, UR12, !P0 ;  /* 0x0000000c13007c0c */ /* 0x000fc4000c7a1270 */
[----:B------:R-:W-:Y:S02]  /*cd830*/  ISETP.LT.AND P0, PT, R17, UR5, !P0 ;  /* 0x0000000511007c0c */ /* 0x000fe4000c701270 */
[C---:B------:R-:W-:Y:S01]  /*cd840*/  PRMT R0, R5.reuse, 0x7772, RZ ;  /* 0x0000777205007816 */ /* 0x040fe200000000ff */
[----:B------:R-:W2:Y:S01]  /*cd850*/  LDL.LU R16, [R1+0x278] ;  /* 0x0002780001107983 */ /* 0x000ea20000300800 */
[----:B------:R-:W-:Y:S02]  /*cd860*/  ISETP.LT.AND P6, PT, R18, UR9, !P1 ;  /* 0x0000000912007c0c */ /* 0x000fe4000cfc1270 */
[----:B------:R-:W-:Y:S01]  /*cd870*/  PRMT R5, R5, 0x7773, RZ ;  /* 0x0000777305057816 */ /* 0x000fe200000000ff */
[----:B------:R-:W0:Y:S01]  /*cd880*/  LDCU UR5, c[0x0][0x398] ;  /* 0x00007300ff0577ac */ /* 0x000e220008000800 */
[----:B------:R-:W1:Y:S01]  /*cd890*/  LDCU UR12, c[0x0][0x398] ;  /* 0x00007300ff0c77ac */ /* 0x000e620008000800 */
[----:B------:R-:W0:Y:S02]  /*cd8a0*/  LDCU UR9, c[0x0][0x398] ;  /* 0x00007300ff0977ac */ /* 0x000e240008000800 */
[----:B----4-:R4:W-:Y:S04]  /*cd8b0*/  @P5 STG.E.U8 desc[UR34][R8.64], R0 ;  /* 0x0000000008005986 */ /* 0x0109e8000c101122 */
[----:B------:R0:W-:Y:S01]  /*cd8c0*/  @P0 STG.E.U8 desc[UR34][R6.64], R5 ;  /* 0x0000000506000986 */ /* 0x0001e2000c101122 */
[----:B------:R-:W-:-:S02]  /*cd8d0*/  ISETP.LT.AND P5, PT, R27, UR10, !P1 ;  /* 0x0000000a1b007c0c */ /* 0x000fc4000cfa1270 */
[C---:B------:R-:W-:Y:S01]  /*cd8e0*/  PRMT R2, R11.reuse, 0x7771, RZ ;  /* 0x000077710b027816 */ /* 0x040fe200000000ff */
[----:B----4-:R-:W4:Y:S04]  /*cd8f0*/  LDL.LU.64 R8, [R1+0xf18] ;  /* 0x000f180001087983 */ /* 0x010f280000300a00 */
[----:B0-----:R-:W2:Y:S01]  /*cd900*/  LDL.LU.64 R6, [R1+0xf90] ;  /* 0x000f900001067983 */ /* 0x001ea20000300a00 */
[----:B------:R-:W-:-:S03]  /*cd910*/  PRMT R0, R11, 0x7770, RZ ;  /* 0x000077700b007816 */ /* 0x000fc600000000ff */
[----:B------:R-:W2:Y:S04]  /*cd920*/  LDL.LU.64 R4, [R1+0xf88] ;  /* 0x000f880001047983 */ /* 0x000ea80000300a00 */
[----:B------:R-:W4:Y:S04]  /*cd930*/  LDL.LU R12, [R1+0x2d8] ;  /* 0x0002d800010c7983 */ /* 0x000f280000300800 */
[----:B------:R0:W-:Y:S01]  /*cd940*/  @P6 STG.E.U8 desc[UR34][R24.64], R0 ;  /* 0x0000000018006986 */ /* 0x0001e2000c101122 */
[----:B---3--:R-:W-:-:S03]  /*cd950*/  ISETP.LT.AND P4, PT, R13, UR6, !P1 ;  /* 0x000000060d007c0c */ /* 0x008fc6000cf81270 */
[----:B0-----:R-:W3:Y:S01]  /*cd960*/  LDL.LU.64 R24, [R1+0xfc8] ;  /* 0x000fc80001187983 */ /* 0x001ee20000300a00 */
[----:B------:R-:W-:Y:S02]  /*cd970*/  PRMT R0, R11, 0x7772, RZ ;  /* 0x000077720b007816 */ /* 0x000fe400000000ff */
[----:B------:R-:W-:Y:S02]  /*cd980*/  ISETP.LT.AND P0, PT, R26, UR13, !P1 ;  /* 0x0000000d1a007c0c */ /* 0x000fe4000cf01270 */
[----:B------:R-:W-:Y:S01]  /*cd990*/  ISETP.LT.AND P6, PT, R19, UR7, !P1 ;  /* 0x0000000713007c0c */ /* 0x000fe2000cfc1270 */
[----:B------:R-:W0:Y:S01]  /*cd9a0*/  LDCU UR10, c[0x0][0x398] ;  /* 0x00007300ff0a77ac */ /* 0x000e220008000800 */
[----:B------:R-:W0:Y:S01]  /*cd9b0*/  LDCU UR6, c[0x0][0x398] ;  /* 0x00007300ff0677ac */ /* 0x000e220008000800 */
[----:B------:R-:W0:Y:S01]  /*cd9c0*/  LDCU UR13, c[0x0][0x398] ;  /* 0x00007300ff0d77ac */ /* 0x000e220008000800 */
[----:B------:R-:W0:Y:S01]  /*cd9d0*/  LDCU UR7, c[0x0][0x398] ;  /* 0x00007300ff0777ac */ /* 0x000e220008000800 */
[----:B------:R1:W-:Y:S04]  /*cd9e0*/  @P4 STG.E.U8 desc[UR34][R20.64], R2 ;  /* 0x0000000214004986 */ /* 0x0003e8000c101122 */
[----:B------:R0:W-:Y:S04]  /*cd9f0*/  @P5 STG.E.U8 desc[UR34][R14.64], R0 ;  /* 0x000000000e005986 */ /* 0x0001e8000c101122 */
[----:B-1----:R-:W3:Y:S04]  /*cda00*/  LDL.LU.64 R20, [R1+0xf80] ;  /* 0x000f800001147983 */ /* 0x002ee80000300a00 */
[----:B0-----:R-:W3:Y:S01]  /*cda10*/  LDL.LU.64 R14, [R1+0x1010] ;  /* 0x00101000010e7983 */ /* 0x001ee20000300a00 */
[----:B------:R-:W-:-:S02]  /*cda20*/  ISETP.LT.AND P4, PT, R23, UR14, !P1 ;  /* 0x0000000e17007c0c */ /* 0x000fc4000cf81270 */
[----:B------:R-:W-:Y:S02]  /*cda30*/  PRMT R2, R11, 0x7773, RZ ;  /* 0x000077730b027816 */ /* 0x000fe400000000ff */
[----:B------:R-:W-:Y:S01]  /*cda40*/  ISETP.LT.AND P5, PT, R22, UR4, !P1 ;  /* 0x0000000416007c0c */ /* 0x000fe2000cfa1270 */
[----:B------:R-:W-:Y:S01]  /*cda50*/  VIADD R0, R10, 0x7f ;  /* 0x0000007f0a007836 */ /* 0x000fe20000000000 */
[----:B------:R-:W0:Y:S01]  /*cda60*/  LDCU UR14, c[0x0][0x398] ;  /* 0x00007300ff0e77ac */ /* 0x000e220008000800 */
[----:B--2---:R1:W-:Y:S01]  /*cda70*/  @P0 STG.E.U8 desc[UR34][R28.64], R2 ;  /* 0x000000021c000986 */ /* 0x0043e2000c101122 */
[----:B------:R-:W-:Y:S02]  /*cda80*/  ISETP.LT.AND P1, PT, R17, UR8, !P1 ;  /* 0x0000000811007c0c */ /* 0x000fe4000cf21270 */
[----:B------:R-:W-:Y:S02]  /*cda90*/  ISETP.GE.AND P0, PT, R0, UR23, PT ;  /* 0x0000001700007c0c */ /* 0x000fe4000bf06270 */
[C---:B------:R-:W-:Y:S01]  /*cdaa0*/  PRMT R0, R16.reuse, 0x7771, RZ ;  /* 0x0000777110007816 */ /* 0x040fe200000000ff */
[----:B------:R-:W2:Y:S01]  /*cdab0*/  LDCU UR4, c[0x0][0x398] ;  /* 0x00007300ff0477ac */ /* 0x000ea20008000800 */
[----:B------:R-:W0:Y:S01]  /*cdac0*/  LDCU UR8, c[0x0][0x398] ;  /* 0x00007300ff0877ac */ /* 0x000e220008000800 */
[----:B-1----:R-:W-:Y:S01]  /*cdad0*/  PRMT R2, R16, 0x7770, RZ ;  /* 0x0000777010027816 */ /* 0x002fe200000000ff */
[----:B------:R-:W2:Y:S04]  /*cdae0*/  LDL.LU.64 R28, [R1+0x1008] ;  /* 0x00100800011c7983 */ /* 0x000ea80000300a00 */
[----:B------:R-:W2:Y:S04]  /*cdaf0*/  LDL.LU.64 R10, [R1+0x1050] ;  /* 0x00105000010a7983 */ /* 0x000ea80000300a00 */
[----:B----4-:R1:W-:Y:S01]  /*cdb00*/  @P4 STG.E.U8 desc[UR34][R8.64], R2 ;  /* 0x0000000208004986 */ /* 0x0103e2000c101122 */
[----:B------:R-:W-:-:S03]  /*cdb10*/  ISETP.LT.AND P4, PT, R18, UR11, !P2 ;  /* 0x0000000b12007c0c */ /* 0x000fc6000d781270 */
[----:B------:R4:W-:Y:S01]  /*cdb20*/  @P5 STG.E.U8 desc[UR34][R6.64], R0 ;  /* 0x0000000006005986 */ /* 0x0009e2000c101122 */
[----:B------:R-:W-:Y:S01]  /*cdb30*/  ISETP.LT.AND P5, PT, R13, UR5, !P2 ;  /* 0x000000050d007c0c */ /* 0x000fe2000d7a1270 */
[----:B------:R-:W0:Y:S01]  /*cdb40*/  LDCU UR11, c[0x0][0x398] ;  /* 0x00007300ff0b77ac */ /* 0x000e220008000800 */
[----:B------:R-:W0:Y:S01]  /*cdb50*/  LDCU UR5, c[0x0][0x398] ;  /* 0x00007300ff0577ac */ /* 0x000e220008000800 */
[C---:B-1----:R-:W-:Y:S01]  /*cdb60*/  PRMT R2, R16.reuse, 0x7772, RZ ;  /* 0x0000777210027816 */ /* 0x042fe200000000ff */
[----:B------:R-:W2:Y:S01]  /*cdb70*/  LDL.LU.64 R8, [R1+0x1048] ;  /* 0x0010480001087983 */ /* 0x000ea20000300a00 */
[----:B----4-:R-:W-:-:S03]  /*cdb80*/  PRMT R0, R16, 0x7773, RZ ;  /* 0x0000777310007816 */ /* 0x010fc600000000ff */
[----:B------:R-:W4:Y:S04]  /*cdb90*/  LDL.LU.64 R6, [R1+0x3b98] ;  /* 0x003b980001067983 */ /* 0x000f280000300a00 */
[----:B------:R1:W-:Y:S02]  /*cdba0*/  @P6 STG.E.U8 desc[UR34][R4.64], R2 ;  /* 0x0000000204006986 */ /* 0x0003e4000c101122 */
[C---:B-1----:R-:W-:Y:S02]  /*cdbb0*/  PRMT R2, R12.reuse, 0x7770, RZ ;  /* 0x000077700c027816 */ /* 0x042fe400000000ff */
[----:B---3--:R1:W-:Y:S02]  /*cdbc0*/  @P1 STG.E.U8 desc[UR34][R24.64], R0 ;  /* 0x0000000018001986 */ /* 0x0083e4000c101122 */
[----:B-1----:R-:W-:-:S02]  /*cdbd0*/  PRMT R0, R12, 0x7771, RZ ;  /* 0x000077710c007816 */ /* 0x002fc400000000ff */
[----:B------:R-:W3:Y:S04]  /*cdbe0*/  LDL.LU.64 R24, [R1+0x1098] ;  /* 0x0010980001187983 */ /* 0x000ee80000300a00 */
[----:B------:R1:W-:Y:S04]  /*cdbf0*/  @P4 STG.E.U8 desc[UR34][R20.64], R2 ;  /* 0x0000000214004986 */ /* 0x0003e8000c101122 */
[----:B------:R-:W-:Y:S01]  /*cdc00*/  @P5 STG.E.U8 desc[UR34][R14.64], R0 ;  /* 0x000000000e005986 */ /* 0x000fe2000c101122 */
[----:B------:R-:W-:Y:S02]  /*cdc10*/  ISETP.LT.AND P4, PT, R23, UR10, !P2 ;  /* 0x0000000a17007c0c */ /* 0x000fe4000d781270 */
[----:B------:R-:W-:-:S02]  /*cdc20*/  ISETP.LT.AND P5, PT, R22, UR12, !P2 ;  /* 0x0000000c16007c0c */ /* 0x000fc4000d7a1270 */
[----:B------:R-:W-:Y:S02]  /*cdc30*/  ISETP.LT.AND P6, PT, R27, UR6, !P2 ;  /* 0x000000061b007c0c */ /* 0x000fe4000d7c1270 */
[----:B------:R-:W-:Y:S01]  /*cdc40*/  ISETP.LT.AND P1, PT, R26, UR9, !P2 ;  /* 0x000000091a007c0c */ /* 0x000fe2000d721270 */
[----:B------:R-:W0:Y:S01]  /*cdc50*/  LDCU UR6, c[0x0][0x398] ;  /* 0x00007300ff0677ac */ /* 0x000e220008000800 */
[----:B------:R-:W0:Y:S01]  /*cdc60*/  LDCU UR9, c[0x0][0x398] ;  /* 0x00007300ff0977ac */ /* 0x000e220008000800 */
[----:B------:R-:W0:Y:S01]  /*cdc70*/  LDCU UR10, c[0x0][0x398] ;  /* 0x00007300ff0a77ac */ /* 0x000e220008000800 */
[----:B-1----:R-:W2:Y:S04]  /*cdc80*/  LDL.LU.64 R20, [R1+0x1090] ;  /* 0x0010900001147983 */ /* 0x002ea80000300a00 */
[----:B------:R-:W2:Y:S04]  /*cdc90*/  LDL.LU R16, [R1+0x34c] ;  /* 0x00034c0001107983 */ /* 0x000ea80000300800 */
[----:B------:R1:W-:Y:S04]  /*cdca0*/  STL.64 [R1+0x3b80], R22 ;  /* 0x003b801601007387 */ /* 0x0003e80000100a00 */
[----:B-1----:R-:W2:Y:S04]  /*cdcb0*/  LDL.LU.64 R22, [R1+0x10a8] ;  /* 0x0010a80001167983 */ /* 0x002ea80000300a00 */
[----:B--2---:R1:W-:Y:S04]  /*cdcc0*/  STL.64 [R1+0x3b88], R22 ;  /* 0x003b881601007387 */ /* 0x0043e80000100a00 */
[----:B-1----:R-:W2:Y:S01]  /*cdcd0*/  LDL.LU.64 R22, [R1+0x10c8] ;  /* 0x0010c80001167983 */ /* 0x002ea20000300a00 */
[----:B------:R-:W-:-:S02]  /*cdce0*/  PRMT R2, R12, 0x7772, RZ ;  /* 0x000077720c027816 */ /* 0x000fc400000000ff */
[----:B------:R-:W-:-:S03]  /*cdcf0*/  PRMT R0, R12, 0x7773, RZ ;  /* 0x000077730c007816 */ /* 0x000fc600000000ff */
[----:B------:R-:W-:Y:S04]  /*cdd00*/  @P6 STG.E.U8 desc[UR34][R28.64], R2 ;  /* 0x000000021c006986 */ /* 0x000fe8000c101122 */
[----:B--2---:R1:W-:Y:S04]  /*cdd10*/  STL.64 [R1+0x3b90], R22 ;  /* 0x003b901601007387 */ /* 0x0043e80000100a00 */
[----:B-1----:R-:W2:Y:S04]  /*cdd20*/  LDL.LU.64 R22, [R1+0x10e8] ;  /* 0x0010e80001167983 */ /* 0x002ea80000300a00 */
[----:B------:R-:W2:Y:S01]  /*cdd30*/  LDL.LU.64 R14, [R1+0x1038] ;  /* 0x00103800010e7983 */ /* 0x000ea20000300a00 */
[----:B------:R-:W-:-:S02]  /*cdd40*/  ISETP.LT.AND P6, PT, R19, UR13, !P2 ;  /* 0x0000000d13007c0c */ /* 0x000fc4000d7c1270 */
[----:B----4-:R-:W-:Y:S02]  /*cdd50*/  PRMT R2, R6, 0x7770, RZ ;  /* 0x0000777006027816 */ /* 0x010fe400000000ff */
[----:B0-----:R-:W-:Y:S01]  /*cdd60*/  ISETP.LT.AND P2, PT, R17, UR14, !P2 ;  /* 0x0000000e11007c0c */ /* 0x001fe2000d741270 */
[----:B------:R0:W-:Y:S04]  /*cdd70*/  @P1 STG.E.U8 desc[UR34][R10.64], R0 ;  /* 0x000000000a001986 */ /* 0x0001e8000c101122 */
[----:B------:R1:W-:Y:S01]  /*cdd80*/  @P4 STG.E.U8 desc[UR34][R8.64], R2 ;  /* 0x0000000208004986 */ /* 0x0003e2000c101122 */
[C---:B------:R-:W-:Y:S02]  /*cdd90*/  ISETP.LT.AND P1, PT, R18.reuse, UR4, !P3 ;  /* 0x0000000412007c0c */ /* 0x040fe4000df21270 */
[----:B------:R-:W-:-:S02]  /*cdda0*/  ISETP.LT.AND P4, PT, R18, UR15, !P0 ;  /* 0x0000000f12007c0c */ /* 0x000fc4000c781270 */
[----:B------:R-:W-:Y:S01]  /*cddb0*/  PRMT R3, R16, 0x7771, RZ ;  /* 0x0000777110037816 */ /* 0x000fe200000000ff */
[----:B------:R-:W4:Y:S01]  /*cddc0*/  LDCU UR4, c[0x0][0x398] ;  /* 0x00007300ff0477ac */ /* 0x000f220008000800 */
[C---:B0-----:R-:W-:Y:S02]  /*cddd0*/  PRMT R0, R6.reuse, 0x7771, RZ ;  /* 0x0000777106007816 */ /* 0x041fe400000000ff */
[C---:B-1----:R-:W-:Y:S02]  /*cdde0*/  PRMT R2, R6.reuse, 0x7772, RZ ;  /* 0x0000777206027816 */ /* 0x042fe400000000ff */
[----:B------:R-:W-:Y:S01]  /*cddf0*/  PRMT R6, R6, 0x7773, RZ ;  /* 0x0000777306067816 */ /* 0x000fe200000000ff */
[----:B---3--:R-:W-:Y:S04]  /*cde00*/  @P5 STG.E.U8 desc[UR34][R24.64], R0 ;  /* 0x0000000018005986 */ /* 0x008fe8000c101122 */
[----:B------:R-:W-:Y:S04]  /*cde10*/  @P6 STG.E.U8 desc[UR34][R20.64], R2 ;  /* 0x0000000214006986 */ /* 0x000fe8000c101122 */
[----:B--2---:R0:W-:Y:S04]  /*cde20*/  STL.64 [R1+0x3b78], R14 ;  /* 0x003b780e01007387 */ /* 0x0041e80000100a00 */
[----:B------:R1:W-:Y:S04]  /*cde30*/  @P2 STG.E.U8 desc[UR34][R22.64], R6 ;  /* 0x0000000616002986 */ /* 0x0003e8000c101122 */
[----:B0-----:R-:W2:Y:S04]  /*cde40*/  LDL.LU.64 R14, [R1+0x1070] ;  /* 0x00107000010e7983 */ /* 0x001ea80000300a00 */
[----:B------:R-:W3:Y:S04]  /*cde50*/  LDL.LU R12, [R1+0x27c] ;  /* 0x00027c00010c7983 */ /* 0x000ee80000300800 */
[----:B------:R-:W2:Y:S04]  /*cde60*/  LDL.LU.64 R28, [R1+0xfc0] ;  /* 0x000fc000011c7983 */ /* 0x000ea80000300a00 */
[----:B------:R-:W2:Y:S04]  /*cde70*/  LDL.LU.64 R10, [R1+0xb70] ;  /* 0x000b7000010a7983 */ /* 0x000ea80000300a00 */
[----:B------:R-:W2:Y:S04]  /*cde80*/  LDL.LU.64 R8, [R1+0x760] ;  /* 0x0007600001087983 */ /* 0x000ea80000300a00 */
[----:B------:R-:W2:Y:S04]  /*cde90*/  LDL.LU.64 R24, [R1+0x3d8] ;  /* 0x0003d80001187983 */ /* 0x000ea80000300a00 */
[----:B------:R-:W2:Y:S04]  /*cdea0*/  LDL.LU.64 R20, [R1+0x1200] ;  /* 0x0012000001147983 */ /* 0x000ea80000300a00 */
[----:B------:R-:W2:Y:S04]  /*cdeb0*/  LDL.LU R18, [R1+0x2dc] ;  /* 0x0002dc0001127983 */ /* 0x000ea80000300800 */
[----:B-1----:R-:W2:Y:S01]  /*cdec0*/  LDL.LU.64 R22, [R1+0x3b90] ;  /* 0x003b900001167983 */ /* 0x002ea20000300a00 */
[----:B------:R-:W-:-:S02]  /*cded0*/  PRMT R0, R16, 0x7770, RZ ;  /* 0x0000777010007816 */ /* 0x000fc400000000ff */
[----:B------:R-:W-:Y:S02]  /*cdee0*/  ISETP.LT.AND P6, PT, R13, UR7, !P3 ;  /* 0x000000070d007c0c */ /* 0x000fe4000dfc1270 */
[----:B------:R-:W-:Y:S02]  /*cdef0*/  ISETP.LT.AND P5, PT, R27, UR8, !P3 ;  /* 0x000000081b007c0c */ /* 0x000fe4000dfa1270 */
[----:B------:R-:W-:Y:S02]  /*cdf00*/  PRMT R2, R16, 0x7772, RZ ;  /* 0x0000777210027816 */ /* 0x000fe400000000ff */
[----:B------:R-:W-:Y:S02]  /*cdf10*/  ISETP.LT.AND P2, PT, R26, UR11, !P3 ;  /* 0x0000000b1a007c0c */ /* 0x000fe4000df41270 */
[----:B------:R-:W-:Y:S01]  /*cdf20*/  PRMT R4, R16, 0x7773, RZ ;  /* 0x0000777310047816 */ /* 0x000fe200000000ff */
[----:B------:R-:W0:Y:S01]  /*cdf30*/  LDCU UR7, c[0x0][0x398] ;  /* 0x00007300ff0777ac */ /* 0x000e220008000800 */
[----:B------:R-:W1:Y:S01]  /*cdf40*/  LDCU UR8, c[0x0][0x398] ;  /* 0x00007300ff0877ac */ /* 0x000e620008000800 */
[----:B--2---:R2:W-:Y:S04]  /*cdf50*/  @P1 STG.E.U8 desc[UR34][R22.64], R0 ;  /* 0x0000000016001986 */ /* 0x0045e8000c101122 */
[----:B--2---:R-:W2:Y:S04]  /*cdf60*/  LDL.LU.64 R22, [R1+0x3b88] ;  /* 0x003b880001167983 */ /* 0x004ea80000300a00 */
[----:B--2---:R2:W-:Y:S04]  /*cdf70*/  @P6 STG.E.U8 desc[UR34][R22.64], R3 ;  /* 0x0000000316006986 */ /* 0x0045e8000c101122 */
[----:B------:R0:W-:Y:S04]  /*cdf80*/  @P5 STG.E.U8 desc[UR34][R14.64], R2 ;  /* 0x000000020e005986 */ /* 0x0001e8000c101122 */
[----:B--2---:R-:W2:Y:S04]  /*cdf90*/  LDL.LU.64 R22, [R1+0x3b80] ;  /* 0x003b800001167983 */ /* 0x004ea80000300a00 */
[----:B0-----:R-:W4:Y:S01]  /*cdfa0*/  LDL.LU.64 R14, [R1+0x3b78] ;  /* 0x003b7800010e7983 */ /* 0x001f220000300a00 */
[----:B---3--:R-:W-:-:S02]  /*cdfb0*/  PRMT R0, R12, 0x7770, RZ ;  /* 0x000077700c007816 */ /* 0x008fc400000000ff */
[C---:B------:R-:W-:Y:S02]  /*cdfc0*/  PRMT R2, R12.reuse, 0x7771, RZ ;  /* 0x000077710c027816 */ /* 0x040fe400000000ff */
[----:B------:R-:W-:Y:S02]  /*cdfd0*/  PRMT R3, R12, 0x7773, RZ ;  /* 0x000077730c037816 */ /* 0x000fe400000000ff */
[----:B------:R-:W-:Y:S02]  /*cdfe0*/  ISETP.LT.AND P5, PT, R13, UR10, !P0 ;  /* 0x0000000a0d007c0c */ /* 0x000fe4000c7a1270 */
[C---:B------:R-:W-:Y:S02]  /*cdff0*/  PRMT R5, R18.reuse, 0x7771, RZ ;  /* 0x0000777112057816 */ /* 0x040fe400000000ff */
[----:B------:R-:W-:Y:S02]  /*ce000*/  PRMT R6, R18, 0x7773, RZ ;  /* 0x0000777312067816 */ /* 0x000fe400000000ff */
[----:B--2---:R-:W-:Y:S01]  /*ce010*/  ISETP.LT.AND P1, PT, R23, UR5, !P3 ;  /* 0x0000000517007c0c */ /* 0x004fe2000df21270 */
[----:B----4-:R0:W-:Y:S01]  /*ce020*/  @P2 STG.E.U8 desc[UR34][R14.64], R4 ;  /* 0x000000040e002986 */ /* 0x0101e2000c101122 */
[----:B------:R-:W-:-:S02]  /*ce030*/  ISETP.LT.AND P6, PT, R22, UR6, !P3 ;  /* 0x0000000616007c0c */ /* 0x000fc4000dfc1270 */
[----:B------:R-:W-:Y:S01]  /*ce040*/  ISETP.LT.AND P2, PT, R19, UR9, !P3 ;  /* 0x0000000913007c0c */ /* 0x000fe2000df41270 */
[----:B------:R-:W2:Y:S01]  /*ce050*/  LDCU UR5, c[0x0][0x398] ;  /* 0x00007300ff0577ac */ /* 0x000ea20008000800 */
[----:B------:R-:W3:Y:S01]  /*ce060*/  LDCU UR6, c[0x0][0x398] ;  /* 0x00007300ff0677ac */ /* 0x000ee20008000800 */
[----:B------:R-:W4:Y:S01]  /*ce070*/  LDCU UR9, c[0x0][0x398] ;  /* 0x00007300ff0977ac */ /* 0x000f220008000800 */
[----:B------:R-:W-:-:S05]  /*ce080*/  ISETP.LT.AND P3, PT, R17, UR4, !P3 ;  /* 0x0000000411007c0c */ /* 0x000fca000df61270 */
[----:B------:R2:W-:Y:S01]  /*ce090*/  @P1 STG.E.U8 desc[UR34][R28.64], R0 ;  /* 0x000000001c001986 */ /* 0x0005e2000c101122 */
[----:B0-----:R-:W-:-:S03]  /*ce0a0*/  PRMT R4, R18, 0x7770, RZ ;  /* 0x0000777012047816 */ /* 0x001fc600000000ff */
[----:B------:R0:W-:Y:S01]  /*ce0b0*/  @P6 STG.E.U8 desc[UR34][R10.64], R2 ;  /* 0x000000020a006986 */ /* 0x0001e2000c101122 */
[----:B------:R-:W-:Y:S02]  /*ce0c0*/  ISETP.LT.AND P1, PT, R27, UR7, !P0 ;  /* 0x000000071b007c0c */ /* 0x000fe4000c721270 */
[----:B-1----:R-:W-:Y:S02]  /*ce0d0*/  ISETP.LT.AND P6, PT, R26, UR8, !P0 ;  /* 0x000000081a007c0c */ /* 0x002fe4000c7c1270 */
[----:B--2---:R-:W-:Y:S02]  /*ce0e0*/  PRMT R0, R12, 0x7772, RZ ;  /* 0x000077720c007816 */ /* 0x004fe400000000ff */
[----:B0-----:R-:W-:-:S03]  /*ce0f0*/  PRMT R2, R18, 0x7772, RZ ;  /* 0x0000777212027816 */ /* 0x001fc600000000ff */
[----:B------:R0:W-:Y:S04]  /*ce100*/  @P2 STG.E.U8 desc[UR34][R8.64], R0 ;  /* 0x0000000008002986 */ /* 0x0001e8000c101122 */
[----:B------:R1:W-:Y:S04]  /*ce110*/  @P3 STG.E.U8 desc[UR34][R24.64], R3 ;  /* 0x0000000318003986 */ /* 0x0003e8000c101122 */
[----:B------:R2:W-:Y:S01]  /*ce120*/  @P4 STG.E.U8 desc[UR34][R20.64], R4 ;  /* 0x0000000414004986 */ /* 0x0005e2000c101122 */
[----:B------:R-:W-:Y:S02]  /*ce130*/  ISETP.LT.AND P2, PT, R23, UR5, !P0 ;  /* 0x0000000517007c0c */ /* 0x000fe4000c741270 */
[----:B---3--:R-:W-:-:S02]  /*ce140*/  ISETP.LT.AND P3, PT, R22, UR6, !P0 ;  /* 0x0000000616007c0c */ /* 0x008fc4000c761270 */
[----:B----4-:R-:W-:Y:S01]  /*ce150*/  ISETP.LT.AND P4, PT, R19, UR9, !P0 ;  /* 0x0000000913007c0c */ /* 0x010fe2000c781270 */
[----:B------:R-:W3:Y:S04]  /*ce160*/  LDL.LU.64 R26, [R1+0x10c0] ;  /* 0x0010c000011a7983 */ /* 0x000ee80000300a00 */
[----:B0-----:R-:W4:Y:S04]  /*ce170*/  LDL.LU.64 R8, [R1+0x1088] ;  /* 0x0010880001087983 */ /* 0x001f280000300a00 */
[----:B-1----:R-:W4:Y:S04]  /*ce180*/  LDL.LU.64 R24, [R1+0x1000] ;  /* 0x0010000001187983 */ /* 0x002f280000300a00 */
[----:B------:R-:W4:Y:S04]  /*ce190*/  LDL.LU.64 R22, [R1+0xd68] ;  /* 0x000d680001167983 */ /* 0x000f280000300a00 */
[----:B--2---:R-:W2:Y:S04]  /*ce1a0*/  LDL.LU.64 R20, [R1+0x998] ;  /* 0x0009980001147983 */ /* 0x004ea80000300a00 */
[----:B------:R-:W2:Y:S01]  /*ce1b0*/  LDL.LU.64 R18, [R1+0x4b0] ;  /* 0x0004b00001127983 */ /* 0x000ea20000300a00 */
[----:B------:R-:W-:-:S02]  /*ce1c0*/  ISETP.LT.AND P0, PT, R17, UR9, !P0 ;  /* 0x0000000911007c0c */ /* 0x000fc4000c701270 */
[C---:B------:R-:W-:Y:S02]  /*ce1d0*/  PRMT R0, R7.reuse, 0x7770, RZ ;  /* 0x0000777007007816 */ /* 0x040fe400000000ff */
[C---:B------:R-:W-:Y:S02]  /*ce1e0*/  PRMT R3, R7.reuse, 0x7771, RZ ;  /* 0x0000777107037816 */ /* 0x040fe400000000ff */
[C---:B------:R-:W-:Y:S02]  /*ce1f0*/  PRMT R4, R7.reuse, 0x7772, RZ ;  /* 0x0000777207047816 */ /* 0x040fe400000000ff */
[----:B------:R-:W-:Y:S01]  /*ce200*/  PRMT R7, R7, 0x7773, RZ ;  /* 0x0000777307077816 */ /* 0x000fe200000000ff */
[----:B---3--:R0:W-:Y:S04]  /*ce210*/  @P5 STG.E.U8 desc[UR34][R26.64], R5 ;  /* 0x000000051a005986 */ /* 0x0081e8000c101122 */
[----:B----4-:R0:W-:Y:S04]  /*ce220*/  @P1 STG.E.U8 desc[UR34][R8.64], R2 ;  /* 0x0000000208001986 */ /* 0x0101e8000c101122 */
[----:B------:R0:W-:Y:S04]  /*ce230*/  @P6 STG.E.U8 desc[UR34][R24.64], R6 ;  /* 0x0000000618006986 */ /* 0x0001e8000c101122 */
[----:B------:R0:W-:Y:S04]  /*ce240*/  @P2 STG.E.U8 desc[UR34][R22.64], R0 ;  /* 0x0000000016002986 */ /* 0x0001e8000c101122 */
[----:B--2---:R0:W-:Y:S04]  /*ce250*/  @P3 STG.E.U8 desc[UR34][R20.64], R3 ;  /* 0x0000000314003986 */ /* 0x0041e8000c101122 */
[----:B------:R0:W-:Y:S01]  /*ce260*/  @P4 STG.E.U8 desc[UR34][R18.64], R4 ;  /* 0x0000000412004986 */ /* 0x0001e2000c101122 */
[----:B------:R-:W-:Y:S05]  /*ce270*/  @!P0 EXIT ;  /* 0x000000000000894d */ /* 0x000fea0003800000 */
[----:B0-----:R-:W2:Y:S04]  /*ce280*/  LDL.LU.64 R18, [R1+0x3f0] ;  /* 0x0003f00001127983 */ /* 0x001ea80000300a00 */
[----:B--2---:R-:W-:Y:S01]  /*ce290*/  STG.E.U8 desc[UR34][R18.64], R7 ;  /* 0x0000000712007986 */ /* 0x004fe2000c101122 */
[----:B------:R-:W-:Y:S05]  /*ce2a0*/  EXIT ;  /* 0x000000000000794d */ /* 0x000fea0003800000 */
.L_x_3:
[----:B------:R-:W-:-:S00]  /*ce2b0*/  BRA `(.L_x_3) ;  /* 0xfffffffc00fc7947 */ /* 0x000fc0000383ffff */
[----:B------:R-:W-:-:S00]  /*ce2c0*/  NOP ;  /* 0x0000000000007918 */ /* 0x000fc00000000000 */
        /* <DEDUP_REMOVED lines=11> */
.L_x_4:


//--------------------- .nv.shared.matmul_kernel  --------------------------
	.section	.nv.shared.matmul_kernel,"aw",@nobits
	.sectionflags	@""
	.align	16
	.zero		1024


//--------------------- .nv.shared.reserved.0     --------------------------
	.section	.nv.shared.reserved.0,"aw",@nobits
	.weak		__nv_reservedSMEM_offset_0_alias
	.size		__nv_reservedSMEM_offset_0_alias, 0, 64
	.other		__nv_reservedSMEM_offset_0_alias,@"STO_CUDA_RESERVED_SHARED STV_DEFAULT"
__nv_reservedSMEM_offset_0_alias:
	.zero		0
	.zero		64


//--------------------- .nv.constant0.matmul_kernel --------------------------
	.section	.nv.constant0.matmul_kernel,"a",@progbits
	.sectionflags	@""
	.align	4
.nv.constant0.matmul_kernel:
	.zero		976


//--------------------- SYMBOLS --------------------------

	.type		.nv.reservedSmem.offset0,@object
	.size		.nv.reservedSmem.offset0,0x4
	.type		.nv.reservedSmem.cap,@object
	.size		.nv.reservedSmem.cap,0x4
